	.target	sm_80

	.elftype	@"ET_EXEC"


//--------------------- .note.nv.tkinfo           --------------------------
	.section	.note.nv.tkinfo,"",@"SHT_NOTE"
	.sectionflags	@"SHF_NOTE_NV_TKINFO"
	.tkinfo
        /*0018*/ 	.word	0x00000002
        /*0030*/ 	.string	""
        /*0030*/ 	.string	"ptxas"
        /*0030*/ 	.string	"Cuda compilation tools, release 13.0, V13.0.88"
        /*0030*/ 	.string	"Build cuda_13.0.r13.0/compiler.36424714_0"
        /*0030*/ 	.string	"-arch sm_80 -m 64 "



//--------------------- .note.nv.cuinfo           --------------------------
	.section	.note.nv.cuinfo,"",@"SHT_NOTE"
	.sectionflags	@"SHF_NOTE_NV_CUINFO"
        /*0018*/ 	.short	0x0002
        /*001a*/ 	.short	0x0050
        /*001c*/ 	.short	0x0082
	.zero		2


//--------------------- .nv.info                  --------------------------
	.section	.nv.info,"",@"SHT_CUDA_INFO"
	.align	4


	//----- nvinfo : EIATTR_REGCOUNT
	.align		4
        /*0000*/ 	.byte	0x04, 0x2f
        /*0002*/ 	.short	(.L_20 - .L_19)
	.align		4
.L_19:
        /*0004*/ 	.word	index@(_ZN17fastertransformer25normalize_for_FMHA_kernelEP7__half2PK6__halfiiiif)
        /*0008*/ 	.word	0x00000012


	//----- nvinfo : EIATTR_FRAME_SIZE
	.align		4
.L_20:
        /*000c*/ 	.byte	0x04, 0x11
        /*000e*/ 	.short	(.L_22 - .L_21)
	.align		4
.L_21:
        /*0010*/ 	.word	index@(_ZN17fastertransformer25normalize_for_FMHA_kernelEP7__half2PK6__halfiiiif)
        /*0014*/ 	.word	0x00000008


	//----- nvinfo : EIATTR_REGCOUNT
	.align		4
.L_22:
        /*0018*/ 	.byte	0x04, 0x2f
        /*001a*/ 	.short	(.L_24 - .L_23)
	.align		4
.L_23:
        /*001c*/ 	.word	index@(_ZN17fastertransformer30normalize_for_FMHA_INT8_kernelEP5char2PK6__halfiiiiffff)
        /*0020*/ 	.word	0x00000013


	//----- nvinfo : EIATTR_FRAME_SIZE
	.align		4
.L_24:
        /*0024*/ 	.byte	0x04, 0x11
        /*0026*/ 	.short	(.L_26 - .L_25)
	.align		4
.L_25:
        /*0028*/ 	.word	index@(_ZN17fastertransformer30normalize_for_FMHA_INT8_kernelEP5char2PK6__halfiiiiffff)
        /*002c*/ 	.word	0x00000000


	//----- nvinfo : EIATTR_REGCOUNT
	.align		4
.L_26:
        /*0030*/ 	.byte	0x04, 0x2f
        /*0032*/ 	.short	(.L_28 - .L_27)
	.align		4
.L_27:
        /*0034*/ 	.word	index@(_ZN17fastertransformer16normalize_kernelI7__half26__halfEEvPT_PKT0_iiii)
        /*0038*/ 	.word	0x00000012


	//----- nvinfo : EIATTR_FRAME_SIZE
	.align		4
.L_28:
        /*003c*/ 	.byte	0x04, 0x11
        /*003e*/ 	.short	(.L_30 - .L_29)
	.align		4
.L_29:
        /*0040*/ 	.word	index@(_ZN17fastertransformer16normalize_kernelI7__half26__halfEEvPT_PKT0_iiii)
        /*0044*/ 	.word	0x00000008


	//----- nvinfo : EIATTR_REGCOUNT
	.align		4
.L_30:
        /*0048*/ 	.byte	0x04, 0x2f
        /*004a*/ 	.short	(.L_32 - .L_31)
	.align		4
.L_31:
        /*004c*/ 	.word	index@(_ZN17fastertransformer16normalize_kernelI6__halfEEvPaPKT_iiiiff)
        /*0050*/ 	.word	0x00000013


	//----- nvinfo : EIATTR_FRAME_SIZE
	.align		4
.L_32:
        /*0054*/ 	.byte	0x04, 0x11
        /*0056*/ 	.short	(.L_34 - .L_33)
	.align		4
.L_33:
        /*0058*/ 	.word	index@(_ZN17fastertransformer16normalize_kernelI6__halfEEvPaPKT_iiiiff)
        /*005c*/ 	.word	0x00000000


	//----- nvinfo : EIATTR_REGCOUNT
	.align		4
.L_34:
        /*0060*/ 	.byte	0x04, 0x2f
        /*0062*/ 	.short	(.L_36 - .L_35)
	.align		4
.L_35:
        /*0064*/ 	.word	index@(_ZN17fastertransformer33normalize_for_FMHA_headz32_kernelILi2ELi4ELi2EEEvP7__half2PK6__halfiiiif)
        /*0068*/ 	.word	0x00000028


	//----- nvinfo : EIATTR_FRAME_SIZE
	.align		4
.L_36:
        /*006c*/ 	.byte	0x04, 0x11
        /*006e*/ 	.short	(.L_38 - .L_37)
	.align		4
.L_37:
        /*0070*/ 	.word	index@(_ZN17fastertransformer33normalize_for_FMHA_headz32_kernelILi2ELi4ELi2EEEvP7__half2PK6__halfiiiif)
        /*0074*/ 	.word	0x00000000


	//----- nvinfo : EIATTR_REGCOUNT
	.align		4
.L_38:
        /*0078*/ 	.byte	0x04, 0x2f
        /*007a*/ 	.short	(.L_40 - .L_39)
	.align		4
.L_39:
        /*007c*/ 	.word	index@(_ZN17fastertransformer33normalize_for_FMHA_headz32_kernelILi1ELi4ELi2EEEvP7__half2PK6__halfiiiif)
        /*0080*/ 	.word	0x0000001f


	//----- nvinfo : EIATTR_FRAME_SIZE
	.align		4
.L_40:
        /*0084*/ 	.byte	0x04, 0x11
        /*0086*/ 	.short	(.L_42 - .L_41)
	.align		4
.L_41:
        /*0088*/ 	.word	index@(_ZN17fastertransformer33normalize_for_FMHA_headz32_kernelILi1ELi4ELi2EEEvP7__half2PK6__halfiiiif)
        /*008c*/ 	.word	0x00000000


	//----- nvinfo : EIATTR_REGCOUNT
	.align		4
.L_42:
        /*0090*/ 	.byte	0x04, 0x2f
        /*0092*/ 	.short	(.L_44 - .L_43)
	.align		4
.L_43:
        /*0094*/ 	.word	index@(_ZN17fastertransformer33normalize_for_FMHA_headz32_kernelILi1ELi2ELi2EEEvP7__half2PK6__halfiiiif)
        /*0098*/ 	.word	0x00000016


	//----- nvinfo : EIATTR_FRAME_SIZE
	.align		4
.L_44:
        /*009c*/ 	.byte	0x04, 0x11
        /*009e*/ 	.short	(.L_46 - .L_45)
	.align		4
.L_45:
        /*00a0*/ 	.word	index@(_ZN17fastertransformer33normalize_for_FMHA_headz32_kernelILi1ELi2ELi2EEEvP7__half2PK6__halfiiiif)
        /*00a4*/ 	.word	0x00000000


	//----- nvinfo : EIATTR_REGCOUNT
	.align		4
.L_46:
        /*00a8*/ 	.byte	0x04, 0x2f
        /*00aa*/ 	.short	(.L_48 - .L_47)
	.align		4
.L_47:
        /*00ac*/ 	.word	index@(_ZN17fastertransformer33normalize_for_FMHA_headz32_kernelILi1ELi2ELi1EEEvP7__half2PK6__halfiiiif)
        /*00b0*/ 	.word	0x00000016


	//----- nvinfo : EIATTR_FRAME_SIZE
	.align		4
.L_48:
        /*00b4*/ 	.byte	0x04, 0x11
        /*00b6*/ 	.short	(.L_50 - .L_49)
	.align		4
.L_49:
        /*00b8*/ 	.word	index@(_ZN17fastertransformer33normalize_for_FMHA_headz32_kernelILi1ELi2ELi1EEEvP7__half2PK6__halfiiiif)
        /*00bc*/ 	.word	0x00000000


	//----- nvinfo : EIATTR_REGCOUNT
	.align		4
.L_50:
        /*00c0*/ 	.byte	0x04, 0x2f
        /*00c2*/ 	.short	(.L_52 - .L_51)
	.align		4
.L_51:
        /*00c4*/ 	.word	index@(_ZN17fastertransformer33normalize_for_FMHA_headz32_kernelILi1ELi1ELi1EEEvP7__half2PK6__halfiiiif)
        /*00c8*/ 	.word	0x00000013


	//----- nvinfo : EIATTR_FRAME_SIZE
	.align		4
.L_52:
        /*00cc*/ 	.byte	0x04, 0x11
        /*00ce*/ 	.short	(.L_54 - .L_53)
	.align		4
.L_53:
        /*00d0*/ 	.word	index@(_ZN17fastertransformer33normalize_for_FMHA_headz32_kernelILi1ELi1ELi1EEEvP7__half2PK6__halfiiiif)
        /*00d4*/ 	.word	0x00000000


	//----- nvinfo : EIATTR_REGCOUNT
	.align		4
.L_54:
        /*00d8*/ 	.byte	0x04, 0x2f
        /*00da*/ 	.short	(.L_56 - .L_55)
	.align		4
.L_55:
        /*00dc*/ 	.word	index@(_ZN17fastertransformer38normalize_for_FMHA_headz32_INT8_kernelILi2ELi4ELi2EEEvP5char2PK6__halfiiiiffff)
        /*00e0*/ 	.word	0x00000028


	//----- nvinfo : EIATTR_FRAME_SIZE
	.align		4
.L_56:
        /*00e4*/ 	.byte	0x04, 0x11
        /*00e6*/ 	.short	(.L_58 - .L_57)
	.align		4
.L_57:
        /*00e8*/ 	.word	index@(_ZN17fastertransformer38normalize_for_FMHA_headz32_INT8_kernelILi2ELi4ELi2EEEvP5char2PK6__halfiiiiffff)
        /*00ec*/ 	.word	0x00000000


	//----- nvinfo : EIATTR_REGCOUNT
	.align		4
.L_58:
        /*00f0*/ 	.byte	0x04, 0x2f
        /*00f2*/ 	.short	(.L_60 - .L_59)
	.align		4
.L_59:
        /*00f4*/ 	.word	index@(_ZN17fastertransformer38normalize_for_FMHA_headz32_INT8_kernelILi1ELi4ELi2EEEvP5char2PK6__halfiiiiffff)
        /*00f8*/ 	.word	0x00000020


	//----- nvinfo : EIATTR_FRAME_SIZE
	.align		4
.L_60:
        /*00fc*/ 	.byte	0x04, 0x11
        /*00fe*/ 	.short	(.L_62 - .L_61)
	.align		4
.L_61:
        /*0100*/ 	.word	index@(_ZN17fastertransformer38normalize_for_FMHA_headz32_INT8_kernelILi1ELi4ELi2EEEvP5char2PK6__halfiiiiffff)
        /*0104*/ 	.word	0x00000000


	//----- nvinfo : EIATTR_REGCOUNT
	.align		4
.L_62:
        /*0108*/ 	.byte	0x04, 0x2f
        /*010a*/ 	.short	(.L_64 - .L_63)
	.align		4
.L_63:
        /*010c*/ 	.word	index@(_ZN17fastertransformer38normalize_for_FMHA_headz32_INT8_kernelILi1ELi2ELi2EEEvP5char2PK6__halfiiiiffff)
        /*0110*/ 	.word	0x00000019


	//----- nvinfo : EIATTR_FRAME_SIZE
	.align		4
.L_64:
        /*0114*/ 	.byte	0x04, 0x11
        /*0116*/ 	.short	(.L_66 - .L_65)
	.align		4
.L_65:
        /*0118*/ 	.word	index@(_ZN17fastertransformer38normalize_for_FMHA_headz32_INT8_kernelILi1ELi2ELi2EEEvP5char2PK6__halfiiiiffff)
        /*011c*/ 	.word	0x00000000


	//----- nvinfo : EIATTR_REGCOUNT
	.align		4
.L_66:
        /*0120*/ 	.byte	0x04, 0x2f
        /*0122*/ 	.short	(.L_68 - .L_67)
	.align		4
.L_67:
        /*0124*/ 	.word	index@(_ZN17fastertransformer38normalize_for_FMHA_headz32_INT8_kernelILi1ELi2ELi1EEEvP5char2PK6__halfiiiiffff)
        /*0128*/ 	.word	0x00000019


	//----- nvinfo : EIATTR_FRAME_SIZE
	.align		4
.L_68:
        /*012c*/ 	.byte	0x04, 0x11
        /*012e*/ 	.short	(.L_70 - .L_69)
	.align		4
.L_69:
        /*0130*/ 	.word	index@(_ZN17fastertransformer38normalize_for_FMHA_headz32_INT8_kernelILi1ELi2ELi1EEEvP5char2PK6__halfiiiiffff)
        /*0134*/ 	.word	0x00000000


	//----- nvinfo : EIATTR_REGCOUNT
	.align		4
.L_70:
        /*0138*/ 	.byte	0x04, 0x2f
        /*013a*/ 	.short	(.L_72 - .L_71)
	.align		4
.L_71:
        /*013c*/ 	.word	index@(_ZN17fastertransformer38normalize_for_FMHA_headz32_INT8_kernelILi1ELi1ELi1EEEvP5char2PK6__halfiiiiffff)
        /*0140*/ 	.word	0x00000016


	//----- nvinfo : EIATTR_FRAME_SIZE
	.align		4
.L_72:
        /*0144*/ 	.byte	0x04, 0x11
        /*0146*/ 	.short	(.L_74 - .L_73)
	.align		4
.L_73:
        /*0148*/ 	.word	index@(_ZN17fastertransformer38normalize_for_FMHA_headz32_INT8_kernelILi1ELi1ELi1EEEvP5char2PK6__halfiiiiffff)
        /*014c*/ 	.word	0x00000000


	//----- nvinfo : EIATTR_REGCOUNT
	.align		4
.L_74:
        /*0150*/ 	.byte	0x04, 0x2f
        /*0152*/ 	.short	(.L_76 - .L_75)
	.align		4
.L_75:
        /*0154*/ 	.word	index@(_ZN17fastertransformer19normalize_kernel_v2I6float4fLi4ELi4ELi4EEEvPT_PKT0_iiii)
        /*0158*/ 	.word	0x00000018


	//----- nvinfo : EIATTR_FRAME_SIZE
	.align		4
.L_76:
        /*015c*/ 	.byte	0x04, 0x11
        /*015e*/ 	.short	(.L_78 - .L_77)
	.align		4
.L_77:
        /*0160*/ 	.word	index@(_ZN17fastertransformer19normalize_kernel_v2I6float4fLi4ELi4ELi4EEEvPT_PKT0_iiii)
        /*0164*/ 	.word	0x00000000


	//----- nvinfo : EIATTR_REGCOUNT
	.align		4
.L_78:
        /*0168*/ 	.byte	0x04, 0x2f
        /*016a*/ 	.short	(.L_80 - .L_79)
	.align		4
.L_79:
        /*016c*/ 	.word	index@(_ZN17fastertransformer19normalize_kernel_v2I6float2fLi4ELi4ELi2EEEvPT_PKT0_iiii)
        /*0170*/ 	.word	0x00000018


	//----- nvinfo : EIATTR_FRAME_SIZE
	.align		4
.L_80:
        /*0174*/ 	.byte	0x04, 0x11
        /*0176*/ 	.short	(.L_82 - .L_81)
	.align		4
.L_81:
        /*0178*/ 	.word	index@(_ZN17fastertransformer19normalize_kernel_v2I6float2fLi4ELi4ELi2EEEvPT_PKT0_iiii)
        /*017c*/ 	.word	0x00000000


	//----- nvinfo : EIATTR_REGCOUNT
	.align		4
.L_82:
        /*0180*/ 	.byte	0x04, 0x2f
        /*0182*/ 	.short	(.L_84 - .L_83)
	.align		4
.L_83:
        /*0184*/ 	.word	index@(_ZN17fastertransformer19normalize_kernel_v2IffLi4ELi4ELi1EEEvPT_PKT0_iiii)
        /*0188*/ 	.word	0x00000016


	//----- nvinfo : EIATTR_FRAME_SIZE
	.align		4
.L_84:
        /*018c*/ 	.byte	0x04, 0x11
        /*018e*/ 	.short	(.L_86 - .L_85)
	.align		4
.L_85:
        /*0190*/ 	.word	index@(_ZN17fastertransformer19normalize_kernel_v2IffLi4ELi4ELi1EEEvPT_PKT0_iiii)
        /*0194*/ 	.word	0x00000000


	//----- nvinfo : EIATTR_REGCOUNT
	.align		4
.L_86:
        /*0198*/ 	.byte	0x04, 0x2f
        /*019a*/ 	.short	(.L_88 - .L_87)
	.align		4
.L_87:
        /*019c*/ 	.word	index@(_ZN17fastertransformer19normalize_kernel_v2I6float4fLi2ELi4ELi4EEEvPT_PKT0_iiii)
        /*01a0*/ 	.word	0x00000018


	//----- nvinfo : EIATTR_FRAME_SIZE
	.align		4
.L_88:
        /*01a4*/ 	.byte	0x04, 0x11
        /*01a6*/ 	.short	(.L_90 - .L_89)
	.align		4
.L_89:
        /*01a8*/ 	.word	index@(_ZN17fastertransformer19normalize_kernel_v2I6float4fLi2ELi4ELi4EEEvPT_PKT0_iiii)
        /*01ac*/ 	.word	0x00000000


	//----- nvinfo : EIATTR_REGCOUNT
	.align		4
.L_90:
        /*01b0*/ 	.byte	0x04, 0x2f
        /*01b2*/ 	.short	(.L_92 - .L_91)
	.align		4
.L_91:
        /*01b4*/ 	.word	index@(_ZN17fastertransformer19normalize_kernel_v2I6float2fLi2ELi4ELi2EEEvPT_PKT0_iiii)
        /*01b8*/ 	.word	0x00000018


	//----- nvinfo : EIATTR_FRAME_SIZE
	.align		4
.L_92:
        /*01bc*/ 	.byte	0x04, 0x11
        /*01be*/ 	.short	(.L_94 - .L_93)
	.align		4
.L_93:
        /*01c0*/ 	.word	index@(_ZN17fastertransformer19normalize_kernel_v2I6float2fLi2ELi4ELi2EEEvPT_PKT0_iiii)
        /*01c4*/ 	.word	0x00000000


	//----- nvinfo : EIATTR_REGCOUNT
	.align		4
.L_94:
        /*01c8*/ 	.byte	0x04, 0x2f
        /*01ca*/ 	.short	(.L_96 - .L_95)
	.align		4
.L_95:
        /*01cc*/ 	.word	index@(_ZN17fastertransformer19normalize_kernel_v2IffLi2ELi4ELi1EEEvPT_PKT0_iiii)
        /*01d0*/ 	.word	0x00000016


	//----- nvinfo : EIATTR_FRAME_SIZE
	.align		4
.L_96:
        /*01d4*/ 	.byte	0x04, 0x11
        /*01d6*/ 	.short	(.L_98 - .L_97)
	.align		4
.L_97:
        /*01d8*/ 	.word	index@(_ZN17fastertransformer19normalize_kernel_v2IffLi2ELi4ELi1EEEvPT_PKT0_iiii)
        /*01dc*/ 	.word	0x00000000


	//----- nvinfo : EIATTR_REGCOUNT
	.align		4
.L_98:
        /*01e0*/ 	.byte	0x04, 0x2f
        /*01e2*/ 	.short	(.L_100 - .L_99)
	.align		4
.L_99:
        /*01e4*/ 	.word	index@(_ZN17fastertransformer19normalize_kernel_v2I6float4fLi1ELi4ELi4EEEvPT_PKT0_iiii)
        /*01e8*/ 	.word	0x00000016


	//----- nvinfo : EIATTR_FRAME_SIZE
	.align		4
.L_100:
        /*01ec*/ 	.byte	0x04, 0x11
        /*01ee*/ 	.short	(.L_102 - .L_101)
	.align		4
.L_101:
        /*01f0*/ 	.word	index@(_ZN17fastertransformer19normalize_kernel_v2I6float4fLi1ELi4ELi4EEEvPT_PKT0_iiii)
        /*01f4*/ 	.word	0x00000000


	//----- nvinfo : EIATTR_REGCOUNT
	.align		4
.L_102:
        /*01f8*/ 	.byte	0x04, 0x2f
        /*01fa*/ 	.short	(.L_104 - .L_103)
	.align		4
.L_103:
        /*01fc*/ 	.word	index@(_ZN17fastertransformer19normalize_kernel_v2I6float2fLi1ELi4ELi2EEEvPT_PKT0_iiii)
        /*0200*/ 	.word	0x00000018


	//----- nvinfo : EIATTR_FRAME_SIZE
	.align		4
.L_104:
        /*0204*/ 	.byte	0x04, 0x11
        /*0206*/ 	.short	(.L_106 - .L_105)
	.align		4
.L_105:
        /*0208*/ 	.word	index@(_ZN17fastertransformer19normalize_kernel_v2I6float2fLi1ELi4ELi2EEEvPT_PKT0_iiii)
        /*020c*/ 	.word	0x00000000


	//----- nvinfo : EIATTR_REGCOUNT
	.align		4
.L_106:
        /*0210*/ 	.byte	0x04, 0x2f
        /*0212*/ 	.short	(.L_108 - .L_107)
	.align		4
.L_107:
        /*0214*/ 	.word	index@(_ZN17fastertransformer19normalize_kernel_v2IffLi1ELi4ELi1EEEvPT_PKT0_iiii)
        /*0218*/ 	.word	0x00000016


	//----- nvinfo : EIATTR_FRAME_SIZE
	.align		4
.L_108:
        /*021c*/ 	.byte	0x04, 0x11
        /*021e*/ 	.short	(.L_110 - .L_109)
	.align		4
.L_109:
        /*0220*/ 	.word	index@(_ZN17fastertransformer19normalize_kernel_v2IffLi1ELi4ELi1EEEvPT_PKT0_iiii)
        /*0224*/ 	.word	0x00000000


	//----- nvinfo : EIATTR_REGCOUNT
	.align		4
.L_110:
        /*0228*/ 	.byte	0x04, 0x2f
        /*022a*/ 	.short	(.L_112 - .L_111)
	.align		4
.L_111:
        /*022c*/ 	.word	index@(_ZN17fastertransformer16normalize_kernelIffEEvPT_PKT0_iiii)
        /*0230*/ 	.word	0x00000013


	//----- nvinfo : EIATTR_FRAME_SIZE
	.align		4
.L_112:
        /*0234*/ 	.byte	0x04, 0x11
        /*0236*/ 	.short	(.L_114 - .L_113)
	.align		4
.L_113:
        /*0238*/ 	.word	index@($__internal_1_$__cuda_sm20_drsqrt_f64_slowpath_v2)
        /*023c*/ 	.word	0x00000000


	//----- nvinfo : EIATTR_FRAME_SIZE
	.align		4
.L_114:
        /*0240*/ 	.byte	0x04, 0x11
        /*0242*/ 	.short	(.L_116 - .L_115)
	.align		4
.L_115:
        /*0244*/ 	.word	index@(_ZN17fastertransformer16normalize_kernelIffEEvPT_PKT0_iiii)
        /*0248*/ 	.word	0x00000000


	//----- nvinfo : EIATTR_REGCOUNT
	.align		4
.L_116:
        /*024c*/ 	.byte	0x04, 0x2f
        /*024e*/ 	.short	(.L_118 - .L_117)
	.align		4
.L_117:
        /*0250*/ 	.word	index@(_ZN17fastertransformer19normalize_kernel_v2INS_5half4E6__halfLi4ELi4ELi4EEEvPT_PKT0_iiii)
        /*0254*/ 	.word	0x00000016


	//----- nvinfo : EIATTR_FRAME_SIZE
	.align		4
.L_118:
        /*0258*/ 	.byte	0x04, 0x11
        /*025a*/ 	.short	(.L_120 - .L_119)
	.align		4
.L_119:
        /*025c*/ 	.word	index@(_ZN17fastertransformer19normalize_kernel_v2INS_5half4E6__halfLi4ELi4ELi4EEEvPT_PKT0_iiii)
        /*0260*/ 	.word	0x00000000


	//----- nvinfo : EIATTR_REGCOUNT
	.align		4
.L_120:
        /*0264*/ 	.byte	0x04, 0x2f
        /*0266*/ 	.short	(.L_122 - .L_121)
	.align		4
.L_121:
        /*0268*/ 	.word	index@(_ZN17fastertransformer19normalize_kernel_v2I7__half26__halfLi4ELi4ELi2EEEvPT_PKT0_iiii)
        /*026c*/ 	.word	0x00000016


	//----- nvinfo : EIATTR_FRAME_SIZE
	.align		4
.L_122:
        /*0270*/ 	.byte	0x04, 0x11
        /*0272*/ 	.short	(.L_124 - .L_123)
	.align		4
.L_123:
        /*0274*/ 	.word	index@(_ZN17fastertransformer19normalize_kernel_v2I7__half26__halfLi4ELi4ELi2EEEvPT_PKT0_iiii)
        /*0278*/ 	.word	0x00000000


	//----- nvinfo : EIATTR_REGCOUNT
	.align		4
.L_124:
        /*027c*/ 	.byte	0x04, 0x2f
        /*027e*/ 	.short	(.L_126 - .L_125)
	.align		4
.L_125:
        /*0280*/ 	.word	index@(_ZN17fastertransformer19normalize_kernel_v2I6__halfS1_Li4ELi4ELi1EEEvPT_PKT0_iiii)
        /*0284*/ 	.word	0x00000014


	//----- nvinfo : EIATTR_FRAME_SIZE
	.align		4
.L_126:
        /*0288*/ 	.byte	0x04, 0x11
        /*028a*/ 	.short	(.L_128 - .L_127)
	.align		4
.L_127:
        /*028c*/ 	.word	index@(_ZN17fastertransformer19normalize_kernel_v2I6__halfS1_Li4ELi4ELi1EEEvPT_PKT0_iiii)
        /*0290*/ 	.word	0x00000000


	//----- nvinfo : EIATTR_REGCOUNT
	.align		4
.L_128:
        /*0294*/ 	.byte	0x04, 0x2f
        /*0296*/ 	.short	(.L_130 - .L_129)
	.align		4
.L_129:
        /*0298*/ 	.word	index@(_ZN17fastertransformer19normalize_kernel_v2INS_5half4E6__halfLi2ELi4ELi4EEEvPT_PKT0_iiii)
        /*029c*/ 	.word	0x00000016


	//----- nvinfo : EIATTR_FRAME_SIZE
	.align		4
.L_130:
        /*02a0*/ 	.byte	0x04, 0x11
        /*02a2*/ 	.short	(.L_132 - .L_131)
	.align		4
.L_131:
        /*02a4*/ 	.word	index@(_ZN17fastertransformer19normalize_kernel_v2INS_5half4E6__halfLi2ELi4ELi4EEEvPT_PKT0_iiii)
        /*02a8*/ 	.word	0x00000000


	//----- nvinfo : EIATTR_REGCOUNT
	.align		4
.L_132:
        /*02ac*/ 	.byte	0x04, 0x2f
        /*02ae*/ 	.short	(.L_134 - .L_133)
	.align		4
.L_133:
        /*02b0*/ 	.word	index@(_ZN17fastertransformer19normalize_kernel_v2I7__half26__halfLi2ELi4ELi2EEEvPT_PKT0_iiii)
        /*02b4*/ 	.word	0x00000016


	//----- nvinfo : EIATTR_FRAME_SIZE
	.align		4
.L_134:
        /*02b8*/ 	.byte	0x04, 0x11
        /*02ba*/ 	.short	(.L_136 - .L_135)
	.align		4
.L_135:
        /*02bc*/ 	.word	index@(_ZN17fastertransformer19normalize_kernel_v2I7__half26__halfLi2ELi4ELi2EEEvPT_PKT0_iiii)
        /*02c0*/ 	.word	0x00000000


	//----- nvinfo : EIATTR_REGCOUNT
	.align		4
.L_136:
        /*02c4*/ 	.byte	0x04, 0x2f
        /*02c6*/ 	.short	(.L_138 - .L_137)
	.align		4
.L_137:
        /*02c8*/ 	.word	index@(_ZN17fastertransformer19normalize_kernel_v2I6__halfS1_Li2ELi4ELi1EEEvPT_PKT0_iiii)
        /*02cc*/ 	.word	0x00000014


	//----- nvinfo : EIATTR_FRAME_SIZE
	.align		4
.L_138:
        /*02d0*/ 	.byte	0x04, 0x11
        /*02d2*/ 	.short	(.L_140 - .L_139)
	.align		4
.L_139:
        /*02d4*/ 	.word	index@(_ZN17fastertransformer19normalize_kernel_v2I6__halfS1_Li2ELi4ELi1EEEvPT_PKT0_iiii)
        /*02d8*/ 	.word	0x00000000


	//----- nvinfo : EIATTR_REGCOUNT
	.align		4
.L_140:
        /*02dc*/ 	.byte	0x04, 0x2f
        /*02de*/ 	.short	(.L_142 - .L_141)
	.align		4
.L_141:
        /*02e0*/ 	.word	index@(_ZN17fastertransformer19normalize_kernel_v2INS_5half4E6__halfLi1ELi4ELi4EEEvPT_PKT0_iiii)
        /*02e4*/ 	.word	0x00000016


	//----- nvinfo : EIATTR_FRAME_SIZE
	.align		4
.L_142:
        /*02e8*/ 	.byte	0x04, 0x11
        /*02ea*/ 	.short	(.L_144 - .L_143)
	.align		4
.L_143:
        /*02ec*/ 	.word	index@(_ZN17fastertransformer19normalize_kernel_v2INS_5half4E6__halfLi1ELi4ELi4EEEvPT_PKT0_iiii)
        /*02f0*/ 	.word	0x00000000


	//----- nvinfo : EIATTR_REGCOUNT
	.align		4
.L_144:
        /*02f4*/ 	.byte	0x04, 0x2f
        /*02f6*/ 	.short	(.L_146 - .L_145)
	.align		4
.L_145:
        /*02f8*/ 	.word	index@(_ZN17fastertransformer19normalize_kernel_v2I7__half26__halfLi1ELi4ELi2EEEvPT_PKT0_iiii)
        /*02fc*/ 	.word	0x00000016


	//----- nvinfo : EIATTR_FRAME_SIZE
	.align		4
.L_146:
        /*0300*/ 	.byte	0x04, 0x11
        /*0302*/ 	.short	(.L_148 - .L_147)
	.align		4
.L_147:
        /*0304*/ 	.word	index@(_ZN17fastertransformer19normalize_kernel_v2I7__half26__halfLi1ELi4ELi2EEEvPT_PKT0_iiii)
        /*0308*/ 	.word	0x00000000


	//----- nvinfo : EIATTR_REGCOUNT
	.align		4
.L_148:
        /*030c*/ 	.byte	0x04, 0x2f
        /*030e*/ 	.short	(.L_150 - .L_149)
	.align		4
.L_149:
        /*0310*/ 	.word	index@(_ZN17fastertransformer19normalize_kernel_v2I6__halfS1_Li1ELi4ELi1EEEvPT_PKT0_iiii)
        /*0314*/ 	.word	0x00000014


	//----- nvinfo : EIATTR_FRAME_SIZE
	.align		4
.L_150:
        /*0318*/ 	.byte	0x04, 0x11
        /*031a*/ 	.short	(.L_152 - .L_151)
	.align		4
.L_151:
        /*031c*/ 	.word	index@(_ZN17fastertransformer19normalize_kernel_v2I6__halfS1_Li1ELi4ELi1EEEvPT_PKT0_iiii)
        /*0320*/ 	.word	0x00000000


	//----- nvinfo : EIATTR_REGCOUNT
	.align		4
.L_152:
        /*0324*/ 	.byte	0x04, 0x2f
        /*0326*/ 	.short	(.L_154 - .L_153)
	.align		4
.L_153:
        /*0328*/ 	.word	index@(_ZN17fastertransformer16normalize_kernelI6__halfS1_EEvPT_PKT0_iiii)
        /*032c*/ 	.word	0x00000013


	//----- nvinfo : EIATTR_FRAME_SIZE
	.align		4
.L_154:
        /*0330*/ 	.byte	0x04, 0x11
        /*0332*/ 	.short	(.L_156 - .L_155)
	.align		4
.L_155:
        /*0334*/ 	.word	index@($__internal_0_$__cuda_sm20_drsqrt_f64_slowpath_v2)
        /*0338*/ 	.word	0x00000000


	//----- nvinfo : EIATTR_FRAME_SIZE
	.align		4
.L_156:
        /*033c*/ 	.byte	0x04, 0x11
        /*033e*/ 	.short	(.L_158 - .L_157)
	.align		4
.L_157:
        /*0340*/ 	.word	index@(_ZN17fastertransformer16normalize_kernelI6__halfS1_EEvPT_PKT0_iiii)
        /*0344*/ 	.word	0x00000000


	//----- nvinfo : EIATTR_REGCOUNT
	.align		4
.L_158:
        /*0348*/ 	.byte	0x04, 0x2f
        /*034a*/ 	.short	(.L_160 - .L_159)
	.align		4
.L_159:
        /*034c*/ 	.word	index@(_ZN17fastertransformer19normalize_kernel_v2ILi4ELi4ELi4EEEvP5char4PK6__halfiiiiff)
        /*0350*/ 	.word	0x00000017


	//----- nvinfo : EIATTR_FRAME_SIZE
	.align		4
.L_160:
        /*0354*/ 	.byte	0x04, 0x11
        /*0356*/ 	.short	(.L_162 - .L_161)
	.align		4
.L_161:
        /*0358*/ 	.word	index@(_ZN17fastertransformer19normalize_kernel_v2ILi4ELi4ELi4EEEvP5char4PK6__halfiiiiff)
        /*035c*/ 	.word	0x00000000


	//----- nvinfo : EIATTR_REGCOUNT
	.align		4
.L_162:
        /*0360*/ 	.byte	0x04, 0x2f
        /*0362*/ 	.short	(.L_164 - .L_163)
	.align		4
.L_163:
        /*0364*/ 	.word	index@(_ZN17fastertransformer19normalize_kernel_v2ILi4ELi2ELi4EEEvP5char4PK6__halfiiiiff)
        /*0368*/ 	.word	0x00000017


	//----- nvinfo : EIATTR_FRAME_SIZE
	.align		4
.L_164:
        /*036c*/ 	.byte	0x04, 0x11
        /*036e*/ 	.short	(.L_166 - .L_165)
	.align		4
.L_165:
        /*0370*/ 	.word	index@(_ZN17fastertransformer19normalize_kernel_v2ILi4ELi2ELi4EEEvP5char4PK6__halfiiiiff)
        /*0374*/ 	.word	0x00000000


	//----- nvinfo : EIATTR_REGCOUNT
	.align		4
.L_166:
        /*0378*/ 	.byte	0x04, 0x2f
        /*037a*/ 	.short	(.L_168 - .L_167)
	.align		4
.L_167:
        /*037c*/ 	.word	index@(_ZN17fastertransformer19normalize_kernel_v2ILi4ELi1ELi4EEEvP5char4PK6__halfiiiiff)
        /*0380*/ 	.word	0x00000017


	//----- nvinfo : EIATTR_FRAME_SIZE
	.align		4
.L_168:
        /*0384*/ 	.byte	0x04, 0x11
        /*0386*/ 	.short	(.L_170 - .L_169)
	.align		4
.L_169:
        /*0388*/ 	.word	index@(_ZN17fastertransformer19normalize_kernel_v2ILi4ELi1ELi4EEEvP5char4PK6__halfiiiiff)
        /*038c*/ 	.word	0x00000000


	//----- nvinfo : EIATTR_MIN_STACK_SIZE
	.align		4
.L_170:
        /*0390*/ 	.byte	0x04, 0x12
        /*0392*/ 	.short	(.L_172 - .L_171)
	.align		4
.L_171:
        /*0394*/ 	.word	index@(_ZN17fastertransformer19normalize_kernel_v2ILi4ELi1ELi4EEEvP5char4PK6__halfiiiiff)
        /*0398*/ 	.word	0x00000000


	//----- nvinfo : EIATTR_MIN_STACK_SIZE
	.align		4
.L_172:
        /*039c*/ 	.byte	0x04, 0x12
        /*039e*/ 	.short	(.L_174 - .L_173)
	.align		4
.L_173:
        /*03a0*/ 	.word	index@(_ZN17fastertransformer19normalize_kernel_v2ILi4ELi2ELi4EEEvP5char4PK6__halfiiiiff)
        /*03a4*/ 	.word	0x00000000


	//----- nvinfo : EIATTR_MIN_STACK_SIZE
	.align		4
.L_174:
        /*03a8*/ 	.byte	0x04, 0x12
        /*03aa*/ 	.short	(.L_176 - .L_175)
	.align		4
.L_175:
        /*03ac*/ 	.word	index@(_ZN17fastertransformer19normalize_kernel_v2ILi4ELi4ELi4EEEvP5char4PK6__halfiiiiff)
        /*03b0*/ 	.word	0x00000000


	//----- nvinfo : EIATTR_MIN_STACK_SIZE
	.align		4
.L_176:
        /*03b4*/ 	.byte	0x04, 0x12
        /*03b6*/ 	.short	(.L_178 - .L_177)
	.align		4
.L_177:
        /*03b8*/ 	.word	index@(_ZN17fastertransformer16normalize_kernelI6__halfS1_EEvPT_PKT0_iiii)
        /*03bc*/ 	.word	0x00000000


	//----- nvinfo : EIATTR_MIN_STACK_SIZE
	.align		4
.L_178:
        /*03c0*/ 	.byte	0x04, 0x12
        /*03c2*/ 	.short	(.L_180 - .L_179)
	.align		4
.L_179:
        /*03c4*/ 	.word	index@(_ZN17fastertransformer19normalize_kernel_v2I6__halfS1_Li1ELi4ELi1EEEvPT_PKT0_iiii)
        /*03c8*/ 	.word	0x00000000


	//----- nvinfo : EIATTR_MIN_STACK_SIZE
	.align		4
.L_180:
        /*03cc*/ 	.byte	0x04, 0x12
        /*03ce*/ 	.short	(.L_182 - .L_181)
	.align		4
.L_181:
        /*03d0*/ 	.word	index@(_ZN17fastertransformer19normalize_kernel_v2I7__half26__halfLi1ELi4ELi2EEEvPT_PKT0_iiii)
        /*03d4*/ 	.word	0x00000000


	//----- nvinfo : EIATTR_MIN_STACK_SIZE
	.align		4
.L_182:
        /*03d8*/ 	.byte	0x04, 0x12
        /*03da*/ 	.short	(.L_184 - .L_183)
	.align		4
.L_183:
        /*03dc*/ 	.word	index@(_ZN17fastertransformer19normalize_kernel_v2INS_5half4E6__halfLi1ELi4ELi4EEEvPT_PKT0_iiii)
        /*03e0*/ 	.word	0x00000000


	//----- nvinfo : EIATTR_MIN_STACK_SIZE
	.align		4
.L_184:
        /*03e4*/ 	.byte	0x04, 0x12
        /*03e6*/ 	.short	(.L_186 - .L_185)
	.align		4
.L_185:
        /*03e8*/ 	.word	index@(_ZN17fastertransformer19normalize_kernel_v2I6__halfS1_Li2ELi4ELi1EEEvPT_PKT0_iiii)
        /*03ec*/ 	.word	0x00000000


	//----- nvinfo : EIATTR_MIN_STACK_SIZE
	.align		4
.L_186:
        /*03f0*/ 	.byte	0x04, 0x12
        /*03f2*/ 	.short	(.L_188 - .L_187)
	.align		4
.L_187:
        /*03f4*/ 	.word	index@(_ZN17fastertransformer19normalize_kernel_v2I7__half26__halfLi2ELi4ELi2EEEvPT_PKT0_iiii)
        /*03f8*/ 	.word	0x00000000


	//----- nvinfo : EIATTR_MIN_STACK_SIZE
	.align		4
.L_188:
        /*03fc*/ 	.byte	0x04, 0x12
        /*03fe*/ 	.short	(.L_190 - .L_189)
	.align		4
.L_189:
        /*0400*/ 	.word	index@(_ZN17fastertransformer19normalize_kernel_v2INS_5half4E6__halfLi2ELi4ELi4EEEvPT_PKT0_iiii)
        /*0404*/ 	.word	0x00000000


	//----- nvinfo : EIATTR_MIN_STACK_SIZE
	.align		4
.L_190:
        /*0408*/ 	.byte	0x04, 0x12
        /*040a*/ 	.short	(.L_192 - .L_191)
	.align		4
.L_191:
        /*040c*/ 	.word	index@(_ZN17fastertransformer19normalize_kernel_v2I6__halfS1_Li4ELi4ELi1EEEvPT_PKT0_iiii)
        /*0410*/ 	.word	0x00000000


	//----- nvinfo : EIATTR_MIN_STACK_SIZE
	.align		4
.L_192:
        /*0414*/ 	.byte	0x04, 0x12
        /*0416*/ 	.short	(.L_194 - .L_193)
	.align		4
.L_193:
        /*0418*/ 	.word	index@(_ZN17fastertransformer19normalize_kernel_v2I7__half26__halfLi4ELi4ELi2EEEvPT_PKT0_iiii)
        /*041c*/ 	.word	0x00000000


	//----- nvinfo : EIATTR_MIN_STACK_SIZE
	.align		4
.L_194:
        /*0420*/ 	.byte	0x04, 0x12
        /*0422*/ 	.short	(.L_196 - .L_195)
	.align		4
.L_195:
        /*0424*/ 	.word	index@(_ZN17fastertransformer19normalize_kernel_v2INS_5half4E6__halfLi4ELi4ELi4EEEvPT_PKT0_iiii)
        /*0428*/ 	.word	0x00000000


	//----- nvinfo : EIATTR_MIN_STACK_SIZE
	.align		4
.L_196:
        /*042c*/ 	.byte	0x04, 0x12
        /*042e*/ 	.short	(.L_198 - .L_197)
	.align		4
.L_197:
        /*0430*/ 	.word	index@(_ZN17fastertransformer16normalize_kernelIffEEvPT_PKT0_iiii)
        /*0434*/ 	.word	0x00000000


	//----- nvinfo : EIATTR_MIN_STACK_SIZE
	.align		4
.L_198:
        /*0438*/ 	.byte	0x04, 0x12
        /*043a*/ 	.short	(.L_200 - .L_199)
	.align		4
.L_199:
        /*043c*/ 	.word	index@(_ZN17fastertransformer19normalize_kernel_v2IffLi1ELi4ELi1EEEvPT_PKT0_iiii)
        /*0440*/ 	.word	0x00000000


	//----- nvinfo : EIATTR_MIN_STACK_SIZE
	.align		4
.L_200:
        /*0444*/ 	.byte	0x04, 0x12
        /*0446*/ 	.short	(.L_202 - .L_201)
	.align		4
.L_201:
        /*0448*/ 	.word	index@(_ZN17fastertransformer19normalize_kernel_v2I6float2fLi1ELi4ELi2EEEvPT_PKT0_iiii)
        /*044c*/ 	.word	0x00000000


	//----- nvinfo : EIATTR_MIN_STACK_SIZE
	.align		4
.L_202:
        /*0450*/ 	.byte	0x04, 0x12
        /*0452*/ 	.short	(.L_204 - .L_203)
	.align		4
.L_203:
        /*0454*/ 	.word	index@(_ZN17fastertransformer19normalize_kernel_v2I6float4fLi1ELi4ELi4EEEvPT_PKT0_iiii)
        /*0458*/ 	.word	0x00000000


	//----- nvinfo : EIATTR_MIN_STACK_SIZE
	.align		4
.L_204:
        /*045c*/ 	.byte	0x04, 0x12
        /*045e*/ 	.short	(.L_206 - .L_205)
	.align		4
.L_205:
        /*0460*/ 	.word	index@(_ZN17fastertransformer19normalize_kernel_v2IffLi2ELi4ELi1EEEvPT_PKT0_iiii)
        /*0464*/ 	.word	0x00000000


	//----- nvinfo : EIATTR_MIN_STACK_SIZE
	.align		4
.L_206:
        /*0468*/ 	.byte	0x04, 0x12
        /*046a*/ 	.short	(.L_208 - .L_207)
	.align		4
.L_207:
        /*046c*/ 	.word	index@(_ZN17fastertransformer19normalize_kernel_v2I6float2fLi2ELi4ELi2EEEvPT_PKT0_iiii)
        /*0470*/ 	.word	0x00000000


	//----- nvinfo : EIATTR_MIN_STACK_SIZE
	.align		4
.L_208:
        /*0474*/ 	.byte	0x04, 0x12
        /*0476*/ 	.short	(.L_210 - .L_209)
	.align		4
.L_209:
        /*0478*/ 	.word	index@(_ZN17fastertransformer19normalize_kernel_v2I6float4fLi2ELi4ELi4EEEvPT_PKT0_iiii)
        /*047c*/ 	.word	0x00000000


	//----- nvinfo : EIATTR_MIN_STACK_SIZE
	.align		4
.L_210:
        /*0480*/ 	.byte	0x04, 0x12
        /*0482*/ 	.short	(.L_212 - .L_211)
	.align		4
.L_211:
        /*0484*/ 	.word	index@(_ZN17fastertransformer19normalize_kernel_v2IffLi4ELi4ELi1EEEvPT_PKT0_iiii)
        /*0488*/ 	.word	0x00000000


	//----- nvinfo : EIATTR_MIN_STACK_SIZE
	.align		4
.L_212:
        /*048c*/ 	.byte	0x04, 0x12
        /*048e*/ 	.short	(.L_214 - .L_213)
	.align		4
.L_213:
        /*0490*/ 	.word	index@(_ZN17fastertransformer19normalize_kernel_v2I6float2fLi4ELi4ELi2EEEvPT_PKT0_iiii)
        /*0494*/ 	.word	0x00000000


	//----- nvinfo : EIATTR_MIN_STACK_SIZE
	.align		4
.L_214:
        /*0498*/ 	.byte	0x04, 0x12
        /*049a*/ 	.short	(.L_216 - .L_215)
	.align		4
.L_215:
        /*049c*/ 	.word	index@(_ZN17fastertransformer19normalize_kernel_v2I6float4fLi4ELi4ELi4EEEvPT_PKT0_iiii)
        /*04a0*/ 	.word	0x00000000


	//----- nvinfo : EIATTR_MIN_STACK_SIZE
	.align		4
.L_216:
        /*04a4*/ 	.byte	0x04, 0x12
        /*04a6*/ 	.short	(.L_218 - .L_217)
	.align		4
.L_217:
        /*04a8*/ 	.word	index@(_ZN17fastertransformer38normalize_for_FMHA_headz32_INT8_kernelILi1ELi1ELi1EEEvP5char2PK6__halfiiiiffff)
        /*04ac*/ 	.word	0x00000000


	//----- nvinfo : EIATTR_MIN_STACK_SIZE
	.align		4
.L_218:
        /*04b0*/ 	.byte	0x04, 0x12
        /*04b2*/ 	.short	(.L_220 - .L_219)
	.align		4
.L_219:
        /*04b4*/ 	.word	index@(_ZN17fastertransformer38normalize_for_FMHA_headz32_INT8_kernelILi1ELi2ELi1EEEvP5char2PK6__halfiiiiffff)
        /*04b8*/ 	.word	0x00000000


	//----- nvinfo : EIATTR_MIN_STACK_SIZE
	.align		4
.L_220:
        /*04bc*/ 	.byte	0x04, 0x12
        /*04be*/ 	.short	(.L_222 - .L_221)
	.align		4
.L_221:
        /*04c0*/ 	.word	index@(_ZN17fastertransformer38normalize_for_FMHA_headz32_INT8_kernelILi1ELi2ELi2EEEvP5char2PK6__halfiiiiffff)
        /*04c4*/ 	.word	0x00000000


	//----- nvinfo : EIATTR_MIN_STACK_SIZE
	.align		4
.L_222:
        /*04c8*/ 	.byte	0x04, 0x12
        /*04ca*/ 	.short	(.L_224 - .L_223)
	.align		4
.L_223:
        /*04cc*/ 	.word	index@(_ZN17fastertransformer38normalize_for_FMHA_headz32_INT8_kernelILi1ELi4ELi2EEEvP5char2PK6__halfiiiiffff)
        /*04d0*/ 	.word	0x00000000


	//----- nvinfo : EIATTR_MIN_STACK_SIZE
	.align		4
.L_224:
        /*04d4*/ 	.byte	0x04, 0x12
        /*04d6*/ 	.short	(.L_226 - .L_225)
	.align		4
.L_225:
        /*04d8*/ 	.word	index@(_ZN17fastertransformer38normalize_for_FMHA_headz32_INT8_kernelILi2ELi4ELi2EEEvP5char2PK6__halfiiiiffff)
        /*04dc*/ 	.word	0x00000000


	//----- nvinfo : EIATTR_MIN_STACK_SIZE
	.align		4
.L_226:
        /*04e0*/ 	.byte	0x04, 0x12
        /*04e2*/ 	.short	(.L_228 - .L_227)
	.align		4
.L_227:
        /*04e4*/ 	.word	index@(_ZN17fastertransformer33normalize_for_FMHA_headz32_kernelILi1ELi1ELi1EEEvP7__half2PK6__halfiiiif)
        /*04e8*/ 	.word	0x00000000


	//----- nvinfo : EIATTR_MIN_STACK_SIZE
	.align		4
.L_228:
        /*04ec*/ 	.byte	0x04, 0x12
        /*04ee*/ 	.short	(.L_230 - .L_229)
	.align		4
.L_229:
        /*04f0*/ 	.word	index@(_ZN17fastertransformer33normalize_for_FMHA_headz32_kernelILi1ELi2ELi1EEEvP7__half2PK6__halfiiiif)
        /*04f4*/ 	.word	0x00000000


	//----- nvinfo : EIATTR_MIN_STACK_SIZE
	.align		4
.L_230:
        /*04f8*/ 	.byte	0x04, 0x12
        /*04fa*/ 	.short	(.L_232 - .L_231)
	.align		4
.L_231:
        /*04fc*/ 	.word	index@(_ZN17fastertransformer33normalize_for_FMHA_headz32_kernelILi1ELi2ELi2EEEvP7__half2PK6__halfiiiif)
        /*0500*/ 	.word	0x00000000


	//----- nvinfo : EIATTR_MIN_STACK_SIZE
	.align		4
.L_232:
        /*0504*/ 	.byte	0x04, 0x12
        /*0506*/ 	.short	(.L_234 - .L_233)
	.align		4
.L_233:
        /*0508*/ 	.word	index@(_ZN17fastertransformer33normalize_for_FMHA_headz32_kernelILi1ELi4ELi2EEEvP7__half2PK6__halfiiiif)
        /*050c*/ 	.word	0x00000000


	//----- nvinfo : EIATTR_MIN_STACK_SIZE
	.align		4
.L_234:
        /*0510*/ 	.byte	0x04, 0x12
        /*0512*/ 	.short	(.L_236 - .L_235)
	.align		4
.L_235:
        /*0514*/ 	.word	index@(_ZN17fastertransformer33normalize_for_FMHA_headz32_kernelILi2ELi4ELi2EEEvP7__half2PK6__halfiiiif)
        /*0518*/ 	.word	0x00000000


	//----- nvinfo : EIATTR_MIN_STACK_SIZE
	.align		4
.L_236:
        /*051c*/ 	.byte	0x04, 0x12
        /*051e*/ 	.short	(.L_238 - .L_237)
	.align		4
.L_237:
        /*0520*/ 	.word	index@(_ZN17fastertransformer16normalize_kernelI6__halfEEvPaPKT_iiiiff)
        /*0524*/ 	.word	0x00000000


	//----- nvinfo : EIATTR_MIN_STACK_SIZE
	.align		4
.L_238:
        /*0528*/ 	.byte	0x04, 0x12
        /*052a*/ 	.short	(.L_240 - .L_239)
	.align		4
.L_239:
        /*052c*/ 	.word	index@(_ZN17fastertransformer16normalize_kernelI7__half26__halfEEvPT_PKT0_iiii)
        /*0530*/ 	.word	0x00000008


	//----- nvinfo : EIATTR_MIN_STACK_SIZE
	.align		4
.L_240:
        /*0534*/ 	.byte	0x04, 0x12
        /*0536*/ 	.short	(.L_242 - .L_241)
	.align		4
.L_241:
        /*0538*/ 	.word	index@(_ZN17fastertransformer30normalize_for_FMHA_INT8_kernelEP5char2PK6__halfiiiiffff)
        /*053c*/ 	.word	0x00000000


	//----- nvinfo : EIATTR_MIN_STACK_SIZE
	.align		4
.L_242:
        /*0540*/ 	.byte	0x04, 0x12
        /*0542*/ 	.short	(.L_244 - .L_243)
	.align		4
.L_243:
        /*0544*/ 	.word	index@(_ZN17fastertransformer25normalize_for_FMHA_kernelEP7__half2PK6__halfiiiif)
        /*0548*/ 	.word	0x00000008
.L_244:


//--------------------- .nv.info._ZN17fastertransformer19normalize_kernel_v2ILi4ELi1ELi4EEEvP5char4PK6__halfiiiiff --------------------------
	.section	.nv.info._ZN17fastertransformer19normalize_kernel_v2ILi4ELi1ELi4EEEvP5char4PK6__halfiiiiff,"",@"SHT_CUDA_INFO"
	.sectionflags	@""
	.align	4


	//----- nvinfo : EIATTR_CUDA_API_VERSION
	.align		4
        /*0000*/ 	.byte	0x04, 0x37
        /*0002*/ 	.short	(.L_246 - .L_245)
.L_245:
        /*0004*/ 	.word	0x00000082


	//----- nvinfo : EIATTR_SW2861232_WAR
	.align		4
.L_246:
        /*0008*/ 	.byte	0x01, 0x35
	.zero		2


	//----- nvinfo : EIATTR_PARAM_CBANK
	.align		4
        /*000c*/ 	.byte	0x04, 0x0a
        /*000e*/ 	.short	(.L_248 - .L_247)
	.align		4
.L_247:
        /*0010*/ 	.word	index@(.nv.constant0._ZN17fastertransformer19normalize_kernel_v2ILi4ELi1ELi4EEEvP5char4PK6__halfiiiiff)
        /*0014*/ 	.short	0x0160
        /*0016*/ 	.short	0x0028


	//----- nvinfo : EIATTR_CBANK_PARAM_SIZE
	.align		4
.L_248:
        /*0018*/ 	.byte	0x03, 0x19
        /*001a*/ 	.short	0x0028


	//----- nvinfo : EIATTR_KPARAM_INFO
	.align		4
        /*001c*/ 	.byte	0x04, 0x17
        /*001e*/ 	.short	(.L_250 - .L_249)
.L_249:
        /*0020*/ 	.word	0x00000000
        /*0024*/ 	.short	0x0007
        /*0026*/ 	.short	0x0024
        /*0028*/ 	.byte	0x00, 0xf0, 0x11, 0x00


	//----- nvinfo : EIATTR_KPARAM_INFO
	.align		4
.L_250:
        /*002c*/ 	.byte	0x04, 0x17
        /*002e*/ 	.short	(.L_252 - .L_251)
.L_251:
        /*0030*/ 	.word	0x00000000
        /*0034*/ 	.short	0x0006
        /*0036*/ 	.short	0x0020
        /*0038*/ 	.byte	0x00, 0xf0, 0x11, 0x00


	//----- nvinfo : EIATTR_KPARAM_INFO
	.align		4
.L_252:
        /*003c*/ 	.byte	0x04, 0x17
        /*003e*/ 	.short	(.L_254 - .L_253)
.L_253:
        /*0040*/ 	.word	0x00000000
        /*0044*/ 	.short	0x0005
        /*0046*/ 	.short	0x001c
        /*0048*/ 	.byte	0x00, 0xf0, 0x11, 0x00


	//----- nvinfo : EIATTR_KPARAM_INFO
	.align		4
.L_254:
        /*004c*/ 	.byte	0x04, 0x17
        /*004e*/ 	.short	(.L_256 - .L_255)
.L_255:
        /*0050*/ 	.word	0x00000000
        /*0054*/ 	.short	0x0004
        /*0056*/ 	.short	0x0018
        /*0058*/ 	.byte	0x00, 0xf0, 0x11, 0x00


	//----- nvinfo : EIATTR_KPARAM_INFO
	.align		4
.L_256:
        /*005c*/ 	.byte	0x04, 0x17
        /*005e*/ 	.short	(.L_258 - .L_257)
.L_257:
        /*0060*/ 	.word	0x00000000
        /*0064*/ 	.short	0x0003
        /*0066*/ 	.short	0x0014
        /*0068*/ 	.byte	0x00, 0xf0, 0x11, 0x00


	//----- nvinfo : EIATTR_KPARAM_INFO
	.align		4
.L_258:
        /*006c*/ 	.byte	0x04, 0x17
        /*006e*/ 	.short	(.L_260 - .L_259)
.L_259:
        /*0070*/ 	.word	0x00000000
        /*0074*/ 	.short	0x0002
        /*0076*/ 	.short	0x0010
        /*0078*/ 	.byte	0x00, 0xf0, 0x11, 0x00


	//----- nvinfo : EIATTR_KPARAM_INFO
	.align		4
.L_260:
        /*007c*/ 	.byte	0x04, 0x17
        /*007e*/ 	.short	(.L_262 - .L_261)
.L_261:
        /*0080*/ 	.word	0x00000000
        /*0084*/ 	.short	0x0001
        /*0086*/ 	.short	0x0008
        /*0088*/ 	.byte	0x00, 0xf0, 0x21, 0x00


	//----- nvinfo : EIATTR_KPARAM_INFO
	.align		4
.L_262:
        /*008c*/ 	.byte	0x04, 0x17
        /*008e*/ 	.short	(.L_264 - .L_263)
.L_263:
        /*0090*/ 	.word	0x00000000
        /*0094*/ 	.short	0x0000
        /*0096*/ 	.short	0x0000
        /*0098*/ 	.byte	0x00, 0xf0, 0x21, 0x00


	//----- nvinfo : EIATTR_MAXREG_COUNT
	.align		4
.L_264:
        /*009c*/ 	.byte	0x03, 0x1b
        /*009e*/ 	.short	0x00ff


	//----- nvinfo : EIATTR_NUM_BARRIERS
	.align		4
        /*00a0*/ 	.byte	0x02, 0x4c
        /*00a2*/ 	.byte	0x01
	.zero		1


	//----- nvinfo : EIATTR_MERCURY_ISA_VERSION
	.align		4
        /*00a4*/ 	.byte	0x03, 0x5f
        /*00a6*/ 	.short	0x0000


	//----- nvinfo : EIATTR_COOP_GROUP_MASK_REGIDS
	.align		4
        /*00a8*/ 	.byte	0x04, 0x29
        /*00aa*/ 	.short	(.L_266 - .L_265)


	//   ....[0]....
.L_265:
        /*00ac*/ 	.word	0xffffffff


	//   ....[1]....
        /*00b0*/ 	.word	0xffffffff


	//   ....[2]....
        /*00b4*/ 	.word	0xffffffff


	//----- nvinfo : EIATTR_COOP_GROUP_INSTR_OFFSETS
	.align		4
.L_266:
        /*00b8*/ 	.byte	0x04, 0x28
        /*00ba*/ 	.short	(.L_268 - .L_267)


	//   ....[0]....
.L_267:
        /*00bc*/ 	.word	0x00000990


	//   ....[1]....
        /*00c0*/ 	.word	0x000009d0


	//   ....[2]....
        /*00c4*/ 	.word	0x000009f0


	//----- nvinfo : EIATTR_EXIT_INSTR_OFFSETS
	.align		4
.L_268:
        /*00c8*/ 	.byte	0x04, 0x1c
        /*00ca*/ 	.short	(.L_270 - .L_269)


	//   ....[0]....
.L_269:
        /*00cc*/ 	.word	0x00000ad0


	//   ....[1]....
        /*00d0*/ 	.word	0x00000e80


	//----- nvinfo : EIATTR_CRS_STACK_SIZE
	.align		4
.L_270:
        /*00d4*/ 	.byte	0x04, 0x1e
        /*00d6*/ 	.short	(.L_272 - .L_271)
.L_271:
        /*00d8*/ 	.word	0x00000000
.L_272:


//--------------------- .nv.info._ZN17fastertransformer19normalize_kernel_v2ILi4ELi2ELi4EEEvP5char4PK6__halfiiiiff --------------------------
	.section	.nv.info._ZN17fastertransformer19normalize_kernel_v2ILi4ELi2ELi4EEEvP5char4PK6__halfiiiiff,"",@"SHT_CUDA_INFO"
	.sectionflags	@""
	.align	4


	//----- nvinfo : EIATTR_CUDA_API_VERSION
	.align		4
        /*0000*/ 	.byte	0x04, 0x37
        /*0002*/ 	.short	(.L_274 - .L_273)
.L_273:
        /*0004*/ 	.word	0x00000082


	//----- nvinfo : EIATTR_SW2861232_WAR
	.align		4
.L_274:
        /*0008*/ 	.byte	0x01, 0x35
	.zero		2


	//----- nvinfo : EIATTR_PARAM_CBANK
	.align		4
        /*000c*/ 	.byte	0x04, 0x0a
        /*000e*/ 	.short	(.L_276 - .L_275)
	.align		4
.L_275:
        /*0010*/ 	.word	index@(.nv.constant0._ZN17fastertransformer19normalize_kernel_v2ILi4ELi2ELi4EEEvP5char4PK6__halfiiiiff)
        /*0014*/ 	.short	0x0160
        /*0016*/ 	.short	0x0028


	//----- nvinfo : EIATTR_CBANK_PARAM_SIZE
	.align		4
.L_276:
        /*0018*/ 	.byte	0x03, 0x19
        /*001a*/ 	.short	0x0028


	//----- nvinfo : EIATTR_KPARAM_INFO
	.align		4
        /*001c*/ 	.byte	0x04, 0x17
        /*001e*/ 	.short	(.L_278 - .L_277)
.L_277:
        /*0020*/ 	.word	0x00000000
        /*0024*/ 	.short	0x0007
        /*0026*/ 	.short	0x0024
        /*0028*/ 	.byte	0x00, 0xf0, 0x11, 0x00


	//----- nvinfo : EIATTR_KPARAM_INFO
	.align		4
.L_278:
        /*002c*/ 	.byte	0x04, 0x17
        /*002e*/ 	.short	(.L_280 - .L_279)
.L_279:
        /*0030*/ 	.word	0x00000000
        /*0034*/ 	.short	0x0006
        /*0036*/ 	.short	0x0020
        /*0038*/ 	.byte	0x00, 0xf0, 0x11, 0x00


	//----- nvinfo : EIATTR_KPARAM_INFO
	.align		4
.L_280:
        /*003c*/ 	.byte	0x04, 0x17
        /*003e*/ 	.short	(.L_282 - .L_281)
.L_281:
        /*0040*/ 	.word	0x00000000
        /*0044*/ 	.short	0x0005
        /*0046*/ 	.short	0x001c
        /*0048*/ 	.byte	0x00, 0xf0, 0x11, 0x00


	//----- nvinfo : EIATTR_KPARAM_INFO
	.align		4
.L_282:
        /*004c*/ 	.byte	0x04, 0x17
        /*004e*/ 	.short	(.L_284 - .L_283)
.L_283:
        /*0050*/ 	.word	0x00000000
        /*0054*/ 	.short	0x0004
        /*0056*/ 	.short	0x0018
        /*0058*/ 	.byte	0x00, 0xf0, 0x11, 0x00


	//----- nvinfo : EIATTR_KPARAM_INFO
	.align		4
.L_284:
        /*005c*/ 	.byte	0x04, 0x17
        /*005e*/ 	.short	(.L_286 - .L_285)
.L_285:
        /*0060*/ 	.word	0x00000000
        /*0064*/ 	.short	0x0003
        /*0066*/ 	.short	0x0014
        /*0068*/ 	.byte	0x00, 0xf0, 0x11, 0x00


	//----- nvinfo : EIATTR_KPARAM_INFO
	.align		4
.L_286:
        /*006c*/ 	.byte	0x04, 0x17
        /*006e*/ 	.short	(.L_288 - .L_287)
.L_287:
        /*0070*/ 	.word	0x00000000
        /*0074*/ 	.short	0x0002
        /*0076*/ 	.short	0x0010
        /*0078*/ 	.byte	0x00, 0xf0, 0x11, 0x00


	//----- nvinfo : EIATTR_KPARAM_INFO
	.align		4
.L_288:
        /*007c*/ 	.byte	0x04, 0x17
        /*007e*/ 	.short	(.L_290 - .L_289)
.L_289:
        /*0080*/ 	.word	0x00000000
        /*0084*/ 	.short	0x0001
        /*0086*/ 	.short	0x0008
        /*0088*/ 	.byte	0x00, 0xf0, 0x21, 0x00


	//----- nvinfo : EIATTR_KPARAM_INFO
	.align		4
.L_290:
        /*008c*/ 	.byte	0x04, 0x17
        /*008e*/ 	.short	(.L_292 - .L_291)
.L_291:
        /*0090*/ 	.word	0x00000000
        /*0094*/ 	.short	0x0000
        /*0096*/ 	.short	0x0000
        /*0098*/ 	.byte	0x00, 0xf0, 0x21, 0x00


	//----- nvinfo : EIATTR_MAXREG_COUNT
	.align		4
.L_292:
        /*009c*/ 	.byte	0x03, 0x1b
        /*009e*/ 	.short	0x00ff


	//----- nvinfo : EIATTR_NUM_BARRIERS
	.align		4
        /*00a0*/ 	.byte	0x02, 0x4c
        /*00a2*/ 	.byte	0x01
	.zero		1


	//----- nvinfo : EIATTR_MERCURY_ISA_VERSION
	.align		4
        /*00a4*/ 	.byte	0x03, 0x5f
        /*00a6*/ 	.short	0x0000


	//----- nvinfo : EIATTR_COOP_GROUP_MASK_REGIDS
	.align		4
        /*00a8*/ 	.byte	0x04, 0x29
        /*00aa*/ 	.short	(.L_294 - .L_293)


	//   ....[0]....
.L_293:
        /*00ac*/ 	.word	0xffffffff


	//   ....[1]....
        /*00b0*/ 	.word	0xffffffff


	//   ....[2]....
        /*00b4*/ 	.word	0xffffffff


	//----- nvinfo : EIATTR_COOP_GROUP_INSTR_OFFSETS
	.align		4
.L_294:
        /*00b8*/ 	.byte	0x04, 0x28
        /*00ba*/ 	.short	(.L_296 - .L_295)


	//   ....[0]....
.L_295:
        /*00bc*/ 	.word	0x00000990


	//   ....[1]....
        /*00c0*/ 	.word	0x000009d0


	//   ....[2]....
        /*00c4*/ 	.word	0x000009f0


	//----- nvinfo : EIATTR_EXIT_INSTR_OFFSETS
	.align		4
.L_296:
        /*00c8*/ 	.byte	0x04, 0x1c
        /*00ca*/ 	.short	(.L_298 - .L_297)


	//   ....[0]....
.L_297:
        /*00cc*/ 	.word	0x00000ad0


	//   ....[1]....
        /*00d0*/ 	.word	0x00000e80


	//----- nvinfo : EIATTR_CRS_STACK_SIZE
	.align		4
.L_298:
        /*00d4*/ 	.byte	0x04, 0x1e
        /*00d6*/ 	.short	(.L_300 - .L_299)
.L_299:
        /*00d8*/ 	.word	0x00000000
.L_300:


//--------------------- .nv.info._ZN17fastertransformer19normalize_kernel_v2ILi4ELi4ELi4EEEvP5char4PK6__halfiiiiff --------------------------
	.section	.nv.info._ZN17fastertransformer19normalize_kernel_v2ILi4ELi4ELi4EEEvP5char4PK6__halfiiiiff,"",@"SHT_CUDA_INFO"
	.sectionflags	@""
	.align	4


	//----- nvinfo : EIATTR_CUDA_API_VERSION
	.align		4
        /*0000*/ 	.byte	0x04, 0x37
        /*0002*/ 	.short	(.L_302 - .L_301)
.L_301:
        /*0004*/ 	.word	0x00000082


	//----- nvinfo : EIATTR_SW2861232_WAR
	.align		4
.L_302:
        /*0008*/ 	.byte	0x01, 0x35
	.zero		2


	//----- nvinfo : EIATTR_PARAM_CBANK
	.align		4
        /*000c*/ 	.byte	0x04, 0x0a
        /*000e*/ 	.short	(.L_304 - .L_303)
	.align		4
.L_303:
        /*0010*/ 	.word	index@(.nv.constant0._ZN17fastertransformer19normalize_kernel_v2ILi4ELi4ELi4EEEvP5char4PK6__halfiiiiff)
        /*0014*/ 	.short	0x0160
        /*0016*/ 	.short	0x0028


	//----- nvinfo : EIATTR_CBANK_PARAM_SIZE
	.align		4
.L_304:
        /*0018*/ 	.byte	0x03, 0x19
        /*001a*/ 	.short	0x0028


	//----- nvinfo : EIATTR_KPARAM_INFO
	.align		4
        /*001c*/ 	.byte	0x04, 0x17
        /*001e*/ 	.short	(.L_306 - .L_305)
.L_305:
        /*0020*/ 	.word	0x00000000
        /*0024*/ 	.short	0x0007
        /*0026*/ 	.short	0x0024
        /*0028*/ 	.byte	0x00, 0xf0, 0x11, 0x00


	//----- nvinfo : EIATTR_KPARAM_INFO
	.align		4
.L_306:
        /*002c*/ 	.byte	0x04, 0x17
        /*002e*/ 	.short	(.L_308 - .L_307)
.L_307:
        /*0030*/ 	.word	0x00000000
        /*0034*/ 	.short	0x0006
        /*0036*/ 	.short	0x0020
        /*0038*/ 	.byte	0x00, 0xf0, 0x11, 0x00


	//----- nvinfo : EIATTR_KPARAM_INFO
	.align		4
.L_308:
        /*003c*/ 	.byte	0x04, 0x17
        /*003e*/ 	.short	(.L_310 - .L_309)
.L_309:
        /*0040*/ 	.word	0x00000000
        /*0044*/ 	.short	0x0005
        /*0046*/ 	.short	0x001c
        /*0048*/ 	.byte	0x00, 0xf0, 0x11, 0x00


	//----- nvinfo : EIATTR_KPARAM_INFO
	.align		4
.L_310:
        /*004c*/ 	.byte	0x04, 0x17
        /*004e*/ 	.short	(.L_312 - .L_311)
.L_311:
        /*0050*/ 	.word	0x00000000
        /*0054*/ 	.short	0x0004
        /*0056*/ 	.short	0x0018
        /*0058*/ 	.byte	0x00, 0xf0, 0x11, 0x00


	//----- nvinfo : EIATTR_KPARAM_INFO
	.align		4
.L_312:
        /*005c*/ 	.byte	0x04, 0x17
        /*005e*/ 	.short	(.L_314 - .L_313)
.L_313:
        /*0060*/ 	.word	0x00000000
        /*0064*/ 	.short	0x0003
        /*0066*/ 	.short	0x0014
        /*0068*/ 	.byte	0x00, 0xf0, 0x11, 0x00


	//----- nvinfo : EIATTR_KPARAM_INFO
	.align		4
.L_314:
        /*006c*/ 	.byte	0x04, 0x17
        /*006e*/ 	.short	(.L_316 - .L_315)
.L_315:
        /*0070*/ 	.word	0x00000000
        /*0074*/ 	.short	0x0002
        /*0076*/ 	.short	0x0010
        /*0078*/ 	.byte	0x00, 0xf0, 0x11, 0x00


	//----- nvinfo : EIATTR_KPARAM_INFO
	.align		4
.L_316:
        /*007c*/ 	.byte	0x04, 0x17
        /*007e*/ 	.short	(.L_318 - .L_317)
.L_317:
        /*0080*/ 	.word	0x00000000
        /*0084*/ 	.short	0x0001
        /*0086*/ 	.short	0x0008
        /*0088*/ 	.byte	0x00, 0xf0, 0x21, 0x00


	//----- nvinfo : EIATTR_KPARAM_INFO
	.align		4
.L_318:
        /*008c*/ 	.byte	0x04, 0x17
        /*008e*/ 	.short	(.L_320 - .L_319)
.L_319:
        /*0090*/ 	.word	0x00000000
        /*0094*/ 	.short	0x0000
        /*0096*/ 	.short	0x0000
        /*0098*/ 	.byte	0x00, 0xf0, 0x21, 0x00


	//----- nvinfo : EIATTR_MAXREG_COUNT
	.align		4
.L_320:
        /*009c*/ 	.byte	0x03, 0x1b
        /*009e*/ 	.short	0x00ff


	//----- nvinfo : EIATTR_NUM_BARRIERS
	.align		4
        /*00a0*/ 	.byte	0x02, 0x4c
        /*00a2*/ 	.byte	0x01
	.zero		1


	//----- nvinfo : EIATTR_MERCURY_ISA_VERSION
	.align		4
        /*00a4*/ 	.byte	0x03, 0x5f
        /*00a6*/ 	.short	0x0000


	//----- nvinfo : EIATTR_COOP_GROUP_MASK_REGIDS
	.align		4
        /*00a8*/ 	.byte	0x04, 0x29
        /*00aa*/ 	.short	(.L_322 - .L_321)


	//   ....[0]....
.L_321:
        /*00ac*/ 	.word	0xffffffff


	//   ....[1]....
        /*00b0*/ 	.word	0xffffffff


	//   ....[2]....
        /*00b4*/ 	.word	0xffffffff


	//----- nvinfo : EIATTR_COOP_GROUP_INSTR_OFFSETS
	.align		4
.L_322:
        /*00b8*/ 	.byte	0x04, 0x28
        /*00ba*/ 	.short	(.L_324 - .L_323)


	//   ....[0]....
.L_323:
        /*00bc*/ 	.word	0x00000990


	//   ....[1]....
        /*00c0*/ 	.word	0x000009d0


	//   ....[2]....
        /*00c4*/ 	.word	0x000009f0


	//----- nvinfo : EIATTR_EXIT_INSTR_OFFSETS
	.align		4
.L_324:
        /*00c8*/ 	.byte	0x04, 0x1c
        /*00ca*/ 	.short	(.L_326 - .L_325)


	//   ....[0]....
.L_325:
        /*00cc*/ 	.word	0x00000ad0


	//   ....[1]....
        /*00d0*/ 	.word	0x00000e80


	//----- nvinfo : EIATTR_CRS_STACK_SIZE
	.align		4
.L_326:
        /*00d4*/ 	.byte	0x04, 0x1e
        /*00d6*/ 	.short	(.L_328 - .L_327)
.L_327:
        /*00d8*/ 	.word	0x00000000
.L_328:


//--------------------- .nv.info._ZN17fastertransformer16normalize_kernelI6__halfS1_EEvPT_PKT0_iiii --------------------------
	.section	.nv.info._ZN17fastertransformer16normalize_kernelI6__halfS1_EEvPT_PKT0_iiii,"",@"SHT_CUDA_INFO"
	.sectionflags	@""
	.align	4


	//----- nvinfo : EIATTR_CUDA_API_VERSION
	.align		4
        /*0000*/ 	.byte	0x04, 0x37
        /*0002*/ 	.short	(.L_330 - .L_329)
.L_329:
        /*0004*/ 	.word	0x00000082


	//----- nvinfo : EIATTR_SW2861232_WAR
	.align		4
.L_330:
        /*0008*/ 	.byte	0x01, 0x35
	.zero		2


	//----- nvinfo : EIATTR_PARAM_CBANK
	.align		4
        /*000c*/ 	.byte	0x04, 0x0a
        /*000e*/ 	.short	(.L_332 - .L_331)
	.align		4
.L_331:
        /*0010*/ 	.word	index@(.nv.constant0._ZN17fastertransformer16normalize_kernelI6__halfS1_EEvPT_PKT0_iiii)
        /*0014*/ 	.short	0x0160
        /*0016*/ 	.short	0x0020


	//----- nvinfo : EIATTR_CBANK_PARAM_SIZE
	.align		4
.L_332:
        /*0018*/ 	.byte	0x03, 0x19
        /*001a*/ 	.short	0x0020


	//----- nvinfo : EIATTR_KPARAM_INFO
	.align		4
        /*001c*/ 	.byte	0x04, 0x17
        /*001e*/ 	.short	(.L_334 - .L_333)
.L_333:
        /*0020*/ 	.word	0x00000000
        /*0024*/ 	.short	0x0005
        /*0026*/ 	.short	0x001c
        /*0028*/ 	.byte	0x00, 0xf0, 0x11, 0x00


	//----- nvinfo : EIATTR_KPARAM_INFO
	.align		4
.L_334:
        /*002c*/ 	.byte	0x04, 0x17
        /*002e*/ 	.short	(.L_336 - .L_335)
.L_335:
        /*0030*/ 	.word	0x00000000
        /*0034*/ 	.short	0x0004
        /*0036*/ 	.short	0x0018
        /*0038*/ 	.byte	0x00, 0xf0, 0x11, 0x00


	//----- nvinfo : EIATTR_KPARAM_INFO
	.align		4
.L_336:
        /*003c*/ 	.byte	0x04, 0x17
        /*003e*/ 	.short	(.L_338 - .L_337)
.L_337:
        /*0040*/ 	.word	0x00000000
        /*0044*/ 	.short	0x0003
        /*0046*/ 	.short	0x0014
        /*0048*/ 	.byte	0x00, 0xf0, 0x11, 0x00


	//----- nvinfo : EIATTR_KPARAM_INFO
	.align		4
.L_338:
        /*004c*/ 	.byte	0x04, 0x17
        /*004e*/ 	.short	(.L_340 - .L_339)
.L_339:
        /*0050*/ 	.word	0x00000000
        /*0054*/ 	.short	0x0002
        /*0056*/ 	.short	0x0010
        /*0058*/ 	.byte	0x00, 0xf0, 0x11, 0x00


	//----- nvinfo : EIATTR_KPARAM_INFO
	.align		4
.L_340:
        /*005c*/ 	.byte	0x04, 0x17
        /*005e*/ 	.short	(.L_342 - .L_341)
.L_341:
        /*0060*/ 	.word	0x00000000
        /*0064*/ 	.short	0x0001
        /*0066*/ 	.short	0x0008
        /*0068*/ 	.byte	0x00, 0xf0, 0x21, 0x00


	//----- nvinfo : EIATTR_KPARAM_INFO
	.align		4
.L_342:
        /*006c*/ 	.byte	0x04, 0x17
        /*006e*/ 	.short	(.L_344 - .L_343)
.L_343:
        /*0070*/ 	.word	0x00000000
        /*0074*/ 	.short	0x0000
        /*0076*/ 	.short	0x0000
        /*0078*/ 	.byte	0x00, 0xf0, 0x21, 0x00


	//----- nvinfo : EIATTR_MAXREG_COUNT
	.align		4
.L_344:
        /*007c*/ 	.byte	0x03, 0x1b
        /*007e*/ 	.short	0x00ff


	//----- nvinfo : EIATTR_NUM_BARRIERS
	.align		4
        /*0080*/ 	.byte	0x02, 0x4c
        /*0082*/ 	.byte	0x01
	.zero		1


	//----- nvinfo : EIATTR_MERCURY_ISA_VERSION
	.align		4
        /*0084*/ 	.byte	0x03, 0x5f
        /*0086*/ 	.short	0x0000


	//----- nvinfo : EIATTR_COOP_GROUP_MASK_REGIDS
	.align		4
        /*0088*/ 	.byte	0x04, 0x29
        /*008a*/ 	.short	(.L_346 - .L_345)


	//   ....[0]....
.L_345:
        /*008c*/ 	.word	0xffffffff


	//   ....[1]....
        /*0090*/ 	.word	0xffffffff


	//   ....[2]....
        /*0094*/ 	.word	0xffffffff


	//   ....[3]....
        /*0098*/ 	.word	0xffffffff


	//   ....[4]....
        /*009c*/ 	.word	0xffffffff


	//   ....[5]....
        /*00a0*/ 	.word	0xffffffff


	//   ....[6]....
        /*00a4*/ 	.word	0xffffffff


	//   ....[7]....
        /*00a8*/ 	.word	0xffffffff


	//   ....[8]....
        /*00ac*/ 	.word	0xffffffff


	//   ....[9]....
        /*00b0*/ 	.word	0xffffffff


	//   ....[10]....
        /*00b4*/ 	.word	0xffffffff


	//   ....[11]....
        /*00b8*/ 	.word	0xffffffff


	//   ....[12]....
        /*00bc*/ 	.word	0xffffffff


	//   ....[13]....
        /*00c0*/ 	.word	0xffffffff


	//   ....[14]....
        /*00c4*/ 	.word	0xffffffff


	//----- nvinfo : EIATTR_COOP_GROUP_INSTR_OFFSETS
	.align		4
.L_346:
        /*00c8*/ 	.byte	0x04, 0x28
        /*00ca*/ 	.short	(.L_348 - .L_347)


	//   ....[0]....
.L_347:
        /*00cc*/ 	.word	0x000001c0


	//   ....[1]....
        /*00d0*/ 	.word	0x00000230


	//   ....[2]....
        /*00d4*/ 	.word	0x00000260


	//   ....[3]....
        /*00d8*/ 	.word	0x000002a0


	//   ....[4]....
        /*00dc*/ 	.word	0x000002c0


	//   ....[5]....
        /*00e0*/ 	.word	0x00000310


	//   ....[6]....
        /*00e4*/ 	.word	0x00000330


	//   ....[7]....
        /*00e8*/ 	.word	0x00000350


	//   ....[8]....
        /*00ec*/ 	.word	0x00000370


	//   ....[9]....
        /*00f0*/ 	.word	0x00000390


	//   ....[10]....
        /*00f4*/ 	.word	0x000003c0


	//   ....[11]....
        /*00f8*/ 	.word	0x000003e0


	//   ....[12]....
        /*00fc*/ 	.word	0x00000400


	//   ....[13]....
        /*0100*/ 	.word	0x00000420


	//   ....[14]....
        /*0104*/ 	.word	0x00000440


	//----- nvinfo : EIATTR_EXIT_INSTR_OFFSETS
	.align		4
.L_348:
        /*0108*/ 	.byte	0x04, 0x1c
        /*010a*/ 	.short	(.L_350 - .L_349)


	//   ....[0]....
.L_349:
        /*010c*/ 	.word	0x00000650


	//   ....[1]....
        /*0110*/ 	.word	0x000006a0


	//----- nvinfo : EIATTR_CTAIDZ_USED
	.align		4
.L_350:
        /*0114*/ 	.byte	0x01, 0x04
	.zero		2


	//----- nvinfo : EIATTR_CRS_STACK_SIZE
	.align		4
        /*0118*/ 	.byte	0x04, 0x1e
        /*011a*/ 	.short	(.L_352 - .L_351)
.L_351:
        /*011c*/ 	.word	0x00000000
.L_352:


//--------------------- .nv.info._ZN17fastertransformer19normalize_kernel_v2I6__halfS1_Li1ELi4ELi1EEEvPT_PKT0_iiii --------------------------
	.section	.nv.info._ZN17fastertransformer19normalize_kernel_v2I6__halfS1_Li1ELi4ELi1EEEvPT_PKT0_iiii,"",@"SHT_CUDA_INFO"
	.sectionflags	@""
	.align	4


	//----- nvinfo : EIATTR_CUDA_API_VERSION
	.align		4
        /*0000*/ 	.byte	0x04, 0x37
        /*0002*/ 	.short	(.L_354 - .L_353)
.L_353:
        /*0004*/ 	.word	0x00000082


	//----- nvinfo : EIATTR_SW2861232_WAR
	.align		4
.L_354:
        /*0008*/ 	.byte	0x01, 0x35
	.zero		2


	//----- nvinfo : EIATTR_PARAM_CBANK
	.align		4
        /*000c*/ 	.byte	0x04, 0x0a
        /*000e*/ 	.short	(.L_356 - .L_355)
	.align		4
.L_355:
        /*0010*/ 	.word	index@(.nv.constant0._ZN17fastertransformer19normalize_kernel_v2I6__halfS1_Li1ELi4ELi1EEEvPT_PKT0_iiii)
        /*0014*/ 	.short	0x0160
        /*0016*/ 	.short	0x0020


	//----- nvinfo : EIATTR_CBANK_PARAM_SIZE
	.align		4
.L_356:
        /*0018*/ 	.byte	0x03, 0x19
        /*001a*/ 	.short	0x0020


	//----- nvinfo : EIATTR_KPARAM_INFO
	.align		4
        /*001c*/ 	.byte	0x04, 0x17
        /*001e*/ 	.short	(.L_358 - .L_357)
.L_357:
        /*0020*/ 	.word	0x00000000
        /*0024*/ 	.short	0x0005
        /*0026*/ 	.short	0x001c
        /*0028*/ 	.byte	0x00, 0xf0, 0x11, 0x00


	//----- nvinfo : EIATTR_KPARAM_INFO
	.align		4
.L_358:
        /*002c*/ 	.byte	0x04, 0x17
        /*002e*/ 	.short	(.L_360 - .L_359)
.L_359:
        /*0030*/ 	.word	0x00000000
        /*0034*/ 	.short	0x0004
        /*0036*/ 	.short	0x0018
        /*0038*/ 	.byte	0x00, 0xf0, 0x11, 0x00


	//----- nvinfo : EIATTR_KPARAM_INFO
	.align		4
.L_360:
        /*003c*/ 	.byte	0x04, 0x17
        /*003e*/ 	.short	(.L_362 - .L_361)
.L_361:
        /*0040*/ 	.word	0x00000000
        /*0044*/ 	.short	0x0003
        /*0046*/ 	.short	0x0014
        /*0048*/ 	.byte	0x00, 0xf0, 0x11, 0x00


	//----- nvinfo : EIATTR_KPARAM_INFO
	.align		4
.L_362:
        /*004c*/ 	.byte	0x04, 0x17
        /*004e*/ 	.short	(.L_364 - .L_363)
.L_363:
        /*0050*/ 	.word	0x00000000
        /*0054*/ 	.short	0x0002
        /*0056*/ 	.short	0x0010
        /*0058*/ 	.byte	0x00, 0xf0, 0x11, 0x00


	//----- nvinfo : EIATTR_KPARAM_INFO
	.align		4
.L_364:
        /*005c*/ 	.byte	0x04, 0x17
        /*005e*/ 	.short	(.L_366 - .L_365)
.L_365:
        /*0060*/ 	.word	0x00000000
        /*0064*/ 	.short	0x0001
        /*0066*/ 	.short	0x0008
        /*0068*/ 	.byte	0x00, 0xf0, 0x21, 0x00


	//----- nvinfo : EIATTR_KPARAM_INFO
	.align		4
.L_366:
        /*006c*/ 	.byte	0x04, 0x17
        /*006e*/ 	.short	(.L_368 - .L_367)
.L_367:
        /*0070*/ 	.word	0x00000000
        /*0074*/ 	.short	0x0000
        /*0076*/ 	.short	0x0000
        /*0078*/ 	.byte	0x00, 0xf0, 0x21, 0x00


	//----- nvinfo : EIATTR_MAXREG_COUNT
	.align		4
.L_368:
        /*007c*/ 	.byte	0x03, 0x1b
        /*007e*/ 	.short	0x00ff


	//----- nvinfo : EIATTR_NUM_BARRIERS
	.align		4
        /*0080*/ 	.byte	0x02, 0x4c
        /*0082*/ 	.byte	0x01
	.zero		1


	//----- nvinfo : EIATTR_MERCURY_ISA_VERSION
	.align		4
        /*0084*/ 	.byte	0x03, 0x5f
        /*0086*/ 	.short	0x0000


	//----- nvinfo : EIATTR_COOP_GROUP_MASK_REGIDS
	.align		4
        /*0088*/ 	.byte	0x04, 0x29
        /*008a*/ 	.short	(.L_370 - .L_369)


	//   ....[0]....
.L_369:
        /*008c*/ 	.word	0xffffffff


	//   ....[1]....
        /*0090*/ 	.word	0xffffffff


	//   ....[2]....
        /*0094*/ 	.word	0xffffffff


	//   ....[3]....
        /*0098*/ 	.word	0xffffffff


	//   ....[4]....
        /*009c*/ 	.word	0xffffffff


	//----- nvinfo : EIATTR_COOP_GROUP_INSTR_OFFSETS
	.align		4
.L_370:
        /*00a0*/ 	.byte	0x04, 0x28
        /*00a2*/ 	.short	(.L_372 - .L_371)


	//   ....[0]....
.L_371:
        /*00a4*/ 	.word	0x000008d0


	//   ....[1]....
        /*00a8*/ 	.word	0x00000910


	//   ....[2]....
        /*00ac*/ 	.word	0x00000930


	//   ....[3]....
        /*00b0*/ 	.word	0x00000950


	//   ....[4]....
        /*00b4*/ 	.word	0x00000970


	//----- nvinfo : EIATTR_EXIT_INSTR_OFFSETS
	.align		4
.L_372:
        /*00b8*/ 	.byte	0x04, 0x1c
        /*00ba*/ 	.short	(.L_374 - .L_373)


	//   ....[0]....
.L_373:
        /*00bc*/ 	.word	0x00000a50


	//   ....[1]....
        /*00c0*/ 	.word	0x00000cc0


	//----- nvinfo : EIATTR_CRS_STACK_SIZE
	.align		4
.L_374:
        /*00c4*/ 	.byte	0x04, 0x1e
        /*00c6*/ 	.short	(.L_376 - .L_375)
.L_375:
        /*00c8*/ 	.word	0x00000000
.L_376:


//--------------------- .nv.info._ZN17fastertransformer19normalize_kernel_v2I7__half26__halfLi1ELi4ELi2EEEvPT_PKT0_iiii --------------------------
	.section	.nv.info._ZN17fastertransformer19normalize_kernel_v2I7__half26__halfLi1ELi4ELi2EEEvPT_PKT0_iiii,"",@"SHT_CUDA_INFO"
	.sectionflags	@""
	.align	4


	//----- nvinfo : EIATTR_CUDA_API_VERSION
	.align		4
        /*0000*/ 	.byte	0x04, 0x37
        /*0002*/ 	.short	(.L_378 - .L_377)
.L_377:
        /*0004*/ 	.word	0x00000082


	//----- nvinfo : EIATTR_SW2861232_WAR
	.align		4
.L_378:
        /*0008*/ 	.byte	0x01, 0x35
	.zero		2


	//----- nvinfo : EIATTR_PARAM_CBANK
	.align		4
        /*000c*/ 	.byte	0x04, 0x0a
        /*000e*/ 	.short	(.L_380 - .L_379)
	.align		4
.L_379:
        /*0010*/ 	.word	index@(.nv.constant0._ZN17fastertransformer19normalize_kernel_v2I7__half26__halfLi1ELi4ELi2EEEvPT_PKT0_iiii)
        /*0014*/ 	.short	0x0160
        /*0016*/ 	.short	0x0020


	//----- nvinfo : EIATTR_CBANK_PARAM_SIZE
	.align		4
.L_380:
        /*0018*/ 	.byte	0x03, 0x19
        /*001a*/ 	.short	0x0020


	//----- nvinfo : EIATTR_KPARAM_INFO
	.align		4
        /*001c*/ 	.byte	0x04, 0x17
        /*001e*/ 	.short	(.L_382 - .L_381)
.L_381:
        /*0020*/ 	.word	0x00000000
        /*0024*/ 	.short	0x0005
        /*0026*/ 	.short	0x001c
        /*0028*/ 	.byte	0x00, 0xf0, 0x11, 0x00


	//----- nvinfo : EIATTR_KPARAM_INFO
	.align		4
.L_382:
        /*002c*/ 	.byte	0x04, 0x17
        /*002e*/ 	.short	(.L_384 - .L_383)
.L_383:
        /*0030*/ 	.word	0x00000000
        /*0034*/ 	.short	0x0004
        /*0036*/ 	.short	0x0018
        /*0038*/ 	.byte	0x00, 0xf0, 0x11, 0x00


	//----- nvinfo : EIATTR_KPARAM_INFO
	.align		4
.L_384:
        /*003c*/ 	.byte	0x04, 0x17
        /*003e*/ 	.short	(.L_386 - .L_385)
.L_385:
        /*0040*/ 	.word	0x00000000
        /*0044*/ 	.short	0x0003
        /*0046*/ 	.short	0x0014
        /*0048*/ 	.byte	0x00, 0xf0, 0x11, 0x00


	//----- nvinfo : EIATTR_KPARAM_INFO
	.align		4
.L_386:
        /*004c*/ 	.byte	0x04, 0x17
        /*004e*/ 	.short	(.L_388 - .L_387)
.L_387:
        /*0050*/ 	.word	0x00000000
        /*0054*/ 	.short	0x0002
        /*0056*/ 	.short	0x0010
        /*0058*/ 	.byte	0x00, 0xf0, 0x11, 0x00


	//----- nvinfo : EIATTR_KPARAM_INFO
	.align		4
.L_388:
        /*005c*/ 	.byte	0x04, 0x17
        /*005e*/ 	.short	(.L_390 - .L_389)
.L_389:
        /*0060*/ 	.word	0x00000000
        /*0064*/ 	.short	0x0001
        /*0066*/ 	.short	0x0008
        /*0068*/ 	.byte	0x00, 0xf0, 0x21, 0x00


	//----- nvinfo : EIATTR_KPARAM_INFO
	.align		4
.L_390:
        /*006c*/ 	.byte	0x04, 0x17
        /*006e*/ 	.short	(.L_392 - .L_391)
.L_391:
        /*0070*/ 	.word	0x00000000
        /*0074*/ 	.short	0x0000
        /*0076*/ 	.short	0x0000
        /*0078*/ 	.byte	0x00, 0xf0, 0x21, 0x00


	//----- nvinfo : EIATTR_MAXREG_COUNT
	.align		4
.L_392:
        /*007c*/ 	.byte	0x03, 0x1b
        /*007e*/ 	.short	0x00ff


	//----- nvinfo : EIATTR_NUM_BARRIERS
	.align		4
        /*0080*/ 	.byte	0x02, 0x4c
        /*0082*/ 	.byte	0x01
	.zero		1


	//----- nvinfo : EIATTR_MERCURY_ISA_VERSION
	.align		4
        /*0084*/ 	.byte	0x03, 0x5f
        /*0086*/ 	.short	0x0000


	//----- nvinfo : EIATTR_COOP_GROUP_MASK_REGIDS
	.align		4
        /*0088*/ 	.byte	0x04, 0x29
        /*008a*/ 	.short	(.L_394 - .L_393)


	//   ....[0]....
.L_393:
        /*008c*/ 	.word	0xffffffff


	//   ....[1]....
        /*0090*/ 	.word	0xffffffff


	//   ....[2]....
        /*0094*/ 	.word	0xffffffff


	//   ....[3]....
        /*0098*/ 	.word	0xffffffff


	//   ....[4]....
        /*009c*/ 	.word	0xffffffff


	//----- nvinfo : EIATTR_COOP_GROUP_INSTR_OFFSETS
	.align		4
.L_394:
        /*00a0*/ 	.byte	0x04, 0x28
        /*00a2*/ 	.short	(.L_396 - .L_395)


	//   ....[0]....
.L_395:
        /*00a4*/ 	.word	0x000008f0


	//   ....[1]....
        /*00a8*/ 	.word	0x00000930


	//   ....[2]....
        /*00ac*/ 	.word	0x00000950


	//   ....[3]....
        /*00b0*/ 	.word	0x00000970


	//   ....[4]....
        /*00b4*/ 	.word	0x00000990


	//----- nvinfo : EIATTR_EXIT_INSTR_OFFSETS
	.align		4
.L_396:
        /*00b8*/ 	.byte	0x04, 0x1c
        /*00ba*/ 	.short	(.L_398 - .L_397)


	//   ....[0]....
.L_397:
        /*00bc*/ 	.word	0x00000a70


	//   ....[1]....
        /*00c0*/ 	.word	0x00000d00


	//----- nvinfo : EIATTR_CRS_STACK_SIZE
	.align		4
.L_398:
        /*00c4*/ 	.byte	0x04, 0x1e
        /*00c6*/ 	.short	(.L_400 - .L_399)
.L_399:
        /*00c8*/ 	.word	0x00000000
.L_400:


//--------------------- .nv.info._ZN17fastertransformer19normalize_kernel_v2INS_5half4E6__halfLi1ELi4ELi4EEEvPT_PKT0_iiii --------------------------
	.section	.nv.info._ZN17fastertransformer19normalize_kernel_v2INS_5half4E6__halfLi1ELi4ELi4EEEvPT_PKT0_iiii,"",@"SHT_CUDA_INFO"
	.sectionflags	@""
	.align	4


	//----- nvinfo : EIATTR_CUDA_API_VERSION
	.align		4
        /*0000*/ 	.byte	0x04, 0x37
        /*0002*/ 	.short	(.L_402 - .L_401)
.L_401:
        /*0004*/ 	.word	0x00000082


	//----- nvinfo : EIATTR_SW2861232_WAR
	.align		4
.L_402:
        /*0008*/ 	.byte	0x01, 0x35
	.zero		2


	//----- nvinfo : EIATTR_PARAM_CBANK
	.align		4
        /*000c*/ 	.byte	0x04, 0x0a
        /*000e*/ 	.short	(.L_404 - .L_403)
	.align		4
.L_403:
        /*0010*/ 	.word	index@(.nv.constant0._ZN17fastertransformer19normalize_kernel_v2INS_5half4E6__halfLi1ELi4ELi4EEEvPT_PKT0_iiii)
        /*0014*/ 	.short	0x0160
        /*0016*/ 	.short	0x0020


	//----- nvinfo : EIATTR_CBANK_PARAM_SIZE
	.align		4
.L_404:
        /*0018*/ 	.byte	0x03, 0x19
        /*001a*/ 	.short	0x0020


	//----- nvinfo : EIATTR_KPARAM_INFO
	.align		4
        /*001c*/ 	.byte	0x04, 0x17
        /*001e*/ 	.short	(.L_406 - .L_405)
.L_405:
        /*0020*/ 	.word	0x00000000
        /*0024*/ 	.short	0x0005
        /*0026*/ 	.short	0x001c
        /*0028*/ 	.byte	0x00, 0xf0, 0x11, 0x00


	//----- nvinfo : EIATTR_KPARAM_INFO
	.align		4
.L_406:
        /*002c*/ 	.byte	0x04, 0x17
        /*002e*/ 	.short	(.L_408 - .L_407)
.L_407:
        /*0030*/ 	.word	0x00000000
        /*0034*/ 	.short	0x0004
        /*0036*/ 	.short	0x0018
        /*0038*/ 	.byte	0x00, 0xf0, 0x11, 0x00


	//----- nvinfo : EIATTR_KPARAM_INFO
	.align		4
.L_408:
        /*003c*/ 	.byte	0x04, 0x17
        /*003e*/ 	.short	(.L_410 - .L_409)
.L_409:
        /*0040*/ 	.word	0x00000000
        /*0044*/ 	.short	0x0003
        /*0046*/ 	.short	0x0014
        /*0048*/ 	.byte	0x00, 0xf0, 0x11, 0x00


	//----- nvinfo : EIATTR_KPARAM_INFO
	.align		4
.L_410:
        /*004c*/ 	.byte	0x04, 0x17
        /*004e*/ 	.short	(.L_412 - .L_411)
.L_411:
        /*0050*/ 	.word	0x00000000
        /*0054*/ 	.short	0x0002
        /*0056*/ 	.short	0x0010
        /*0058*/ 	.byte	0x00, 0xf0, 0x11, 0x00


	//----- nvinfo : EIATTR_KPARAM_INFO
	.align		4
.L_412:
        /*005c*/ 	.byte	0x04, 0x17
        /*005e*/ 	.short	(.L_414 - .L_413)
.L_413:
        /*0060*/ 	.word	0x00000000
        /*0064*/ 	.short	0x0001
        /*0066*/ 	.short	0x0008
        /*0068*/ 	.byte	0x00, 0xf0, 0x21, 0x00


	//----- nvinfo : EIATTR_KPARAM_INFO
	.align		4
.L_414:
        /*006c*/ 	.byte	0x04, 0x17
        /*006e*/ 	.short	(.L_416 - .L_415)
.L_415:
        /*0070*/ 	.word	0x00000000
        /*0074*/ 	.short	0x0000
        /*0076*/ 	.short	0x0000
        /*0078*/ 	.byte	0x00, 0xf0, 0x21, 0x00


	//----- nvinfo : EIATTR_MAXREG_COUNT
	.align		4
.L_416:
        /*007c*/ 	.byte	0x03, 0x1b
        /*007e*/ 	.short	0x00ff


	//----- nvinfo : EIATTR_NUM_BARRIERS
	.align		4
        /*0080*/ 	.byte	0x02, 0x4c
        /*0082*/ 	.byte	0x01
	.zero		1


	//----- nvinfo : EIATTR_MERCURY_ISA_VERSION
	.align		4
        /*0084*/ 	.byte	0x03, 0x5f
        /*0086*/ 	.short	0x0000


	//----- nvinfo : EIATTR_COOP_GROUP_MASK_REGIDS
	.align		4
        /*0088*/ 	.byte	0x04, 0x29
        /*008a*/ 	.short	(.L_418 - .L_417)


	//   ....[0]....
.L_417:
        /*008c*/ 	.word	0xffffffff


	//   ....[1]....
        /*0090*/ 	.word	0xffffffff


	//   ....[2]....
        /*0094*/ 	.word	0xffffffff


	//   ....[3]....
        /*0098*/ 	.word	0xffffffff


	//   ....[4]....
        /*009c*/ 	.word	0xffffffff


	//----- nvinfo : EIATTR_COOP_GROUP_INSTR_OFFSETS
	.align		4
.L_418:
        /*00a0*/ 	.byte	0x04, 0x28
        /*00a2*/ 	.short	(.L_420 - .L_419)


	//   ....[0]....
.L_419:
        /*00a4*/ 	.word	0x00000910


	//   ....[1]....
        /*00a8*/ 	.word	0x00000950


	//   ....[2]....
        /*00ac*/ 	.word	0x00000970


	//   ....[3]....
        /*00b0*/ 	.word	0x00000990


	//   ....[4]....
        /*00b4*/ 	.word	0x000009b0


	//----- nvinfo : EIATTR_EXIT_INSTR_OFFSETS
	.align		4
.L_420:
        /*00b8*/ 	.byte	0x04, 0x1c
        /*00ba*/ 	.short	(.L_422 - .L_421)


	//   ....[0]....
.L_421:
        /*00bc*/ 	.word	0x00000a90


	//   ....[1]....
        /*00c0*/ 	.word	0x00000d80


	//----- nvinfo : EIATTR_CRS_STACK_SIZE
	.align		4
.L_422:
        /*00c4*/ 	.byte	0x04, 0x1e
        /*00c6*/ 	.short	(.L_424 - .L_423)
.L_423:
        /*00c8*/ 	.word	0x00000000
.L_424:


//--------------------- .nv.info._ZN17fastertransformer19normalize_kernel_v2I6__halfS1_Li2ELi4ELi1EEEvPT_PKT0_iiii --------------------------
	.section	.nv.info._ZN17fastertransformer19normalize_kernel_v2I6__halfS1_Li2ELi4ELi1EEEvPT_PKT0_iiii,"",@"SHT_CUDA_INFO"
	.sectionflags	@""
	.align	4


	//----- nvinfo : EIATTR_CUDA_API_VERSION
	.align		4
        /*0000*/ 	.byte	0x04, 0x37
        /*0002*/ 	.short	(.L_426 - .L_425)
.L_425:
        /*0004*/ 	.word	0x00000082


	//----- nvinfo : EIATTR_SW2861232_WAR
	.align		4
.L_426:
        /*0008*/ 	.byte	0x01, 0x35
	.zero		2


	//----- nvinfo : EIATTR_PARAM_CBANK
	.align		4
        /*000c*/ 	.byte	0x04, 0x0a
        /*000e*/ 	.short	(.L_428 - .L_427)
	.align		4
.L_427:
        /*0010*/ 	.word	index@(.nv.constant0._ZN17fastertransformer19normalize_kernel_v2I6__halfS1_Li2ELi4ELi1EEEvPT_PKT0_iiii)
        /*0014*/ 	.short	0x0160
        /*0016*/ 	.short	0x0020


	//----- nvinfo : EIATTR_CBANK_PARAM_SIZE
	.align		4
.L_428:
        /*0018*/ 	.byte	0x03, 0x19
        /*001a*/ 	.short	0x0020


	//----- nvinfo : EIATTR_KPARAM_INFO
	.align		4
        /*001c*/ 	.byte	0x04, 0x17
        /*001e*/ 	.short	(.L_430 - .L_429)
.L_429:
        /*0020*/ 	.word	0x00000000
        /*0024*/ 	.short	0x0005
        /*0026*/ 	.short	0x001c
        /*0028*/ 	.byte	0x00, 0xf0, 0x11, 0x00


	//----- nvinfo : EIATTR_KPARAM_INFO
	.align		4
.L_430:
        /*002c*/ 	.byte	0x04, 0x17
        /*002e*/ 	.short	(.L_432 - .L_431)
.L_431:
        /*0030*/ 	.word	0x00000000
        /*0034*/ 	.short	0x0004
        /*0036*/ 	.short	0x0018
        /*0038*/ 	.byte	0x00, 0xf0, 0x11, 0x00


	//----- nvinfo : EIATTR_KPARAM_INFO
	.align		4
.L_432:
        /*003c*/ 	.byte	0x04, 0x17
        /*003e*/ 	.short	(.L_434 - .L_433)
.L_433:
        /*0040*/ 	.word	0x00000000
        /*0044*/ 	.short	0x0003
        /*0046*/ 	.short	0x0014
        /*0048*/ 	.byte	0x00, 0xf0, 0x11, 0x00


	//----- nvinfo : EIATTR_KPARAM_INFO
	.align		4
.L_434:
        /*004c*/ 	.byte	0x04, 0x17
        /*004e*/ 	.short	(.L_436 - .L_435)
.L_435:
        /*0050*/ 	.word	0x00000000
        /*0054*/ 	.short	0x0002
        /*0056*/ 	.short	0x0010
        /*0058*/ 	.byte	0x00, 0xf0, 0x11, 0x00


	//----- nvinfo : EIATTR_KPARAM_INFO
	.align		4
.L_436:
        /*005c*/ 	.byte	0x04, 0x17
        /*005e*/ 	.short	(.L_438 - .L_437)
.L_437:
        /*0060*/ 	.word	0x00000000
        /*0064*/ 	.short	0x0001
        /*0066*/ 	.short	0x0008
        /*0068*/ 	.byte	0x00, 0xf0, 0x21, 0x00


	//----- nvinfo : EIATTR_KPARAM_INFO
	.align		4
.L_438:
        /*006c*/ 	.byte	0x04, 0x17
        /*006e*/ 	.short	(.L_440 - .L_439)
.L_439:
        /*0070*/ 	.word	0x00000000
        /*0074*/ 	.short	0x0000
        /*0076*/ 	.short	0x0000
        /*0078*/ 	.byte	0x00, 0xf0, 0x21, 0x00


	//----- nvinfo : EIATTR_MAXREG_COUNT
	.align		4
.L_440:
        /*007c*/ 	.byte	0x03, 0x1b
        /*007e*/ 	.short	0x00ff


	//----- nvinfo : EIATTR_NUM_BARRIERS
	.align		4
        /*0080*/ 	.byte	0x02, 0x4c
        /*0082*/ 	.byte	0x01
	.zero		1


	//----- nvinfo : EIATTR_MERCURY_ISA_VERSION
	.align		4
        /*0084*/ 	.byte	0x03, 0x5f
        /*0086*/ 	.short	0x0000


	//----- nvinfo : EIATTR_COOP_GROUP_MASK_REGIDS
	.align		4
        /*0088*/ 	.byte	0x04, 0x29
        /*008a*/ 	.short	(.L_442 - .L_441)


	//   ....[0]....
.L_441:
        /*008c*/ 	.word	0xffffffff


	//   ....[1]....
        /*0090*/ 	.word	0xffffffff


	//   ....[2]....
        /*0094*/ 	.word	0xffffffff


	//   ....[3]....
        /*0098*/ 	.word	0xffffffff


	//----- nvinfo : EIATTR_COOP_GROUP_INSTR_OFFSETS
	.align		4
.L_442:
        /*009c*/ 	.byte	0x04, 0x28
        /*009e*/ 	.short	(.L_444 - .L_443)


	//   ....[0]....
.L_443:
        /*00a0*/ 	.word	0x00000940


	//   ....[1]....
        /*00a4*/ 	.word	0x00000980


	//   ....[2]....
        /*00a8*/ 	.word	0x000009a0


	//   ....[3]....
        /*00ac*/ 	.word	0x000009c0


	//----- nvinfo : EIATTR_EXIT_INSTR_OFFSETS
	.align		4
.L_444:
        /*00b0*/ 	.byte	0x04, 0x1c
        /*00b2*/ 	.short	(.L_446 - .L_445)


	//   ....[0]....
.L_445:
        /*00b4*/ 	.word	0x00000aa0


	//   ....[1]....
        /*00b8*/ 	.word	0x00000d10


	//----- nvinfo : EIATTR_CRS_STACK_SIZE
	.align		4
.L_446:
        /*00bc*/ 	.byte	0x04, 0x1e
        /*00be*/ 	.short	(.L_448 - .L_447)
.L_447:
        /*00c0*/ 	.word	0x00000000
.L_448:


//--------------------- .nv.info._ZN17fastertransformer19normalize_kernel_v2I7__half26__halfLi2ELi4ELi2EEEvPT_PKT0_iiii --------------------------
	.section	.nv.info._ZN17fastertransformer19normalize_kernel_v2I7__half26__halfLi2ELi4ELi2EEEvPT_PKT0_iiii,"",@"SHT_CUDA_INFO"
	.sectionflags	@""
	.align	4


	//----- nvinfo : EIATTR_CUDA_API_VERSION
	.align		4
        /*0000*/ 	.byte	0x04, 0x37
        /*0002*/ 	.short	(.L_450 - .L_449)
.L_449:
        /*0004*/ 	.word	0x00000082


	//----- nvinfo : EIATTR_SW2861232_WAR
	.align		4
.L_450:
        /*0008*/ 	.byte	0x01, 0x35
	.zero		2


	//----- nvinfo : EIATTR_PARAM_CBANK
	.align		4
        /*000c*/ 	.byte	0x04, 0x0a
        /*000e*/ 	.short	(.L_452 - .L_451)
	.align		4
.L_451:
        /*0010*/ 	.word	index@(.nv.constant0._ZN17fastertransformer19normalize_kernel_v2I7__half26__halfLi2ELi4ELi2EEEvPT_PKT0_iiii)
        /*0014*/ 	.short	0x0160
        /*0016*/ 	.short	0x0020


	//----- nvinfo : EIATTR_CBANK_PARAM_SIZE
	.align		4
.L_452:
        /*0018*/ 	.byte	0x03, 0x19
        /*001a*/ 	.short	0x0020


	//----- nvinfo : EIATTR_KPARAM_INFO
	.align		4
        /*001c*/ 	.byte	0x04, 0x17
        /*001e*/ 	.short	(.L_454 - .L_453)
.L_453:
        /*0020*/ 	.word	0x00000000
        /*0024*/ 	.short	0x0005
        /*0026*/ 	.short	0x001c
        /*0028*/ 	.byte	0x00, 0xf0, 0x11, 0x00


	//----- nvinfo : EIATTR_KPARAM_INFO
	.align		4
.L_454:
        /*002c*/ 	.byte	0x04, 0x17
        /*002e*/ 	.short	(.L_456 - .L_455)
.L_455:
        /*0030*/ 	.word	0x00000000
        /*0034*/ 	.short	0x0004
        /*0036*/ 	.short	0x0018
        /*0038*/ 	.byte	0x00, 0xf0, 0x11, 0x00


	//----- nvinfo : EIATTR_KPARAM_INFO
	.align		4
.L_456:
        /*003c*/ 	.byte	0x04, 0x17
        /*003e*/ 	.short	(.L_458 - .L_457)
.L_457:
        /*0040*/ 	.word	0x00000000
        /*0044*/ 	.short	0x0003
        /*0046*/ 	.short	0x0014
        /*0048*/ 	.byte	0x00, 0xf0, 0x11, 0x00


	//----- nvinfo : EIATTR_KPARAM_INFO
	.align		4
.L_458:
        /*004c*/ 	.byte	0x04, 0x17
        /*004e*/ 	.short	(.L_460 - .L_459)
.L_459:
        /*0050*/ 	.word	0x00000000
        /*0054*/ 	.short	0x0002
        /*0056*/ 	.short	0x0010
        /*0058*/ 	.byte	0x00, 0xf0, 0x11, 0x00


	//----- nvinfo : EIATTR_KPARAM_INFO
	.align		4
.L_460:
        /*005c*/ 	.byte	0x04, 0x17
        /*005e*/ 	.short	(.L_462 - .L_461)
.L_461:
        /*0060*/ 	.word	0x00000000
        /*0064*/ 	.short	0x0001
        /*0066*/ 	.short	0x0008
        /*0068*/ 	.byte	0x00, 0xf0, 0x21, 0x00


	//----- nvinfo : EIATTR_KPARAM_INFO
	.align		4
.L_462:
        /*006c*/ 	.byte	0x04, 0x17
        /*006e*/ 	.short	(.L_464 - .L_463)
.L_463:
        /*0070*/ 	.word	0x00000000
        /*0074*/ 	.short	0x0000
        /*0076*/ 	.short	0x0000
        /*0078*/ 	.byte	0x00, 0xf0, 0x21, 0x00


	//----- nvinfo : EIATTR_MAXREG_COUNT
	.align		4
.L_464:
        /*007c*/ 	.byte	0x03, 0x1b
        /*007e*/ 	.short	0x00ff


	//----- nvinfo : EIATTR_NUM_BARRIERS
	.align		4
        /*0080*/ 	.byte	0x02, 0x4c
        /*0082*/ 	.byte	0x01
	.zero		1


	//----- nvinfo : EIATTR_MERCURY_ISA_VERSION
	.align		4
        /*0084*/ 	.byte	0x03, 0x5f
        /*0086*/ 	.short	0x0000


	//----- nvinfo : EIATTR_COOP_GROUP_MASK_REGIDS
	.align		4
        /*0088*/ 	.byte	0x04, 0x29
        /*008a*/ 	.short	(.L_466 - .L_465)


	//   ....[0]....
.L_465:
        /*008c*/ 	.word	0xffffffff


	//   ....[1]....
        /*0090*/ 	.word	0xffffffff


	//   ....[2]....
        /*0094*/ 	.word	0xffffffff


	//   ....[3]....
        /*0098*/ 	.word	0xffffffff


	//----- nvinfo : EIATTR_COOP_GROUP_INSTR_OFFSETS
	.align		4
.L_466:
        /*009c*/ 	.byte	0x04, 0x28
        /*009e*/ 	.short	(.L_468 - .L_467)


	//   ....[0]....
.L_467:
        /*00a0*/ 	.word	0x00000960


	//   ....[1]....
        /*00a4*/ 	.word	0x000009a0


	//   ....[2]....
        /*00a8*/ 	.word	0x000009c0


	//   ....[3]....
        /*00ac*/ 	.word	0x000009e0


	//----- nvinfo : EIATTR_EXIT_INSTR_OFFSETS
	.align		4
.L_468:
        /*00b0*/ 	.byte	0x04, 0x1c
        /*00b2*/ 	.short	(.L_470 - .L_469)


	//   ....[0]....
.L_469:
        /*00b4*/ 	.word	0x00000ac0


	//   ....[1]....
        /*00b8*/ 	.word	0x00000d50


	//----- nvinfo : EIATTR_CRS_STACK_SIZE
	.align		4
.L_470:
        /*00bc*/ 	.byte	0x04, 0x1e
        /*00be*/ 	.short	(.L_472 - .L_471)
.L_471:
        /*00c0*/ 	.word	0x00000000
.L_472:


//--------------------- .nv.info._ZN17fastertransformer19normalize_kernel_v2INS_5half4E6__halfLi2ELi4ELi4EEEvPT_PKT0_iiii --------------------------
	.section	.nv.info._ZN17fastertransformer19normalize_kernel_v2INS_5half4E6__halfLi2ELi4ELi4EEEvPT_PKT0_iiii,"",@"SHT_CUDA_INFO"
	.sectionflags	@""
	.align	4


	//----- nvinfo : EIATTR_CUDA_API_VERSION
	.align		4
        /*0000*/ 	.byte	0x04, 0x37
        /*0002*/ 	.short	(.L_474 - .L_473)
.L_473:
        /*0004*/ 	.word	0x00000082


	//----- nvinfo : EIATTR_SW2861232_WAR
	.align		4
.L_474:
        /*0008*/ 	.byte	0x01, 0x35
	.zero		2


	//----- nvinfo : EIATTR_PARAM_CBANK
	.align		4
        /*000c*/ 	.byte	0x04, 0x0a
        /*000e*/ 	.short	(.L_476 - .L_475)
	.align		4
.L_475:
        /*0010*/ 	.word	index@(.nv.constant0._ZN17fastertransformer19normalize_kernel_v2INS_5half4E6__halfLi2ELi4ELi4EEEvPT_PKT0_iiii)
        /*0014*/ 	.short	0x0160
        /*0016*/ 	.short	0x0020


	//----- nvinfo : EIATTR_CBANK_PARAM_SIZE
	.align		4
.L_476:
        /*0018*/ 	.byte	0x03, 0x19
        /*001a*/ 	.short	0x0020


	//----- nvinfo : EIATTR_KPARAM_INFO
	.align		4
        /*001c*/ 	.byte	0x04, 0x17
        /*001e*/ 	.short	(.L_478 - .L_477)
.L_477:
        /*0020*/ 	.word	0x00000000
        /*0024*/ 	.short	0x0005
        /*0026*/ 	.short	0x001c
        /*0028*/ 	.byte	0x00, 0xf0, 0x11, 0x00


	//----- nvinfo : EIATTR_KPARAM_INFO
	.align		4
.L_478:
        /*002c*/ 	.byte	0x04, 0x17
        /*002e*/ 	.short	(.L_480 - .L_479)
.L_479:
        /*0030*/ 	.word	0x00000000
        /*0034*/ 	.short	0x0004
        /*0036*/ 	.short	0x0018
        /*0038*/ 	.byte	0x00, 0xf0, 0x11, 0x00


	//----- nvinfo : EIATTR_KPARAM_INFO
	.align		4
.L_480:
        /*003c*/ 	.byte	0x04, 0x17
        /*003e*/ 	.short	(.L_482 - .L_481)
.L_481:
        /*0040*/ 	.word	0x00000000
        /*0044*/ 	.short	0x0003
        /*0046*/ 	.short	0x0014
        /*0048*/ 	.byte	0x00, 0xf0, 0x11, 0x00


	//----- nvinfo : EIATTR_KPARAM_INFO
	.align		4
.L_482:
        /*004c*/ 	.byte	0x04, 0x17
        /*004e*/ 	.short	(.L_484 - .L_483)
.L_483:
        /*0050*/ 	.word	0x00000000
        /*0054*/ 	.short	0x0002
        /*0056*/ 	.short	0x0010
        /*0058*/ 	.byte	0x00, 0xf0, 0x11, 0x00


	//----- nvinfo : EIATTR_KPARAM_INFO
	.align		4
.L_484:
        /*005c*/ 	.byte	0x04, 0x17
        /*005e*/ 	.short	(.L_486 - .L_485)
.L_485:
        /*0060*/ 	.word	0x00000000
        /*0064*/ 	.short	0x0001
        /*0066*/ 	.short	0x0008
        /*0068*/ 	.byte	0x00, 0xf0, 0x21, 0x00


	//----- nvinfo : EIATTR_KPARAM_INFO
	.align		4
.L_486:
        /*006c*/ 	.byte	0x04, 0x17
        /*006e*/ 	.short	(.L_488 - .L_487)
.L_487:
        /*0070*/ 	.word	0x00000000
        /*0074*/ 	.short	0x0000
        /*0076*/ 	.short	0x0000
        /*0078*/ 	.byte	0x00, 0xf0, 0x21, 0x00


	//----- nvinfo : EIATTR_MAXREG_COUNT
	.align		4
.L_488:
        /*007c*/ 	.byte	0x03, 0x1b
        /*007e*/ 	.short	0x00ff


	//----- nvinfo : EIATTR_NUM_BARRIERS
	.align		4
        /*0080*/ 	.byte	0x02, 0x4c
        /*0082*/ 	.byte	0x01
	.zero		1


	//----- nvinfo : EIATTR_MERCURY_ISA_VERSION
	.align		4
        /*0084*/ 	.byte	0x03, 0x5f
        /*0086*/ 	.short	0x0000


	//----- nvinfo : EIATTR_COOP_GROUP_MASK_REGIDS
	.align		4
        /*0088*/ 	.byte	0x04, 0x29
        /*008a*/ 	.short	(.L_490 - .L_489)


	//   ....[0]....
.L_489:
        /*008c*/ 	.word	0xffffffff


	//   ....[1]....
        /*0090*/ 	.word	0xffffffff


	//   ....[2]....
        /*0094*/ 	.word	0xffffffff


	//   ....[3]....
        /*0098*/ 	.word	0xffffffff


	//----- nvinfo : EIATTR_COOP_GROUP_INSTR_OFFSETS
	.align		4
.L_490:
        /*009c*/ 	.byte	0x04, 0x28
        /*009e*/ 	.short	(.L_492 - .L_491)


	//   ....[0]....
.L_491:
        /*00a0*/ 	.word	0x00000980


	//   ....[1]....
        /*00a4*/ 	.word	0x000009c0


	//   ....[2]....
        /*00a8*/ 	.word	0x000009e0


	//   ....[3]....
        /*00ac*/ 	.word	0x00000a00


	//----- nvinfo : EIATTR_EXIT_INSTR_OFFSETS
	.align		4
.L_492:
        /*00b0*/ 	.byte	0x04, 0x1c
        /*00b2*/ 	.short	(.L_494 - .L_493)


	//   ....[0]....
.L_493:
        /*00b4*/ 	.word	0x00000ae0


	//   ....[1]....
        /*00b8*/ 	.word	0x00000dd0


	//----- nvinfo : EIATTR_CRS_STACK_SIZE
	.align		4
.L_494:
        /*00bc*/ 	.byte	0x04, 0x1e
        /*00be*/ 	.short	(.L_496 - .L_495)
.L_495:
        /*00c0*/ 	.word	0x00000000
.L_496:


//--------------------- .nv.info._ZN17fastertransformer19normalize_kernel_v2I6__halfS1_Li4ELi4ELi1EEEvPT_PKT0_iiii --------------------------
	.section	.nv.info._ZN17fastertransformer19normalize_kernel_v2I6__halfS1_Li4ELi4ELi1EEEvPT_PKT0_iiii,"",@"SHT_CUDA_INFO"
	.sectionflags	@""
	.align	4


	//----- nvinfo : EIATTR_CUDA_API_VERSION
	.align		4
        /*0000*/ 	.byte	0x04, 0x37
        /*0002*/ 	.short	(.L_498 - .L_497)
.L_497:
        /*0004*/ 	.word	0x00000082


	//----- nvinfo : EIATTR_SW2861232_WAR
	.align		4
.L_498:
        /*0008*/ 	.byte	0x01, 0x35
	.zero		2


	//----- nvinfo : EIATTR_PARAM_CBANK
	.align		4
        /*000c*/ 	.byte	0x04, 0x0a
        /*000e*/ 	.short	(.L_500 - .L_499)
	.align		4
.L_499:
        /*0010*/ 	.word	index@(.nv.constant0._ZN17fastertransformer19normalize_kernel_v2I6__halfS1_Li4ELi4ELi1EEEvPT_PKT0_iiii)
        /*0014*/ 	.short	0x0160
        /*0016*/ 	.short	0x0020


	//----- nvinfo : EIATTR_CBANK_PARAM_SIZE
	.align		4
.L_500:
        /*0018*/ 	.byte	0x03, 0x19
        /*001a*/ 	.short	0x0020


	//----- nvinfo : EIATTR_KPARAM_INFO
	.align		4
        /*001c*/ 	.byte	0x04, 0x17
        /*001e*/ 	.short	(.L_502 - .L_501)
.L_501:
        /*0020*/ 	.word	0x00000000
        /*0024*/ 	.short	0x0005
        /*0026*/ 	.short	0x001c
        /*0028*/ 	.byte	0x00, 0xf0, 0x11, 0x00


	//----- nvinfo : EIATTR_KPARAM_INFO
	.align		4
.L_502:
        /*002c*/ 	.byte	0x04, 0x17
        /*002e*/ 	.short	(.L_504 - .L_503)
.L_503:
        /*0030*/ 	.word	0x00000000
        /*0034*/ 	.short	0x0004
        /*0036*/ 	.short	0x0018
        /*0038*/ 	.byte	0x00, 0xf0, 0x11, 0x00


	//----- nvinfo : EIATTR_KPARAM_INFO
	.align		4
.L_504:
        /*003c*/ 	.byte	0x04, 0x17
        /*003e*/ 	.short	(.L_506 - .L_505)
.L_505:
        /*0040*/ 	.word	0x00000000
        /*0044*/ 	.short	0x0003
        /*0046*/ 	.short	0x0014
        /*0048*/ 	.byte	0x00, 0xf0, 0x11, 0x00


	//----- nvinfo : EIATTR_KPARAM_INFO
	.align		4
.L_506:
        /*004c*/ 	.byte	0x04, 0x17
        /*004e*/ 	.short	(.L_508 - .L_507)
.L_507:
        /*0050*/ 	.word	0x00000000
        /*0054*/ 	.short	0x0002
        /*0056*/ 	.short	0x0010
        /*0058*/ 	.byte	0x00, 0xf0, 0x11, 0x00


	//----- nvinfo : EIATTR_KPARAM_INFO
	.align		4
.L_508:
        /*005c*/ 	.byte	0x04, 0x17
        /*005e*/ 	.short	(.L_510 - .L_509)
.L_509:
        /*0060*/ 	.word	0x00000000
        /*0064*/ 	.short	0x0001
        /*0066*/ 	.short	0x0008
        /*0068*/ 	.byte	0x00, 0xf0, 0x21, 0x00


	//----- nvinfo : EIATTR_KPARAM_INFO
	.align		4
.L_510:
        /*006c*/ 	.byte	0x04, 0x17
        /*006e*/ 	.short	(.L_512 - .L_511)
.L_511:
        /*0070*/ 	.word	0x00000000
        /*0074*/ 	.short	0x0000
        /*0076*/ 	.short	0x0000
        /*0078*/ 	.byte	0x00, 0xf0, 0x21, 0x00


	//----- nvinfo : EIATTR_MAXREG_COUNT
	.align		4
.L_512:
        /*007c*/ 	.byte	0x03, 0x1b
        /*007e*/ 	.short	0x00ff


	//----- nvinfo : EIATTR_NUM_BARRIERS
	.align		4
        /*0080*/ 	.byte	0x02, 0x4c
        /*0082*/ 	.byte	0x01
	.zero		1


	//----- nvinfo : EIATTR_MERCURY_ISA_VERSION
	.align		4
        /*0084*/ 	.byte	0x03, 0x5f
        /*0086*/ 	.short	0x0000


	//----- nvinfo : EIATTR_COOP_GROUP_MASK_REGIDS
	.align		4
        /*0088*/ 	.byte	0x04, 0x29
        /*008a*/ 	.short	(.L_514 - .L_513)


	//   ....[0]....
.L_513:
        /*008c*/ 	.word	0xffffffff


	//   ....[1]....
        /*0090*/ 	.word	0xffffffff


	//   ....[2]....
        /*0094*/ 	.word	0xffffffff


	//----- nvinfo : EIATTR_COOP_GROUP_INSTR_OFFSETS
	.align		4
.L_514:
        /*0098*/ 	.byte	0x04, 0x28
        /*009a*/ 	.short	(.L_516 - .L_515)


	//   ....[0]....
.L_515:
        /*009c*/ 	.word	0x00000940


	//   ....[1]....
        /*00a0*/ 	.word	0x00000980


	//   ....[2]....
        /*00a4*/ 	.word	0x000009a0


	//----- nvinfo : EIATTR_EXIT_INSTR_OFFSETS
	.align		4
.L_516:
        /*00a8*/ 	.byte	0x04, 0x1c
        /*00aa*/ 	.short	(.L_518 - .L_517)


	//   ....[0]....
.L_517:
        /*00ac*/ 	.word	0x00000a80


	//   ....[1]....
        /*00b0*/ 	.word	0x00000cf0


	//----- nvinfo : EIATTR_CRS_STACK_SIZE
	.align		4
.L_518:
        /*00b4*/ 	.byte	0x04, 0x1e
        /*00b6*/ 	.short	(.L_520 - .L_519)
.L_519:
        /*00b8*/ 	.word	0x00000000
.L_520:


//--------------------- .nv.info._ZN17fastertransformer19normalize_kernel_v2I7__half26__halfLi4ELi4ELi2EEEvPT_PKT0_iiii --------------------------
	.section	.nv.info._ZN17fastertransformer19normalize_kernel_v2I7__half26__halfLi4ELi4ELi2EEEvPT_PKT0_iiii,"",@"SHT_CUDA_INFO"
	.sectionflags	@""
	.align	4


	//----- nvinfo : EIATTR_CUDA_API_VERSION
	.align		4
        /*0000*/ 	.byte	0x04, 0x37
        /*0002*/ 	.short	(.L_522 - .L_521)
.L_521:
        /*0004*/ 	.word	0x00000082


	//----- nvinfo : EIATTR_SW2861232_WAR
	.align		4
.L_522:
        /*0008*/ 	.byte	0x01, 0x35
	.zero		2


	//----- nvinfo : EIATTR_PARAM_CBANK
	.align		4
        /*000c*/ 	.byte	0x04, 0x0a
        /*000e*/ 	.short	(.L_524 - .L_523)
	.align		4
.L_523:
        /*0010*/ 	.word	index@(.nv.constant0._ZN17fastertransformer19normalize_kernel_v2I7__half26__halfLi4ELi4ELi2EEEvPT_PKT0_iiii)
        /*0014*/ 	.short	0x0160
        /*0016*/ 	.short	0x0020


	//----- nvinfo : EIATTR_CBANK_PARAM_SIZE
	.align		4
.L_524:
        /*0018*/ 	.byte	0x03, 0x19
        /*001a*/ 	.short	0x0020


	//----- nvinfo : EIATTR_KPARAM_INFO
	.align		4
        /*001c*/ 	.byte	0x04, 0x17
        /*001e*/ 	.short	(.L_526 - .L_525)
.L_525:
        /*0020*/ 	.word	0x00000000
        /*0024*/ 	.short	0x0005
        /*0026*/ 	.short	0x001c
        /*0028*/ 	.byte	0x00, 0xf0, 0x11, 0x00


	//----- nvinfo : EIATTR_KPARAM_INFO
	.align		4
.L_526:
        /*002c*/ 	.byte	0x04, 0x17
        /*002e*/ 	.short	(.L_528 - .L_527)
.L_527:
        /*0030*/ 	.word	0x00000000
        /*0034*/ 	.short	0x0004
        /*0036*/ 	.short	0x0018
        /*0038*/ 	.byte	0x00, 0xf0, 0x11, 0x00


	//----- nvinfo : EIATTR_KPARAM_INFO
	.align		4
.L_528:
        /*003c*/ 	.byte	0x04, 0x17
        /*003e*/ 	.short	(.L_530 - .L_529)
.L_529:
        /*0040*/ 	.word	0x00000000
        /*0044*/ 	.short	0x0003
        /*0046*/ 	.short	0x0014
        /*0048*/ 	.byte	0x00, 0xf0, 0x11, 0x00


	//----- nvinfo : EIATTR_KPARAM_INFO
	.align		4
.L_530:
        /*004c*/ 	.byte	0x04, 0x17
        /*004e*/ 	.short	(.L_532 - .L_531)
.L_531:
        /*0050*/ 	.word	0x00000000
        /*0054*/ 	.short	0x0002
        /*0056*/ 	.short	0x0010
        /*0058*/ 	.byte	0x00, 0xf0, 0x11, 0x00


	//----- nvinfo : EIATTR_KPARAM_INFO
	.align		4
.L_532:
        /*005c*/ 	.byte	0x04, 0x17
        /*005e*/ 	.short	(.L_534 - .L_533)
.L_533:
        /*0060*/ 	.word	0x00000000
        /*0064*/ 	.short	0x0001
        /*0066*/ 	.short	0x0008
        /*0068*/ 	.byte	0x00, 0xf0, 0x21, 0x00


	//----- nvinfo : EIATTR_KPARAM_INFO
	.align		4
.L_534:
        /*006c*/ 	.byte	0x04, 0x17
        /*006e*/ 	.short	(.L_536 - .L_535)
.L_535:
        /*0070*/ 	.word	0x00000000
        /*0074*/ 	.short	0x0000
        /*0076*/ 	.short	0x0000
        /*0078*/ 	.byte	0x00, 0xf0, 0x21, 0x00


	//----- nvinfo : EIATTR_MAXREG_COUNT
	.align		4
.L_536:
        /*007c*/ 	.byte	0x03, 0x1b
        /*007e*/ 	.short	0x00ff


	//----- nvinfo : EIATTR_NUM_BARRIERS
	.align		4
        /*0080*/ 	.byte	0x02, 0x4c
        /*0082*/ 	.byte	0x01
	.zero		1


	//----- nvinfo : EIATTR_MERCURY_ISA_VERSION
	.align		4
        /*0084*/ 	.byte	0x03, 0x5f
        /*0086*/ 	.short	0x0000


	//----- nvinfo : EIATTR_COOP_GROUP_MASK_REGIDS
	.align		4
        /*0088*/ 	.byte	0x04, 0x29
        /*008a*/ 	.short	(.L_538 - .L_537)


	//   ....[0]....
.L_537:
        /*008c*/ 	.word	0xffffffff


	//   ....[1]....
        /*0090*/ 	.word	0xffffffff


	//   ....[2]....
        /*0094*/ 	.word	0xffffffff


	//----- nvinfo : EIATTR_COOP_GROUP_INSTR_OFFSETS
	.align		4
.L_538:
        /*0098*/ 	.byte	0x04, 0x28
        /*009a*/ 	.short	(.L_540 - .L_539)


	//   ....[0]....
.L_539:
        /*009c*/ 	.word	0x00000960


	//   ....[1]....
        /*00a0*/ 	.word	0x000009a0


	//   ....[2]....
        /*00a4*/ 	.word	0x000009c0


	//----- nvinfo : EIATTR_EXIT_INSTR_OFFSETS
	.align		4
.L_540:
        /*00a8*/ 	.byte	0x04, 0x1c
        /*00aa*/ 	.short	(.L_542 - .L_541)


	//   ....[0]....
.L_541:
        /*00ac*/ 	.word	0x00000aa0


	//   ....[1]....
        /*00b0*/ 	.word	0x00000d30


	//----- nvinfo : EIATTR_CRS_STACK_SIZE
	.align		4
.L_542:
        /*00b4*/ 	.byte	0x04, 0x1e
        /*00b6*/ 	.short	(.L_544 - .L_543)
.L_543:
        /*00b8*/ 	.word	0x00000000
.L_544:


//--------------------- .nv.info._ZN17fastertransformer19normalize_kernel_v2INS_5half4E6__halfLi4ELi4ELi4EEEvPT_PKT0_iiii --------------------------
	.section	.nv.info._ZN17fastertransformer19normalize_kernel_v2INS_5half4E6__halfLi4ELi4ELi4EEEvPT_PKT0_iiii,"",@"SHT_CUDA_INFO"
	.sectionflags	@""
	.align	4


	//----- nvinfo : EIATTR_CUDA_API_VERSION
	.align		4
        /*0000*/ 	.byte	0x04, 0x37
        /*0002*/ 	.short	(.L_546 - .L_545)
.L_545:
        /*0004*/ 	.word	0x00000082


	//----- nvinfo : EIATTR_SW2861232_WAR
	.align		4
.L_546:
        /*0008*/ 	.byte	0x01, 0x35
	.zero		2


	//----- nvinfo : EIATTR_PARAM_CBANK
	.align		4
        /*000c*/ 	.byte	0x04, 0x0a
        /*000e*/ 	.short	(.L_548 - .L_547)
	.align		4
.L_547:
        /*0010*/ 	.word	index@(.nv.constant0._ZN17fastertransformer19normalize_kernel_v2INS_5half4E6__halfLi4ELi4ELi4EEEvPT_PKT0_iiii)
        /*0014*/ 	.short	0x0160
        /*0016*/ 	.short	0x0020


	//----- nvinfo : EIATTR_CBANK_PARAM_SIZE
	.align		4
.L_548:
        /*0018*/ 	.byte	0x03, 0x19
        /*001a*/ 	.short	0x0020


	//----- nvinfo : EIATTR_KPARAM_INFO
	.align		4
        /*001c*/ 	.byte	0x04, 0x17
        /*001e*/ 	.short	(.L_550 - .L_549)
.L_549:
        /*0020*/ 	.word	0x00000000
        /*0024*/ 	.short	0x0005
        /*0026*/ 	.short	0x001c
        /*0028*/ 	.byte	0x00, 0xf0, 0x11, 0x00


	//----- nvinfo : EIATTR_KPARAM_INFO
	.align		4
.L_550:
        /*002c*/ 	.byte	0x04, 0x17
        /*002e*/ 	.short	(.L_552 - .L_551)
.L_551:
        /*0030*/ 	.word	0x00000000
        /*0034*/ 	.short	0x0004
        /*0036*/ 	.short	0x0018
        /*0038*/ 	.byte	0x00, 0xf0, 0x11, 0x00


	//----- nvinfo : EIATTR_KPARAM_INFO
	.align		4
.L_552:
        /*003c*/ 	.byte	0x04, 0x17
        /*003e*/ 	.short	(.L_554 - .L_553)
.L_553:
        /*0040*/ 	.word	0x00000000
        /*0044*/ 	.short	0x0003
        /*0046*/ 	.short	0x0014
        /*0048*/ 	.byte	0x00, 0xf0, 0x11, 0x00


	//----- nvinfo : EIATTR_KPARAM_INFO
	.align		4
.L_554:
        /*004c*/ 	.byte	0x04, 0x17
        /*004e*/ 	.short	(.L_556 - .L_555)
.L_555:
        /*0050*/ 	.word	0x00000000
        /*0054*/ 	.short	0x0002
        /*0056*/ 	.short	0x0010
        /*0058*/ 	.byte	0x00, 0xf0, 0x11, 0x00


	//----- nvinfo : EIATTR_KPARAM_INFO
	.align		4
.L_556:
        /*005c*/ 	.byte	0x04, 0x17
        /*005e*/ 	.short	(.L_558 - .L_557)
.L_557:
        /*0060*/ 	.word	0x00000000
        /*0064*/ 	.short	0x0001
        /*0066*/ 	.short	0x0008
        /*0068*/ 	.byte	0x00, 0xf0, 0x21, 0x00


	//----- nvinfo : EIATTR_KPARAM_INFO
	.align		4
.L_558:
        /*006c*/ 	.byte	0x04, 0x17
        /*006e*/ 	.short	(.L_560 - .L_559)
.L_559:
        /*0070*/ 	.word	0x00000000
        /*0074*/ 	.short	0x0000
        /*0076*/ 	.short	0x0000
        /*0078*/ 	.byte	0x00, 0xf0, 0x21, 0x00


	//----- nvinfo : EIATTR_MAXREG_COUNT
	.align		4
.L_560:
        /*007c*/ 	.byte	0x03, 0x1b
        /*007e*/ 	.short	0x00ff


	//----- nvinfo : EIATTR_NUM_BARRIERS
	.align		4
        /*0080*/ 	.byte	0x02, 0x4c
        /*0082*/ 	.byte	0x01
	.zero		1


	//----- nvinfo : EIATTR_MERCURY_ISA_VERSION
	.align		4
        /*0084*/ 	.byte	0x03, 0x5f
        /*0086*/ 	.short	0x0000


	//----- nvinfo : EIATTR_COOP_GROUP_MASK_REGIDS
	.align		4
        /*0088*/ 	.byte	0x04, 0x29
        /*008a*/ 	.short	(.L_562 - .L_561)


	//   ....[0]....
.L_561:
        /*008c*/ 	.word	0xffffffff


	//   ....[1]....
        /*0090*/ 	.word	0xffffffff


	//   ....[2]....
        /*0094*/ 	.word	0xffffffff


	//----- nvinfo : EIATTR_COOP_GROUP_INSTR_OFFSETS
	.align		4
.L_562:
        /*0098*/ 	.byte	0x04, 0x28
        /*009a*/ 	.short	(.L_564 - .L_563)


	//   ....[0]....
.L_563:
        /*009c*/ 	.word	0x00000980


	//   ....[1]....
        /*00a0*/ 	.word	0x000009c0


	//   ....[2]....
        /*00a4*/ 	.word	0x000009e0


	//----- nvinfo : EIATTR_EXIT_INSTR_OFFSETS
	.align		4
.L_564:
        /*00a8*/ 	.byte	0x04, 0x1c
        /*00aa*/ 	.short	(.L_566 - .L_565)


	//   ....[0]....
.L_565:
        /*00ac*/ 	.word	0x00000ac0


	//   ....[1]....
        /*00b0*/ 	.word	0x00000db0


	//----- nvinfo : EIATTR_CRS_STACK_SIZE
	.align		4
.L_566:
        /*00b4*/ 	.byte	0x04, 0x1e
        /*00b6*/ 	.short	(.L_568 - .L_567)
.L_567:
        /*00b8*/ 	.word	0x00000000
.L_568:


//--------------------- .nv.info._ZN17fastertransformer16normalize_kernelIffEEvPT_PKT0_iiii --------------------------
	.section	.nv.info._ZN17fastertransformer16normalize_kernelIffEEvPT_PKT0_iiii,"",@"SHT_CUDA_INFO"
	.sectionflags	@""
	.align	4


	//----- nvinfo : EIATTR_CUDA_API_VERSION
	.align		4
        /*0000*/ 	.byte	0x04, 0x37
        /*0002*/ 	.short	(.L_570 - .L_569)
.L_569:
        /*0004*/ 	.word	0x00000082


	//----- nvinfo : EIATTR_SW2861232_WAR
	.align		4
.L_570:
        /*0008*/ 	.byte	0x01, 0x35
	.zero		2


	//----- nvinfo : EIATTR_PARAM_CBANK
	.align		4
        /*000c*/ 	.byte	0x04, 0x0a
        /*000e*/ 	.short	(.L_572 - .L_571)
	.align		4
.L_571:
        /*0010*/ 	.word	index@(.nv.constant0._ZN17fastertransformer16normalize_kernelIffEEvPT_PKT0_iiii)
        /*0014*/ 	.short	0x0160
        /*0016*/ 	.short	0x0020


	//----- nvinfo : EIATTR_CBANK_PARAM_SIZE
	.align		4
.L_572:
        /*0018*/ 	.byte	0x03, 0x19
        /*001a*/ 	.short	0x0020


	//----- nvinfo : EIATTR_KPARAM_INFO
	.align		4
        /*001c*/ 	.byte	0x04, 0x17
        /*001e*/ 	.short	(.L_574 - .L_573)
.L_573:
        /*0020*/ 	.word	0x00000000
        /*0024*/ 	.short	0x0005
        /*0026*/ 	.short	0x001c
        /*0028*/ 	.byte	0x00, 0xf0, 0x11, 0x00


	//----- nvinfo : EIATTR_KPARAM_INFO
	.align		4
.L_574:
        /*002c*/ 	.byte	0x04, 0x17
        /*002e*/ 	.short	(.L_576 - .L_575)
.L_575:
        /*0030*/ 	.word	0x00000000
        /*0034*/ 	.short	0x0004
        /*0036*/ 	.short	0x0018
        /*0038*/ 	.byte	0x00, 0xf0, 0x11, 0x00


	//----- nvinfo : EIATTR_KPARAM_INFO
	.align		4
.L_576:
        /*003c*/ 	.byte	0x04, 0x17
        /*003e*/ 	.short	(.L_578 - .L_577)
.L_577:
        /*0040*/ 	.word	0x00000000
        /*0044*/ 	.short	0x0003
        /*0046*/ 	.short	0x0014
        /*0048*/ 	.byte	0x00, 0xf0, 0x11, 0x00


	//----- nvinfo : EIATTR_KPARAM_INFO
	.align		4
.L_578:
        /*004c*/ 	.byte	0x04, 0x17
        /*004e*/ 	.short	(.L_580 - .L_579)
.L_579:
        /*0050*/ 	.word	0x00000000
        /*0054*/ 	.short	0x0002
        /*0056*/ 	.short	0x0010
        /*0058*/ 	.byte	0x00, 0xf0, 0x11, 0x00


	//----- nvinfo : EIATTR_KPARAM_INFO
	.align		4
.L_580:
        /*005c*/ 	.byte	0x04, 0x17
        /*005e*/ 	.short	(.L_582 - .L_581)
.L_581:
        /*0060*/ 	.word	0x00000000
        /*0064*/ 	.short	0x0001
        /*0066*/ 	.short	0x0008
        /*0068*/ 	.byte	0x00, 0xf0, 0x21, 0x00


	//----- nvinfo : EIATTR_KPARAM_INFO
	.align		4
.L_582:
        /*006c*/ 	.byte	0x04, 0x17
        /*006e*/ 	.short	(.L_584 - .L_583)
.L_583:
        /*0070*/ 	.word	0x00000000
        /*0074*/ 	.short	0x0000
        /*0076*/ 	.short	0x0000
        /*0078*/ 	.byte	0x00, 0xf0, 0x21, 0x00


	//----- nvinfo : EIATTR_MAXREG_COUNT
	.align		4
.L_584:
        /*007c*/ 	.byte	0x03, 0x1b
        /*007e*/ 	.short	0x00ff


	//----- nvinfo : EIATTR_NUM_BARRIERS
	.align		4
        /*0080*/ 	.byte	0x02, 0x4c
        /*0082*/ 	.byte	0x01
	.zero		1


	//----- nvinfo : EIATTR_MERCURY_ISA_VERSION
	.align		4
        /*0084*/ 	.byte	0x03, 0x5f
        /*0086*/ 	.short	0x0000


	//----- nvinfo : EIATTR_COOP_GROUP_MASK_REGIDS
	.align		4
        /*0088*/ 	.byte	0x04, 0x29
        /*008a*/ 	.short	(.L_586 - .L_585)


	//   ....[0]....
.L_585:
        /*008c*/ 	.word	0xffffffff


	//   ....[1]....
        /*0090*/ 	.word	0xffffffff


	//   ....[2]....
        /*0094*/ 	.word	0xffffffff


	//   ....[3]....
        /*0098*/ 	.word	0xffffffff


	//   ....[4]....
        /*009c*/ 	.word	0xffffffff


	//   ....[5]....
        /*00a0*/ 	.word	0xffffffff


	//   ....[6]....
        /*00a4*/ 	.word	0xffffffff


	//   ....[7]....
        /*00a8*/ 	.word	0xffffffff


	//   ....[8]....
        /*00ac*/ 	.word	0xffffffff


	//   ....[9]....
        /*00b0*/ 	.word	0xffffffff


	//   ....[10]....
        /*00b4*/ 	.word	0xffffffff


	//   ....[11]....
        /*00b8*/ 	.word	0xffffffff


	//   ....[12]....
        /*00bc*/ 	.word	0xffffffff


	//   ....[13]....
        /*00c0*/ 	.word	0xffffffff


	//   ....[14]....
        /*00c4*/ 	.word	0xffffffff


	//----- nvinfo : EIATTR_COOP_GROUP_INSTR_OFFSETS
	.align		4
.L_586:
        /*00c8*/ 	.byte	0x04, 0x28
        /*00ca*/ 	.short	(.L_588 - .L_587)


	//   ....[0]....
.L_587:
        /*00cc*/ 	.word	0x000001a0


	//   ....[1]....
        /*00d0*/ 	.word	0x00000210


	//   ....[2]....
        /*00d4*/ 	.word	0x00000240


	//   ....[3]....
        /*00d8*/ 	.word	0x00000280


	//   ....[4]....
        /*00dc*/ 	.word	0x000002a0


	//   ....[5]....
        /*00e0*/ 	.word	0x000002f0


	//   ....[6]....
        /*00e4*/ 	.word	0x00000310


	//   ....[7]....
        /*00e8*/ 	.word	0x00000330


	//   ....[8]....
        /*00ec*/ 	.word	0x00000350


	//   ....[9]....
        /*00f0*/ 	.word	0x00000370


	//   ....[10]....
        /*00f4*/ 	.word	0x000003a0


	//   ....[11]....
        /*00f8*/ 	.word	0x000003c0


	//   ....[12]....
        /*00fc*/ 	.word	0x000003e0


	//   ....[13]....
        /*0100*/ 	.word	0x00000400


	//   ....[14]....
        /*0104*/ 	.word	0x00000420


	//----- nvinfo : EIATTR_EXIT_INSTR_OFFSETS
	.align		4
.L_588:
        /*0108*/ 	.byte	0x04, 0x1c
        /*010a*/ 	.short	(.L_590 - .L_589)


	//   ....[0]....
.L_589:
        /*010c*/ 	.word	0x00000630


	//   ....[1]....
        /*0110*/ 	.word	0x00000670


	//----- nvinfo : EIATTR_CTAIDZ_USED
	.align		4
.L_590:
        /*0114*/ 	.byte	0x01, 0x04
	.zero		2


	//----- nvinfo : EIATTR_CRS_STACK_SIZE
	.align		4
        /*0118*/ 	.byte	0x04, 0x1e
        /*011a*/ 	.short	(.L_592 - .L_591)
.L_591:
        /*011c*/ 	.word	0x00000000
.L_592:


//--------------------- .nv.info._ZN17fastertransformer19normalize_kernel_v2IffLi1ELi4ELi1EEEvPT_PKT0_iiii --------------------------
	.section	.nv.info._ZN17fastertransformer19normalize_kernel_v2IffLi1ELi4ELi1EEEvPT_PKT0_iiii,"",@"SHT_CUDA_INFO"
	.sectionflags	@""
	.align	4


	//----- nvinfo : EIATTR_CUDA_API_VERSION
	.align		4
        /*0000*/ 	.byte	0x04, 0x37
        /*0002*/ 	.short	(.L_594 - .L_593)
.L_593:
        /*0004*/ 	.word	0x00000082


	//----- nvinfo : EIATTR_SW2861232_WAR
	.align		4
.L_594:
        /*0008*/ 	.byte	0x01, 0x35
	.zero		2


	//----- nvinfo : EIATTR_PARAM_CBANK
	.align		4
        /*000c*/ 	.byte	0x04, 0x0a
        /*000e*/ 	.short	(.L_596 - .L_595)
	.align		4
.L_595:
        /*0010*/ 	.word	index@(.nv.constant0._ZN17fastertransformer19normalize_kernel_v2IffLi1ELi4ELi1EEEvPT_PKT0_iiii)
        /*0014*/ 	.short	0x0160
        /*0016*/ 	.short	0x0020


	//----- nvinfo : EIATTR_CBANK_PARAM_SIZE
	.align		4
.L_596:
        /*0018*/ 	.byte	0x03, 0x19
        /*001a*/ 	.short	0x0020


	//----- nvinfo : EIATTR_KPARAM_INFO
	.align		4
        /*001c*/ 	.byte	0x04, 0x17
        /*001e*/ 	.short	(.L_598 - .L_597)
.L_597:
        /*0020*/ 	.word	0x00000000
        /*0024*/ 	.short	0x0005
        /*0026*/ 	.short	0x001c
        /*0028*/ 	.byte	0x00, 0xf0, 0x11, 0x00


	//----- nvinfo : EIATTR_KPARAM_INFO
	.align		4
.L_598:
        /*002c*/ 	.byte	0x04, 0x17
        /*002e*/ 	.short	(.L_600 - .L_599)
.L_599:
        /*0030*/ 	.word	0x00000000
        /*0034*/ 	.short	0x0004
        /*0036*/ 	.short	0x0018
        /*0038*/ 	.byte	0x00, 0xf0, 0x11, 0x00


	//----- nvinfo : EIATTR_KPARAM_INFO
	.align		4
.L_600:
        /*003c*/ 	.byte	0x04, 0x17
        /*003e*/ 	.short	(.L_602 - .L_601)
.L_601:
        /*0040*/ 	.word	0x00000000
        /*0044*/ 	.short	0x0003
        /*0046*/ 	.short	0x0014
        /*0048*/ 	.byte	0x00, 0xf0, 0x11, 0x00


	//----- nvinfo : EIATTR_KPARAM_INFO
	.align		4
.L_602:
        /*004c*/ 	.byte	0x04, 0x17
        /*004e*/ 	.short	(.L_604 - .L_603)
.L_603:
        /*0050*/ 	.word	0x00000000
        /*0054*/ 	.short	0x0002
        /*0056*/ 	.short	0x0010
        /*0058*/ 	.byte	0x00, 0xf0, 0x11, 0x00


	//----- nvinfo : EIATTR_KPARAM_INFO
	.align		4
.L_604:
        /*005c*/ 	.byte	0x04, 0x17
        /*005e*/ 	.short	(.L_606 - .L_605)
.L_605:
        /*0060*/ 	.word	0x00000000
        /*0064*/ 	.short	0x0001
        /*0066*/ 	.short	0x0008
        /*0068*/ 	.byte	0x00, 0xf0, 0x21, 0x00


	//----- nvinfo : EIATTR_KPARAM_INFO
	.align		4
.L_606:
        /*006c*/ 	.byte	0x04, 0x17
        /*006e*/ 	.short	(.L_608 - .L_607)
.L_607:
        /*0070*/ 	.word	0x00000000
        /*0074*/ 	.short	0x0000
        /*0076*/ 	.short	0x0000
        /*0078*/ 	.byte	0x00, 0xf0, 0x21, 0x00


	//----- nvinfo : EIATTR_MAXREG_COUNT
	.align		4
.L_608:
        /*007c*/ 	.byte	0x03, 0x1b
        /*007e*/ 	.short	0x00ff


	//----- nvinfo : EIATTR_NUM_BARRIERS
	.align		4
        /*0080*/ 	.byte	0x02, 0x4c
        /*0082*/ 	.byte	0x01
	.zero		1


	//----- nvinfo : EIATTR_MERCURY_ISA_VERSION
	.align		4
        /*0084*/ 	.byte	0x03, 0x5f
        /*0086*/ 	.short	0x0000


	//----- nvinfo : EIATTR_COOP_GROUP_MASK_REGIDS
	.align		4
        /*0088*/ 	.byte	0x04, 0x29
        /*008a*/ 	.short	(.L_610 - .L_609)


	//   ....[0]....
.L_609:
        /*008c*/ 	.word	0xffffffff


	//   ....[1]....
        /*0090*/ 	.word	0xffffffff


	//   ....[2]....
        /*0094*/ 	.word	0xffffffff


	//   ....[3]....
        /*0098*/ 	.word	0xffffffff


	//   ....[4]....
        /*009c*/ 	.word	0xffffffff


	//----- nvinfo : EIATTR_COOP_GROUP_INSTR_OFFSETS
	.align		4
.L_610:
        /*00a0*/ 	.byte	0x04, 0x28
        /*00a2*/ 	.short	(.L_612 - .L_611)


	//   ....[0]....
.L_611:
        /*00a4*/ 	.word	0x00000860


	//   ....[1]....
        /*00a8*/ 	.word	0x000008a0


	//   ....[2]....
        /*00ac*/ 	.word	0x000008c0


	//   ....[3]....
        /*00b0*/ 	.word	0x000008e0


	//   ....[4]....
        /*00b4*/ 	.word	0x00000900


	//----- nvinfo : EIATTR_EXIT_INSTR_OFFSETS
	.align		4
.L_612:
        /*00b8*/ 	.byte	0x04, 0x1c
        /*00ba*/ 	.short	(.L_614 - .L_613)


	//   ....[0]....
.L_613:
        /*00bc*/ 	.word	0x000009e0


	//   ....[1]....
        /*00c0*/ 	.word	0x00000c20


	//----- nvinfo : EIATTR_CRS_STACK_SIZE
	.align		4
.L_614:
        /*00c4*/ 	.byte	0x04, 0x1e
        /*00c6*/ 	.short	(.L_616 - .L_615)
.L_615:
        /*00c8*/ 	.word	0x00000000
.L_616:


//--------------------- .nv.info._ZN17fastertransformer19normalize_kernel_v2I6float2fLi1ELi4ELi2EEEvPT_PKT0_iiii --------------------------
	.section	.nv.info._ZN17fastertransformer19normalize_kernel_v2I6float2fLi1ELi4ELi2EEEvPT_PKT0_iiii,"",@"SHT_CUDA_INFO"
	.sectionflags	@""
	.align	4


	//----- nvinfo : EIATTR_CUDA_API_VERSION
	.align		4
        /*0000*/ 	.byte	0x04, 0x37
        /*0002*/ 	.short	(.L_618 - .L_617)
.L_617:
        /*0004*/ 	.word	0x00000082


	//----- nvinfo : EIATTR_SW2861232_WAR
	.align		4
.L_618:
        /*0008*/ 	.byte	0x01, 0x35
	.zero		2


	//----- nvinfo : EIATTR_PARAM_CBANK
	.align		4
        /*000c*/ 	.byte	0x04, 0x0a
        /*000e*/ 	.short	(.L_620 - .L_619)
	.align		4
.L_619:
        /*0010*/ 	.word	index@(.nv.constant0._ZN17fastertransformer19normalize_kernel_v2I6float2fLi1ELi4ELi2EEEvPT_PKT0_iiii)
        /*0014*/ 	.short	0x0160
        /*0016*/ 	.short	0x0020


	//----- nvinfo : EIATTR_CBANK_PARAM_SIZE
	.align		4
.L_620:
        /*0018*/ 	.byte	0x03, 0x19
        /*001a*/ 	.short	0x0020


	//----- nvinfo : EIATTR_KPARAM_INFO
	.align		4
        /*001c*/ 	.byte	0x04, 0x17
        /*001e*/ 	.short	(.L_622 - .L_621)
.L_621:
        /*0020*/ 	.word	0x00000000
        /*0024*/ 	.short	0x0005
        /*0026*/ 	.short	0x001c
        /*0028*/ 	.byte	0x00, 0xf0, 0x11, 0x00


	//----- nvinfo : EIATTR_KPARAM_INFO
	.align		4
.L_622:
        /*002c*/ 	.byte	0x04, 0x17
        /*002e*/ 	.short	(.L_624 - .L_623)
.L_623:
        /*0030*/ 	.word	0x00000000
        /*0034*/ 	.short	0x0004
        /*0036*/ 	.short	0x0018
        /*0038*/ 	.byte	0x00, 0xf0, 0x11, 0x00


	//----- nvinfo : EIATTR_KPARAM_INFO
	.align		4
.L_624:
        /*003c*/ 	.byte	0x04, 0x17
        /*003e*/ 	.short	(.L_626 - .L_625)
.L_625:
        /*0040*/ 	.word	0x00000000
        /*0044*/ 	.short	0x0003
        /*0046*/ 	.short	0x0014
        /*0048*/ 	.byte	0x00, 0xf0, 0x11, 0x00


	//----- nvinfo : EIATTR_KPARAM_INFO
	.align		4
.L_626:
        /*004c*/ 	.byte	0x04, 0x17
        /*004e*/ 	.short	(.L_628 - .L_627)
.L_627:
        /*0050*/ 	.word	0x00000000
        /*0054*/ 	.short	0x0002
        /*0056*/ 	.short	0x0010
        /*0058*/ 	.byte	0x00, 0xf0, 0x11, 0x00


	//----- nvinfo : EIATTR_KPARAM_INFO
	.align		4
.L_628:
        /*005c*/ 	.byte	0x04, 0x17
        /*005e*/ 	.short	(.L_630 - .L_629)
.L_629:
        /*0060*/ 	.word	0x00000000
        /*0064*/ 	.short	0x0001
        /*0066*/ 	.short	0x0008
        /*0068*/ 	.byte	0x00, 0xf0, 0x21, 0x00


	//----- nvinfo : EIATTR_KPARAM_INFO
	.align		4
.L_630:
        /*006c*/ 	.byte	0x04, 0x17
        /*006e*/ 	.short	(.L_632 - .L_631)
.L_631:
        /*0070*/ 	.word	0x00000000
        /*0074*/ 	.short	0x0000
        /*0076*/ 	.short	0x0000
        /*0078*/ 	.byte	0x00, 0xf0, 0x21, 0x00


	//----- nvinfo : EIATTR_MAXREG_COUNT
	.align		4
.L_632:
        /*007c*/ 	.byte	0x03, 0x1b
        /*007e*/ 	.short	0x00ff


	//----- nvinfo : EIATTR_NUM_BARRIERS
	.align		4
        /*0080*/ 	.byte	0x02, 0x4c
        /*0082*/ 	.byte	0x01
	.zero		1


	//----- nvinfo : EIATTR_MERCURY_ISA_VERSION
	.align		4
        /*0084*/ 	.byte	0x03, 0x5f
        /*0086*/ 	.short	0x0000


	//----- nvinfo : EIATTR_COOP_GROUP_MASK_REGIDS
	.align		4
        /*0088*/ 	.byte	0x04, 0x29
        /*008a*/ 	.short	(.L_634 - .L_633)


	//   ....[0]....
.L_633:
        /*008c*/ 	.word	0xffffffff


	//   ....[1]....
        /*0090*/ 	.word	0xffffffff


	//   ....[2]....
        /*0094*/ 	.word	0xffffffff


	//   ....[3]....
        /*0098*/ 	.word	0xffffffff


	//   ....[4]....
        /*009c*/ 	.word	0xffffffff


	//----- nvinfo : EIATTR_COOP_GROUP_INSTR_OFFSETS
	.align		4
.L_634:
        /*00a0*/ 	.byte	0x04, 0x28
        /*00a2*/ 	.short	(.L_636 - .L_635)


	//   ....[0]....
.L_635:
        /*00a4*/ 	.word	0x00000890


	//   ....[1]....
        /*00a8*/ 	.word	0x000008d0


	//   ....[2]....
        /*00ac*/ 	.word	0x000008f0


	//   ....[3]....
        /*00b0*/ 	.word	0x00000910


	//   ....[4]....
        /*00b4*/ 	.word	0x00000930


	//----- nvinfo : EIATTR_EXIT_INSTR_OFFSETS
	.align		4
.L_636:
        /*00b8*/ 	.byte	0x04, 0x1c
        /*00ba*/ 	.short	(.L_638 - .L_637)


	//   ....[0]....
.L_637:
        /*00bc*/ 	.word	0x00000a10


	//   ....[1]....
        /*00c0*/ 	.word	0x00000c70


	//----- nvinfo : EIATTR_CRS_STACK_SIZE
	.align		4
.L_638:
        /*00c4*/ 	.byte	0x04, 0x1e
        /*00c6*/ 	.short	(.L_640 - .L_639)
.L_639:
        /*00c8*/ 	.word	0x00000000
.L_640:


//--------------------- .nv.info._ZN17fastertransformer19normalize_kernel_v2I6float4fLi1ELi4ELi4EEEvPT_PKT0_iiii --------------------------
	.section	.nv.info._ZN17fastertransformer19normalize_kernel_v2I6float4fLi1ELi4ELi4EEEvPT_PKT0_iiii,"",@"SHT_CUDA_INFO"
	.sectionflags	@""
	.align	4


	//----- nvinfo : EIATTR_CUDA_API_VERSION
	.align		4
        /*0000*/ 	.byte	0x04, 0x37
        /*0002*/ 	.short	(.L_642 - .L_641)
.L_641:
        /*0004*/ 	.word	0x00000082


	//----- nvinfo : EIATTR_SW2861232_WAR
	.align		4
.L_642:
        /*0008*/ 	.byte	0x01, 0x35
	.zero		2


	//----- nvinfo : EIATTR_PARAM_CBANK
	.align		4
        /*000c*/ 	.byte	0x04, 0x0a
        /*000e*/ 	.short	(.L_644 - .L_643)
	.align		4
.L_643:
        /*0010*/ 	.word	index@(.nv.constant0._ZN17fastertransformer19normalize_kernel_v2I6float4fLi1ELi4ELi4EEEvPT_PKT0_iiii)
        /*0014*/ 	.short	0x0160
        /*0016*/ 	.short	0x0020


	//----- nvinfo : EIATTR_CBANK_PARAM_SIZE
	.align		4
.L_644:
        /*0018*/ 	.byte	0x03, 0x19
        /*001a*/ 	.short	0x0020


	//----- nvinfo : EIATTR_KPARAM_INFO
	.align		4
        /*001c*/ 	.byte	0x04, 0x17
        /*001e*/ 	.short	(.L_646 - .L_645)
.L_645:
        /*0020*/ 	.word	0x00000000
        /*0024*/ 	.short	0x0005
        /*0026*/ 	.short	0x001c
        /*0028*/ 	.byte	0x00, 0xf0, 0x11, 0x00


	//----- nvinfo : EIATTR_KPARAM_INFO
	.align		4
.L_646:
        /*002c*/ 	.byte	0x04, 0x17
        /*002e*/ 	.short	(.L_648 - .L_647)
.L_647:
        /*0030*/ 	.word	0x00000000
        /*0034*/ 	.short	0x0004
        /*0036*/ 	.short	0x0018
        /*0038*/ 	.byte	0x00, 0xf0, 0x11, 0x00


	//----- nvinfo : EIATTR_KPARAM_INFO
	.align		4
.L_648:
        /*003c*/ 	.byte	0x04, 0x17
        /*003e*/ 	.short	(.L_650 - .L_649)
.L_649:
        /*0040*/ 	.word	0x00000000
        /*0044*/ 	.short	0x0003
        /*0046*/ 	.short	0x0014
        /*0048*/ 	.byte	0x00, 0xf0, 0x11, 0x00


	//----- nvinfo : EIATTR_KPARAM_INFO
	.align		4
.L_650:
        /*004c*/ 	.byte	0x04, 0x17
        /*004e*/ 	.short	(.L_652 - .L_651)
.L_651:
        /*0050*/ 	.word	0x00000000
        /*0054*/ 	.short	0x0002
        /*0056*/ 	.short	0x0010
        /*0058*/ 	.byte	0x00, 0xf0, 0x11, 0x00


	//----- nvinfo : EIATTR_KPARAM_INFO
	.align		4
.L_652:
        /*005c*/ 	.byte	0x04, 0x17
        /*005e*/ 	.short	(.L_654 - .L_653)
.L_653:
        /*0060*/ 	.word	0x00000000
        /*0064*/ 	.short	0x0001
        /*0066*/ 	.short	0x0008
        /*0068*/ 	.byte	0x00, 0xf0, 0x21, 0x00


	//----- nvinfo : EIATTR_KPARAM_INFO
	.align		4
.L_654:
        /*006c*/ 	.byte	0x04, 0x17
        /*006e*/ 	.short	(.L_656 - .L_655)
.L_655:
        /*0070*/ 	.word	0x00000000
        /*0074*/ 	.short	0x0000
        /*0076*/ 	.short	0x0000
        /*0078*/ 	.byte	0x00, 0xf0, 0x21, 0x00


	//----- nvinfo : EIATTR_MAXREG_COUNT
	.align		4
.L_656:
        /*007c*/ 	.byte	0x03, 0x1b
        /*007e*/ 	.short	0x00ff


	//----- nvinfo : EIATTR_NUM_BARRIERS
	.align		4
        /*0080*/ 	.byte	0x02, 0x4c
        /*0082*/ 	.byte	0x01
	.zero		1


	//----- nvinfo : EIATTR_MERCURY_ISA_VERSION
	.align		4
        /*0084*/ 	.byte	0x03, 0x5f
        /*0086*/ 	.short	0x0000


	//----- nvinfo : EIATTR_COOP_GROUP_MASK_REGIDS
	.align		4
        /*0088*/ 	.byte	0x04, 0x29
        /*008a*/ 	.short	(.L_658 - .L_657)


	//   ....[0]....
.L_657:
        /*008c*/ 	.word	0xffffffff


	//   ....[1]....
        /*0090*/ 	.word	0xffffffff


	//   ....[2]....
        /*0094*/ 	.word	0xffffffff


	//   ....[3]....
        /*0098*/ 	.word	0xffffffff


	//   ....[4]....
        /*009c*/ 	.word	0xffffffff


	//----- nvinfo : EIATTR_COOP_GROUP_INSTR_OFFSETS
	.align		4
.L_658:
        /*00a0*/ 	.byte	0x04, 0x28
        /*00a2*/ 	.short	(.L_660 - .L_659)


	//   ....[0]....
.L_659:
        /*00a4*/ 	.word	0x00000890


	//   ....[1]....
        /*00a8*/ 	.word	0x000008d0


	//   ....[2]....
        /*00ac*/ 	.word	0x000008f0


	//   ....[3]....
        /*00b0*/ 	.word	0x00000910


	//   ....[4]....
        /*00b4*/ 	.word	0x00000930


	//----- nvinfo : EIATTR_EXIT_INSTR_OFFSETS
	.align		4
.L_660:
        /*00b8*/ 	.byte	0x04, 0x1c
        /*00ba*/ 	.short	(.L_662 - .L_661)


	//   ....[0]....
.L_661:
        /*00bc*/ 	.word	0x00000a10


	//   ....[1]....
        /*00c0*/ 	.word	0x00000c90


	//----- nvinfo : EIATTR_CRS_STACK_SIZE
	.align		4
.L_662:
        /*00c4*/ 	.byte	0x04, 0x1e
        /*00c6*/ 	.short	(.L_664 - .L_663)
.L_663:
        /*00c8*/ 	.word	0x00000000
.L_664:


//--------------------- .nv.info._ZN17fastertransformer19normalize_kernel_v2IffLi2ELi4ELi1EEEvPT_PKT0_iiii --------------------------
	.section	.nv.info._ZN17fastertransformer19normalize_kernel_v2IffLi2ELi4ELi1EEEvPT_PKT0_iiii,"",@"SHT_CUDA_INFO"
	.sectionflags	@""
	.align	4


	//----- nvinfo : EIATTR_CUDA_API_VERSION
	.align		4
        /*0000*/ 	.byte	0x04, 0x37
        /*0002*/ 	.short	(.L_666 - .L_665)
.L_665:
        /*0004*/ 	.word	0x00000082


	//----- nvinfo : EIATTR_SW2861232_WAR
	.align		4
.L_666:
        /*0008*/ 	.byte	0x01, 0x35
	.zero		2


	//----- nvinfo : EIATTR_PARAM_CBANK
	.align		4
        /*000c*/ 	.byte	0x04, 0x0a
        /*000e*/ 	.short	(.L_668 - .L_667)
	.align		4
.L_667:
        /*0010*/ 	.word	index@(.nv.constant0._ZN17fastertransformer19normalize_kernel_v2IffLi2ELi4ELi1EEEvPT_PKT0_iiii)
        /*0014*/ 	.short	0x0160
        /*0016*/ 	.short	0x0020


	//----- nvinfo : EIATTR_CBANK_PARAM_SIZE
	.align		4
.L_668:
        /*0018*/ 	.byte	0x03, 0x19
        /*001a*/ 	.short	0x0020


	//----- nvinfo : EIATTR_KPARAM_INFO
	.align		4
        /*001c*/ 	.byte	0x04, 0x17
        /*001e*/ 	.short	(.L_670 - .L_669)
.L_669:
        /*0020*/ 	.word	0x00000000
        /*0024*/ 	.short	0x0005
        /*0026*/ 	.short	0x001c
        /*0028*/ 	.byte	0x00, 0xf0, 0x11, 0x00


	//----- nvinfo : EIATTR_KPARAM_INFO
	.align		4
.L_670:
        /*002c*/ 	.byte	0x04, 0x17
        /*002e*/ 	.short	(.L_672 - .L_671)
.L_671:
        /*0030*/ 	.word	0x00000000
        /*0034*/ 	.short	0x0004
        /*0036*/ 	.short	0x0018
        /*0038*/ 	.byte	0x00, 0xf0, 0x11, 0x00


	//----- nvinfo : EIATTR_KPARAM_INFO
	.align		4
.L_672:
        /*003c*/ 	.byte	0x04, 0x17
        /*003e*/ 	.short	(.L_674 - .L_673)
.L_673:
        /*0040*/ 	.word	0x00000000
        /*0044*/ 	.short	0x0003
        /*0046*/ 	.short	0x0014
        /*0048*/ 	.byte	0x00, 0xf0, 0x11, 0x00


	//----- nvinfo : EIATTR_KPARAM_INFO
	.align		4
.L_674:
        /*004c*/ 	.byte	0x04, 0x17
        /*004e*/ 	.short	(.L_676 - .L_675)
.L_675:
        /*0050*/ 	.word	0x00000000
        /*0054*/ 	.short	0x0002
        /*0056*/ 	.short	0x0010
        /*0058*/ 	.byte	0x00, 0xf0, 0x11, 0x00


	//----- nvinfo : EIATTR_KPARAM_INFO
	.align		4
.L_676:
        /*005c*/ 	.byte	0x04, 0x17
        /*005e*/ 	.short	(.L_678 - .L_677)
.L_677:
        /*0060*/ 	.word	0x00000000
        /*0064*/ 	.short	0x0001
        /*0066*/ 	.short	0x0008
        /*0068*/ 	.byte	0x00, 0xf0, 0x21, 0x00


	//----- nvinfo : EIATTR_KPARAM_INFO
	.align		4
.L_678:
        /*006c*/ 	.byte	0x04, 0x17
        /*006e*/ 	.short	(.L_680 - .L_679)
.L_679:
        /*0070*/ 	.word	0x00000000
        /*0074*/ 	.short	0x0000
        /*0076*/ 	.short	0x0000
        /*0078*/ 	.byte	0x00, 0xf0, 0x21, 0x00


	//----- nvinfo : EIATTR_MAXREG_COUNT
	.align		4
.L_680:
        /*007c*/ 	.byte	0x03, 0x1b
        /*007e*/ 	.short	0x00ff


	//----- nvinfo : EIATTR_NUM_BARRIERS
	.align		4
        /*0080*/ 	.byte	0x02, 0x4c
        /*0082*/ 	.byte	0x01
	.zero		1


	//----- nvinfo : EIATTR_MERCURY_ISA_VERSION
	.align		4
        /*0084*/ 	.byte	0x03, 0x5f
        /*0086*/ 	.short	0x0000


	//----- nvinfo : EIATTR_COOP_GROUP_MASK_REGIDS
	.align		4
        /*0088*/ 	.byte	0x04, 0x29
        /*008a*/ 	.short	(.L_682 - .L_681)


	//   ....[0]....
.L_681:
        /*008c*/ 	.word	0xffffffff


	//   ....[1]....
        /*0090*/ 	.word	0xffffffff


	//   ....[2]....
        /*0094*/ 	.word	0xffffffff


	//   ....[3]....
        /*0098*/ 	.word	0xffffffff


	//----- nvinfo : EIATTR_COOP_GROUP_INSTR_OFFSETS
	.align		4
.L_682:
        /*009c*/ 	.byte	0x04, 0x28
        /*009e*/ 	.short	(.L_684 - .L_683)


	//   ....[0]....
.L_683:
        /*00a0*/ 	.word	0x000008d0


	//   ....[1]....
        /*00a4*/ 	.word	0x00000910


	//   ....[2]....
        /*00a8*/ 	.word	0x00000930


	//   ....[3]....
        /*00ac*/ 	.word	0x00000950


	//----- nvinfo : EIATTR_EXIT_INSTR_OFFSETS
	.align		4
.L_684:
        /*00b0*/ 	.byte	0x04, 0x1c
        /*00b2*/ 	.short	(.L_686 - .L_685)


	//   ....[0]....
.L_685:
        /*00b4*/ 	.word	0x00000a30


	//   ....[1]....
        /*00b8*/ 	.word	0x00000c70


	//----- nvinfo : EIATTR_CRS_STACK_SIZE
	.align		4
.L_686:
        /*00bc*/ 	.byte	0x04, 0x1e
        /*00be*/ 	.short	(.L_688 - .L_687)
.L_687:
        /*00c0*/ 	.word	0x00000000
.L_688:


//--------------------- .nv.info._ZN17fastertransformer19normalize_kernel_v2I6float2fLi2ELi4ELi2EEEvPT_PKT0_iiii --------------------------
	.section	.nv.info._ZN17fastertransformer19normalize_kernel_v2I6float2fLi2ELi4ELi2EEEvPT_PKT0_iiii,"",@"SHT_CUDA_INFO"
	.sectionflags	@""
	.align	4


	//----- nvinfo : EIATTR_CUDA_API_VERSION
	.align		4
        /*0000*/ 	.byte	0x04, 0x37
        /*0002*/ 	.short	(.L_690 - .L_689)
.L_689:
        /*0004*/ 	.word	0x00000082


	//----- nvinfo : EIATTR_SW2861232_WAR
	.align		4
.L_690:
        /*0008*/ 	.byte	0x01, 0x35
	.zero		2


	//----- nvinfo : EIATTR_PARAM_CBANK
	.align		4
        /*000c*/ 	.byte	0x04, 0x0a
        /*000e*/ 	.short	(.L_692 - .L_691)
	.align		4
.L_691:
        /*0010*/ 	.word	index@(.nv.constant0._ZN17fastertransformer19normalize_kernel_v2I6float2fLi2ELi4ELi2EEEvPT_PKT0_iiii)
        /*0014*/ 	.short	0x0160
        /*0016*/ 	.short	0x0020


	//----- nvinfo : EIATTR_CBANK_PARAM_SIZE
	.align		4
.L_692:
        /*0018*/ 	.byte	0x03, 0x19
        /*001a*/ 	.short	0x0020


	//----- nvinfo : EIATTR_KPARAM_INFO
	.align		4
        /*001c*/ 	.byte	0x04, 0x17
        /*001e*/ 	.short	(.L_694 - .L_693)
.L_693:
        /*0020*/ 	.word	0x00000000
        /*0024*/ 	.short	0x0005
        /*0026*/ 	.short	0x001c
        /*0028*/ 	.byte	0x00, 0xf0, 0x11, 0x00


	//----- nvinfo : EIATTR_KPARAM_INFO
	.align		4
.L_694:
        /*002c*/ 	.byte	0x04, 0x17
        /*002e*/ 	.short	(.L_696 - .L_695)
.L_695:
        /*0030*/ 	.word	0x00000000
        /*0034*/ 	.short	0x0004
        /*0036*/ 	.short	0x0018
        /*0038*/ 	.byte	0x00, 0xf0, 0x11, 0x00


	//----- nvinfo : EIATTR_KPARAM_INFO
	.align		4
.L_696:
        /*003c*/ 	.byte	0x04, 0x17
        /*003e*/ 	.short	(.L_698 - .L_697)
.L_697:
        /*0040*/ 	.word	0x00000000
        /*0044*/ 	.short	0x0003
        /*0046*/ 	.short	0x0014
        /*0048*/ 	.byte	0x00, 0xf0, 0x11, 0x00


	//----- nvinfo : EIATTR_KPARAM_INFO
	.align		4
.L_698:
        /*004c*/ 	.byte	0x04, 0x17
        /*004e*/ 	.short	(.L_700 - .L_699)
.L_699:
        /*0050*/ 	.word	0x00000000
        /*0054*/ 	.short	0x0002
        /*0056*/ 	.short	0x0010
        /*0058*/ 	.byte	0x00, 0xf0, 0x11, 0x00


	//----- nvinfo : EIATTR_KPARAM_INFO
	.align		4
.L_700:
        /*005c*/ 	.byte	0x04, 0x17
        /*005e*/ 	.short	(.L_702 - .L_701)
.L_701:
        /*0060*/ 	.word	0x00000000
        /*0064*/ 	.short	0x0001
        /*0066*/ 	.short	0x0008
        /*0068*/ 	.byte	0x00, 0xf0, 0x21, 0x00


	//----- nvinfo : EIATTR_KPARAM_INFO
	.align		4
.L_702:
        /*006c*/ 	.byte	0x04, 0x17
        /*006e*/ 	.short	(.L_704 - .L_703)
.L_703:
        /*0070*/ 	.word	0x00000000
        /*0074*/ 	.short	0x0000
        /*0076*/ 	.short	0x0000
        /*0078*/ 	.byte	0x00, 0xf0, 0x21, 0x00


	//----- nvinfo : EIATTR_MAXREG_COUNT
	.align		4
.L_704:
        /*007c*/ 	.byte	0x03, 0x1b
        /*007e*/ 	.short	0x00ff


	//----- nvinfo : EIATTR_NUM_BARRIERS
	.align		4
        /*0080*/ 	.byte	0x02, 0x4c
        /*0082*/ 	.byte	0x01
	.zero		1


	//----- nvinfo : EIATTR_MERCURY_ISA_VERSION
	.align		4
        /*0084*/ 	.byte	0x03, 0x5f
        /*0086*/ 	.short	0x0000


	//----- nvinfo : EIATTR_COOP_GROUP_MASK_REGIDS
	.align		4
        /*0088*/ 	.byte	0x04, 0x29
        /*008a*/ 	.short	(.L_706 - .L_705)


	//   ....[0]....
.L_705:
        /*008c*/ 	.word	0xffffffff


	//   ....[1]....
        /*0090*/ 	.word	0xffffffff


	//   ....[2]....
        /*0094*/ 	.word	0xffffffff


	//   ....[3]....
        /*0098*/ 	.word	0xffffffff


	//----- nvinfo : EIATTR_COOP_GROUP_INSTR_OFFSETS
	.align		4
.L_706:
        /*009c*/ 	.byte	0x04, 0x28
        /*009e*/ 	.short	(.L_708 - .L_707)


	//   ....[0]....
.L_707:
        /*00a0*/ 	.word	0x00000900


	//   ....[1]....
        /*00a4*/ 	.word	0x00000940


	//   ....[2]....
        /*00a8*/ 	.word	0x00000960


	//   ....[3]....
        /*00ac*/ 	.word	0x00000980


	//----- nvinfo : EIATTR_EXIT_INSTR_OFFSETS
	.align		4
.L_708:
        /*00b0*/ 	.byte	0x04, 0x1c
        /*00b2*/ 	.short	(.L_710 - .L_709)


	//   ....[0]....
.L_709:
        /*00b4*/ 	.word	0x00000a60


	//   ....[1]....
        /*00b8*/ 	.word	0x00000cc0


	//----- nvinfo : EIATTR_CRS_STACK_SIZE
	.align		4
.L_710:
        /*00bc*/ 	.byte	0x04, 0x1e
        /*00be*/ 	.short	(.L_712 - .L_711)
.L_711:
        /*00c0*/ 	.word	0x00000000
.L_712:


//--------------------- .nv.info._ZN17fastertransformer19normalize_kernel_v2I6float4fLi2ELi4ELi4EEEvPT_PKT0_iiii --------------------------
	.section	.nv.info._ZN17fastertransformer19normalize_kernel_v2I6float4fLi2ELi4ELi4EEEvPT_PKT0_iiii,"",@"SHT_CUDA_INFO"
	.sectionflags	@""
	.align	4


	//----- nvinfo : EIATTR_CUDA_API_VERSION
	.align		4
        /*0000*/ 	.byte	0x04, 0x37
        /*0002*/ 	.short	(.L_714 - .L_713)
.L_713:
        /*0004*/ 	.word	0x00000082


	//----- nvinfo : EIATTR_SW2861232_WAR
	.align		4
.L_714:
        /*0008*/ 	.byte	0x01, 0x35
	.zero		2


	//----- nvinfo : EIATTR_PARAM_CBANK
	.align		4
        /*000c*/ 	.byte	0x04, 0x0a
        /*000e*/ 	.short	(.L_716 - .L_715)
	.align		4
.L_715:
        /*0010*/ 	.word	index@(.nv.constant0._ZN17fastertransformer19normalize_kernel_v2I6float4fLi2ELi4ELi4EEEvPT_PKT0_iiii)
        /*0014*/ 	.short	0x0160
        /*0016*/ 	.short	0x0020


	//----- nvinfo : EIATTR_CBANK_PARAM_SIZE
	.align		4
.L_716:
        /*0018*/ 	.byte	0x03, 0x19
        /*001a*/ 	.short	0x0020


	//----- nvinfo : EIATTR_KPARAM_INFO
	.align		4
        /*001c*/ 	.byte	0x04, 0x17
        /*001e*/ 	.short	(.L_718 - .L_717)
.L_717:
        /*0020*/ 	.word	0x00000000
        /*0024*/ 	.short	0x0005
        /*0026*/ 	.short	0x001c
        /*0028*/ 	.byte	0x00, 0xf0, 0x11, 0x00


	//----- nvinfo : EIATTR_KPARAM_INFO
	.align		4
.L_718:
        /*002c*/ 	.byte	0x04, 0x17
        /*002e*/ 	.short	(.L_720 - .L_719)
.L_719:
        /*0030*/ 	.word	0x00000000
        /*0034*/ 	.short	0x0004
        /*0036*/ 	.short	0x0018
        /*0038*/ 	.byte	0x00, 0xf0, 0x11, 0x00


	//----- nvinfo : EIATTR_KPARAM_INFO
	.align		4
.L_720:
        /*003c*/ 	.byte	0x04, 0x17
        /*003e*/ 	.short	(.L_722 - .L_721)
.L_721:
        /*0040*/ 	.word	0x00000000
        /*0044*/ 	.short	0x0003
        /*0046*/ 	.short	0x0014
        /*0048*/ 	.byte	0x00, 0xf0, 0x11, 0x00


	//----- nvinfo : EIATTR_KPARAM_INFO
	.align		4
.L_722:
        /*004c*/ 	.byte	0x04, 0x17
        /*004e*/ 	.short	(.L_724 - .L_723)
.L_723:
        /*0050*/ 	.word	0x00000000
        /*0054*/ 	.short	0x0002
        /*0056*/ 	.short	0x0010
        /*0058*/ 	.byte	0x00, 0xf0, 0x11, 0x00


	//----- nvinfo : EIATTR_KPARAM_INFO
	.align		4
.L_724:
        /*005c*/ 	.byte	0x04, 0x17
        /*005e*/ 	.short	(.L_726 - .L_725)
.L_725:
        /*0060*/ 	.word	0x00000000
        /*0064*/ 	.short	0x0001
        /*0066*/ 	.short	0x0008
        /*0068*/ 	.byte	0x00, 0xf0, 0x21, 0x00


	//----- nvinfo : EIATTR_KPARAM_INFO
	.align		4
.L_726:
        /*006c*/ 	.byte	0x04, 0x17
        /*006e*/ 	.short	(.L_728 - .L_727)
.L_727:
        /*0070*/ 	.word	0x00000000
        /*0074*/ 	.short	0x0000
        /*0076*/ 	.short	0x0000
        /*0078*/ 	.byte	0x00, 0xf0, 0x21, 0x00


	//----- nvinfo : EIATTR_MAXREG_COUNT
	.align		4
.L_728:
        /*007c*/ 	.byte	0x03, 0x1b
        /*007e*/ 	.short	0x00ff


	//----- nvinfo : EIATTR_NUM_BARRIERS
	.align		4
        /*0080*/ 	.byte	0x02, 0x4c
        /*0082*/ 	.byte	0x01
	.zero		1


	//----- nvinfo : EIATTR_MERCURY_ISA_VERSION
	.align		4
        /*0084*/ 	.byte	0x03, 0x5f
        /*0086*/ 	.short	0x0000


	//----- nvinfo : EIATTR_COOP_GROUP_MASK_REGIDS
	.align		4
        /*0088*/ 	.byte	0x04, 0x29
        /*008a*/ 	.short	(.L_730 - .L_729)


	//   ....[0]....
.L_729:
        /*008c*/ 	.word	0xffffffff


	//   ....[1]....
        /*0090*/ 	.word	0xffffffff


	//   ....[2]....
        /*0094*/ 	.word	0xffffffff


	//   ....[3]....
        /*0098*/ 	.word	0xffffffff


	//----- nvinfo : EIATTR_COOP_GROUP_INSTR_OFFSETS
	.align		4
.L_730:
        /*009c*/ 	.byte	0x04, 0x28
        /*009e*/ 	.short	(.L_732 - .L_731)


	//   ....[0]....
.L_731:
        /*00a0*/ 	.word	0x00000910


	//   ....[1]....
        /*00a4*/ 	.word	0x00000950


	//   ....[2]....
        /*00a8*/ 	.word	0x00000970


	//   ....[3]....
        /*00ac*/ 	.word	0x00000990


	//----- nvinfo : EIATTR_EXIT_INSTR_OFFSETS
	.align		4
.L_732:
        /*00b0*/ 	.byte	0x04, 0x1c
        /*00b2*/ 	.short	(.L_734 - .L_733)


	//   ....[0]....
.L_733:
        /*00b4*/ 	.word	0x00000a70


	//   ....[1]....
        /*00b8*/ 	.word	0x00000cf0


	//----- nvinfo : EIATTR_CRS_STACK_SIZE
	.align		4
.L_734:
        /*00bc*/ 	.byte	0x04, 0x1e
        /*00be*/ 	.short	(.L_736 - .L_735)
.L_735:
        /*00c0*/ 	.word	0x00000000
.L_736:


//--------------------- .nv.info._ZN17fastertransformer19normalize_kernel_v2IffLi4ELi4ELi1EEEvPT_PKT0_iiii --------------------------
	.section	.nv.info._ZN17fastertransformer19normalize_kernel_v2IffLi4ELi4ELi1EEEvPT_PKT0_iiii,"",@"SHT_CUDA_INFO"
	.sectionflags	@""
	.align	4


	//----- nvinfo : EIATTR_CUDA_API_VERSION
	.align		4
        /*0000*/ 	.byte	0x04, 0x37
        /*0002*/ 	.short	(.L_738 - .L_737)
.L_737:
        /*0004*/ 	.word	0x00000082


	//----- nvinfo : EIATTR_SW2861232_WAR
	.align		4
.L_738:
        /*0008*/ 	.byte	0x01, 0x35
	.zero		2


	//----- nvinfo : EIATTR_PARAM_CBANK
	.align		4
        /*000c*/ 	.byte	0x04, 0x0a
        /*000e*/ 	.short	(.L_740 - .L_739)
	.align		4
.L_739:
        /*0010*/ 	.word	index@(.nv.constant0._ZN17fastertransformer19normalize_kernel_v2IffLi4ELi4ELi1EEEvPT_PKT0_iiii)
        /*0014*/ 	.short	0x0160
        /*0016*/ 	.short	0x0020


	//----- nvinfo : EIATTR_CBANK_PARAM_SIZE
	.align		4
.L_740:
        /*0018*/ 	.byte	0x03, 0x19
        /*001a*/ 	.short	0x0020


	//----- nvinfo : EIATTR_KPARAM_INFO
	.align		4
        /*001c*/ 	.byte	0x04, 0x17
        /*001e*/ 	.short	(.L_742 - .L_741)
.L_741:
        /*0020*/ 	.word	0x00000000
        /*0024*/ 	.short	0x0005
        /*0026*/ 	.short	0x001c
        /*0028*/ 	.byte	0x00, 0xf0, 0x11, 0x00


	//----- nvinfo : EIATTR_KPARAM_INFO
	.align		4
.L_742:
        /*002c*/ 	.byte	0x04, 0x17
        /*002e*/ 	.short	(.L_744 - .L_743)
.L_743:
        /*0030*/ 	.word	0x00000000
        /*0034*/ 	.short	0x0004
        /*0036*/ 	.short	0x0018
        /*0038*/ 	.byte	0x00, 0xf0, 0x11, 0x00


	//----- nvinfo : EIATTR_KPARAM_INFO
	.align		4
.L_744:
        /*003c*/ 	.byte	0x04, 0x17
        /*003e*/ 	.short	(.L_746 - .L_745)
.L_745:
        /*0040*/ 	.word	0x00000000
        /*0044*/ 	.short	0x0003
        /*0046*/ 	.short	0x0014
        /*0048*/ 	.byte	0x00, 0xf0, 0x11, 0x00


	//----- nvinfo : EIATTR_KPARAM_INFO
	.align		4
.L_746:
        /*004c*/ 	.byte	0x04, 0x17
        /*004e*/ 	.short	(.L_748 - .L_747)
.L_747:
        /*0050*/ 	.word	0x00000000
        /*0054*/ 	.short	0x0002
        /*0056*/ 	.short	0x0010
        /*0058*/ 	.byte	0x00, 0xf0, 0x11, 0x00


	//----- nvinfo : EIATTR_KPARAM_INFO
	.align		4
.L_748:
        /*005c*/ 	.byte	0x04, 0x17
        /*005e*/ 	.short	(.L_750 - .L_749)
.L_749:
        /*0060*/ 	.word	0x00000000
        /*0064*/ 	.short	0x0001
        /*0066*/ 	.short	0x0008
        /*0068*/ 	.byte	0x00, 0xf0, 0x21, 0x00


	//----- nvinfo : EIATTR_KPARAM_INFO
	.align		4
.L_750:
        /*006c*/ 	.byte	0x04, 0x17
        /*006e*/ 	.short	(.L_752 - .L_751)
.L_751:
        /*0070*/ 	.word	0x00000000
        /*0074*/ 	.short	0x0000
        /*0076*/ 	.short	0x0000
        /*0078*/ 	.byte	0x00, 0xf0, 0x21, 0x00


	//----- nvinfo : EIATTR_MAXREG_COUNT
	.align		4
.L_752:
        /*007c*/ 	.byte	0x03, 0x1b
        /*007e*/ 	.short	0x00ff


	//----- nvinfo : EIATTR_NUM_BARRIERS
	.align		4
        /*0080*/ 	.byte	0x02, 0x4c
        /*0082*/ 	.byte	0x01
	.zero		1


	//----- nvinfo : EIATTR_MERCURY_ISA_VERSION
	.align		4
        /*0084*/ 	.byte	0x03, 0x5f
        /*0086*/ 	.short	0x0000


	//----- nvinfo : EIATTR_COOP_GROUP_MASK_REGIDS
	.align		4
        /*0088*/ 	.byte	0x04, 0x29
        /*008a*/ 	.short	(.L_754 - .L_753)


	//   ....[0]....
.L_753:
        /*008c*/ 	.word	0xffffffff


	//   ....[1]....
        /*0090*/ 	.word	0xffffffff


	//   ....[2]....
        /*0094*/ 	.word	0xffffffff


	//----- nvinfo : EIATTR_COOP_GROUP_INSTR_OFFSETS
	.align		4
.L_754:
        /*0098*/ 	.byte	0x04, 0x28
        /*009a*/ 	.short	(.L_756 - .L_755)


	//   ....[0]....
.L_755:
        /*009c*/ 	.word	0x000008d0


	//   ....[1]....
        /*00a0*/ 	.word	0x00000910


	//   ....[2]....
        /*00a4*/ 	.word	0x00000930


	//----- nvinfo : EIATTR_EXIT_INSTR_OFFSETS
	.align		4
.L_756:
        /*00a8*/ 	.byte	0x04, 0x1c
        /*00aa*/ 	.short	(.L_758 - .L_757)


	//   ....[0]....
.L_757:
        /*00ac*/ 	.word	0x00000a10


	//   ....[1]....
        /*00b0*/ 	.word	0x00000c50


	//----- nvinfo : EIATTR_CRS_STACK_SIZE
	.align		4
.L_758:
        /*00b4*/ 	.byte	0x04, 0x1e
        /*00b6*/ 	.short	(.L_760 - .L_759)
.L_759:
        /*00b8*/ 	.word	0x00000000
.L_760:


//--------------------- .nv.info._ZN17fastertransformer19normalize_kernel_v2I6float2fLi4ELi4ELi2EEEvPT_PKT0_iiii --------------------------
	.section	.nv.info._ZN17fastertransformer19normalize_kernel_v2I6float2fLi4ELi4ELi2EEEvPT_PKT0_iiii,"",@"SHT_CUDA_INFO"
	.sectionflags	@""
	.align	4


	//----- nvinfo : EIATTR_CUDA_API_VERSION
	.align		4
        /*0000*/ 	.byte	0x04, 0x37
        /*0002*/ 	.short	(.L_762 - .L_761)
.L_761:
        /*0004*/ 	.word	0x00000082


	//----- nvinfo : EIATTR_SW2861232_WAR
	.align		4
.L_762:
        /*0008*/ 	.byte	0x01, 0x35
	.zero		2


	//----- nvinfo : EIATTR_PARAM_CBANK
	.align		4
        /*000c*/ 	.byte	0x04, 0x0a
        /*000e*/ 	.short	(.L_764 - .L_763)
	.align		4
.L_763:
        /*0010*/ 	.word	index@(.nv.constant0._ZN17fastertransformer19normalize_kernel_v2I6float2fLi4ELi4ELi2EEEvPT_PKT0_iiii)
        /*0014*/ 	.short	0x0160
        /*0016*/ 	.short	0x0020


	//----- nvinfo : EIATTR_CBANK_PARAM_SIZE
	.align		4
.L_764:
        /*0018*/ 	.byte	0x03, 0x19
        /*001a*/ 	.short	0x0020


	//----- nvinfo : EIATTR_KPARAM_INFO
	.align		4
        /*001c*/ 	.byte	0x04, 0x17
        /*001e*/ 	.short	(.L_766 - .L_765)
.L_765:
        /*0020*/ 	.word	0x00000000
        /*0024*/ 	.short	0x0005
        /*0026*/ 	.short	0x001c
        /*0028*/ 	.byte	0x00, 0xf0, 0x11, 0x00


	//----- nvinfo : EIATTR_KPARAM_INFO
	.align		4
.L_766:
        /*002c*/ 	.byte	0x04, 0x17
        /*002e*/ 	.short	(.L_768 - .L_767)
.L_767:
        /*0030*/ 	.word	0x00000000
        /*0034*/ 	.short	0x0004
        /*0036*/ 	.short	0x0018
        /*0038*/ 	.byte	0x00, 0xf0, 0x11, 0x00


	//----- nvinfo : EIATTR_KPARAM_INFO
	.align		4
.L_768:
        /*003c*/ 	.byte	0x04, 0x17
        /*003e*/ 	.short	(.L_770 - .L_769)
.L_769:
        /*0040*/ 	.word	0x00000000
        /*0044*/ 	.short	0x0003
        /*0046*/ 	.short	0x0014
        /*0048*/ 	.byte	0x00, 0xf0, 0x11, 0x00


	//----- nvinfo : EIATTR_KPARAM_INFO
	.align		4
.L_770:
        /*004c*/ 	.byte	0x04, 0x17
        /*004e*/ 	.short	(.L_772 - .L_771)
.L_771:
        /*0050*/ 	.word	0x00000000
        /*0054*/ 	.short	0x0002
        /*0056*/ 	.short	0x0010
        /*0058*/ 	.byte	0x00, 0xf0, 0x11, 0x00


	//----- nvinfo : EIATTR_KPARAM_INFO
	.align		4
.L_772:
        /*005c*/ 	.byte	0x04, 0x17
        /*005e*/ 	.short	(.L_774 - .L_773)
.L_773:
        /*0060*/ 	.word	0x00000000
        /*0064*/ 	.short	0x0001
        /*0066*/ 	.short	0x0008
        /*0068*/ 	.byte	0x00, 0xf0, 0x21, 0x00


	//----- nvinfo : EIATTR_KPARAM_INFO
	.align		4
.L_774:
        /*006c*/ 	.byte	0x04, 0x17
        /*006e*/ 	.short	(.L_776 - .L_775)
.L_775:
        /*0070*/ 	.word	0x00000000
        /*0074*/ 	.short	0x0000
        /*0076*/ 	.short	0x0000
        /*0078*/ 	.byte	0x00, 0xf0, 0x21, 0x00


	//----- nvinfo : EIATTR_MAXREG_COUNT
	.align		4
.L_776:
        /*007c*/ 	.byte	0x03, 0x1b
        /*007e*/ 	.short	0x00ff


	//----- nvinfo : EIATTR_NUM_BARRIERS
	.align		4
        /*0080*/ 	.byte	0x02, 0x4c
        /*0082*/ 	.byte	0x01
	.zero		1


	//----- nvinfo : EIATTR_MERCURY_ISA_VERSION
	.align		4
        /*0084*/ 	.byte	0x03, 0x5f
        /*0086*/ 	.short	0x0000


	//----- nvinfo : EIATTR_COOP_GROUP_MASK_REGIDS
	.align		4
        /*0088*/ 	.byte	0x04, 0x29
        /*008a*/ 	.short	(.L_778 - .L_777)


	//   ....[0]....
.L_777:
        /*008c*/ 	.word	0xffffffff


	//   ....[1]....
        /*0090*/ 	.word	0xffffffff


	//   ....[2]....
        /*0094*/ 	.word	0xffffffff


	//----- nvinfo : EIATTR_COOP_GROUP_INSTR_OFFSETS
	.align		4
.L_778:
        /*0098*/ 	.byte	0x04, 0x28
        /*009a*/ 	.short	(.L_780 - .L_779)


	//   ....[0]....
.L_779:
        /*009c*/ 	.word	0x00000900


	//   ....[1]....
        /*00a0*/ 	.word	0x00000940


	//   ....[2]....
        /*00a4*/ 	.word	0x00000960


	//----- nvinfo : EIATTR_EXIT_INSTR_OFFSETS
	.align		4
.L_780:
        /*00a8*/ 	.byte	0x04, 0x1c
        /*00aa*/ 	.short	(.L_782 - .L_781)


	//   ....[0]....
.L_781:
        /*00ac*/ 	.word	0x00000a40


	//   ....[1]....
        /*00b0*/ 	.word	0x00000ca0


	//----- nvinfo : EIATTR_CRS_STACK_SIZE
	.align		4
.L_782:
        /*00b4*/ 	.byte	0x04, 0x1e
        /*00b6*/ 	.short	(.L_784 - .L_783)
.L_783:
        /*00b8*/ 	.word	0x00000000
.L_784:


//--------------------- .nv.info._ZN17fastertransformer19normalize_kernel_v2I6float4fLi4ELi4ELi4EEEvPT_PKT0_iiii --------------------------
	.section	.nv.info._ZN17fastertransformer19normalize_kernel_v2I6float4fLi4ELi4ELi4EEEvPT_PKT0_iiii,"",@"SHT_CUDA_INFO"
	.sectionflags	@""
	.align	4


	//----- nvinfo : EIATTR_CUDA_API_VERSION
	.align		4
        /*0000*/ 	.byte	0x04, 0x37
        /*0002*/ 	.short	(.L_786 - .L_785)
.L_785:
        /*0004*/ 	.word	0x00000082


	//----- nvinfo : EIATTR_SW2861232_WAR
	.align		4
.L_786:
        /*0008*/ 	.byte	0x01, 0x35
	.zero		2


	//----- nvinfo : EIATTR_PARAM_CBANK
	.align		4
        /*000c*/ 	.byte	0x04, 0x0a
        /*000e*/ 	.short	(.L_788 - .L_787)
	.align		4
.L_787:
        /*0010*/ 	.word	index@(.nv.constant0._ZN17fastertransformer19normalize_kernel_v2I6float4fLi4ELi4ELi4EEEvPT_PKT0_iiii)
        /*0014*/ 	.short	0x0160
        /*0016*/ 	.short	0x0020


	//----- nvinfo : EIATTR_CBANK_PARAM_SIZE
	.align		4
.L_788:
        /*0018*/ 	.byte	0x03, 0x19
        /*001a*/ 	.short	0x0020


	//----- nvinfo : EIATTR_KPARAM_INFO
	.align		4
        /*001c*/ 	.byte	0x04, 0x17
        /*001e*/ 	.short	(.L_790 - .L_789)
.L_789:
        /*0020*/ 	.word	0x00000000
        /*0024*/ 	.short	0x0005
        /*0026*/ 	.short	0x001c
        /*0028*/ 	.byte	0x00, 0xf0, 0x11, 0x00


	//----- nvinfo : EIATTR_KPARAM_INFO
	.align		4
.L_790:
        /*002c*/ 	.byte	0x04, 0x17
        /*002e*/ 	.short	(.L_792 - .L_791)
.L_791:
        /*0030*/ 	.word	0x00000000
        /*0034*/ 	.short	0x0004
        /*0036*/ 	.short	0x0018
        /*0038*/ 	.byte	0x00, 0xf0, 0x11, 0x00


	//----- nvinfo : EIATTR_KPARAM_INFO
	.align		4
.L_792:
        /*003c*/ 	.byte	0x04, 0x17
        /*003e*/ 	.short	(.L_794 - .L_793)
.L_793:
        /*0040*/ 	.word	0x00000000
        /*0044*/ 	.short	0x0003
        /*0046*/ 	.short	0x0014
        /*0048*/ 	.byte	0x00, 0xf0, 0x11, 0x00


	//----- nvinfo : EIATTR_KPARAM_INFO
	.align		4
.L_794:
        /*004c*/ 	.byte	0x04, 0x17
        /*004e*/ 	.short	(.L_796 - .L_795)
.L_795:
        /*0050*/ 	.word	0x00000000
        /*0054*/ 	.short	0x0002
        /*0056*/ 	.short	0x0010
        /*0058*/ 	.byte	0x00, 0xf0, 0x11, 0x00


	//----- nvinfo : EIATTR_KPARAM_INFO
	.align		4
.L_796:
        /*005c*/ 	.byte	0x04, 0x17
        /*005e*/ 	.short	(.L_798 - .L_797)
.L_797:
        /*0060*/ 	.word	0x00000000
        /*0064*/ 	.short	0x0001
        /*0066*/ 	.short	0x0008
        /*0068*/ 	.byte	0x00, 0xf0, 0x21, 0x00


	//----- nvinfo : EIATTR_KPARAM_INFO
	.align		4
.L_798:
        /*006c*/ 	.byte	0x04, 0x17
        /*006e*/ 	.short	(.L_800 - .L_799)
.L_799:
        /*0070*/ 	.word	0x00000000
        /*0074*/ 	.short	0x0000
        /*0076*/ 	.short	0x0000
        /*0078*/ 	.byte	0x00, 0xf0, 0x21, 0x00


	//----- nvinfo : EIATTR_MAXREG_COUNT
	.align		4
.L_800:
        /*007c*/ 	.byte	0x03, 0x1b
        /*007e*/ 	.short	0x00ff


	//----- nvinfo : EIATTR_NUM_BARRIERS
	.align		4
        /*0080*/ 	.byte	0x02, 0x4c
        /*0082*/ 	.byte	0x01
	.zero		1


	//----- nvinfo : EIATTR_MERCURY_ISA_VERSION
	.align		4
        /*0084*/ 	.byte	0x03, 0x5f
        /*0086*/ 	.short	0x0000


	//----- nvinfo : EIATTR_COOP_GROUP_MASK_REGIDS
	.align		4
        /*0088*/ 	.byte	0x04, 0x29
        /*008a*/ 	.short	(.L_802 - .L_801)


	//   ....[0]....
.L_801:
        /*008c*/ 	.word	0xffffffff


	//   ....[1]....
        /*0090*/ 	.word	0xffffffff


	//   ....[2]....
        /*0094*/ 	.word	0xffffffff


	//----- nvinfo : EIATTR_COOP_GROUP_INSTR_OFFSETS
	.align		4
.L_802:
        /*0098*/ 	.byte	0x04, 0x28
        /*009a*/ 	.short	(.L_804 - .L_803)


	//   ....[0]....
.L_803:
        /*009c*/ 	.word	0x00000910


	//   ....[1]....
        /*00a0*/ 	.word	0x00000950


	//   ....[2]....
        /*00a4*/ 	.word	0x00000970


	//----- nvinfo : EIATTR_EXIT_INSTR_OFFSETS
	.align		4
.L_804:
        /*00a8*/ 	.byte	0x04, 0x1c
        /*00aa*/ 	.short	(.L_806 - .L_805)


	//   ....[0]....
.L_805:
        /*00ac*/ 	.word	0x00000a50


	//   ....[1]....
        /*00b0*/ 	.word	0x00000cd0


	//----- nvinfo : EIATTR_CRS_STACK_SIZE
	.align		4
.L_806:
        /*00b4*/ 	.byte	0x04, 0x1e
        /*00b6*/ 	.short	(.L_808 - .L_807)
.L_807:
        /*00b8*/ 	.word	0x00000000
.L_808:


//--------------------- .nv.info._ZN17fastertransformer38normalize_for_FMHA_headz32_INT8_kernelILi1ELi1ELi1EEEvP5char2PK6__halfiiiiffff --------------------------
	.section	.nv.info._ZN17fastertransformer38normalize_for_FMHA_headz32_INT8_kernelILi1ELi1ELi1EEEvP5char2PK6__halfiiiiffff,"",@"SHT_CUDA_INFO"
	.sectionflags	@""
	.align	4


	//----- nvinfo : EIATTR_CUDA_API_VERSION
	.align		4
        /*0000*/ 	.byte	0x04, 0x37
        /*0002*/ 	.short	(.L_810 - .L_809)
.L_809:
        /*0004*/ 	.word	0x00000082


	//----- nvinfo : EIATTR_SW2861232_WAR
	.align		4
.L_810:
        /*0008*/ 	.byte	0x01, 0x35
	.zero		2


	//----- nvinfo : EIATTR_PARAM_CBANK
	.align		4
        /*000c*/ 	.byte	0x04, 0x0a
        /*000e*/ 	.short	(.L_812 - .L_811)
	.align		4
.L_811:
        /*0010*/ 	.word	index@(.nv.constant0._ZN17fastertransformer38normalize_for_FMHA_headz32_INT8_kernelILi1ELi1ELi1EEEvP5char2PK6__halfiiiiffff)
        /*0014*/ 	.short	0x0160
        /*0016*/ 	.short	0x0030


	//----- nvinfo : EIATTR_CBANK_PARAM_SIZE
	.align		4
.L_812:
        /*0018*/ 	.byte	0x03, 0x19
        /*001a*/ 	.short	0x0030


	//----- nvinfo : EIATTR_KPARAM_INFO
	.align		4
        /*001c*/ 	.byte	0x04, 0x17
        /*001e*/ 	.short	(.L_814 - .L_813)
.L_813:
        /*0020*/ 	.word	0x00000000
        /*0024*/ 	.short	0x0009
        /*0026*/ 	.short	0x002c
        /*0028*/ 	.byte	0x00, 0xf0, 0x11, 0x00


	//----- nvinfo : EIATTR_KPARAM_INFO
	.align		4
.L_814:
        /*002c*/ 	.byte	0x04, 0x17
        /*002e*/ 	.short	(.L_816 - .L_815)
.L_815:
        /*0030*/ 	.word	0x00000000
        /*0034*/ 	.short	0x0008
        /*0036*/ 	.short	0x0028
        /*0038*/ 	.byte	0x00, 0xf0, 0x11, 0x00


	//----- nvinfo : EIATTR_KPARAM_INFO
	.align		4
.L_816:
        /*003c*/ 	.byte	0x04, 0x17
        /*003e*/ 	.short	(.L_818 - .L_817)
.L_817:
        /*0040*/ 	.word	0x00000000
        /*0044*/ 	.short	0x0007
        /*0046*/ 	.short	0x0024
        /*0048*/ 	.byte	0x00, 0xf0, 0x11, 0x00


	//----- nvinfo : EIATTR_KPARAM_INFO
	.align		4
.L_818:
        /*004c*/ 	.byte	0x04, 0x17
        /*004e*/ 	.short	(.L_820 - .L_819)
.L_819:
        /*0050*/ 	.word	0x00000000
        /*0054*/ 	.short	0x0006
        /*0056*/ 	.short	0x0020
        /*0058*/ 	.byte	0x00, 0xf0, 0x11, 0x00


	//----- nvinfo : EIATTR_KPARAM_INFO
	.align		4
.L_820:
        /*005c*/ 	.byte	0x04, 0x17
        /*005e*/ 	.short	(.L_822 - .L_821)
.L_821:
        /*0060*/ 	.word	0x00000000
        /*0064*/ 	.short	0x0005
        /*0066*/ 	.short	0x001c
        /*0068*/ 	.byte	0x00, 0xf0, 0x11, 0x00


	//----- nvinfo : EIATTR_KPARAM_INFO
	.align		4
.L_822:
        /*006c*/ 	.byte	0x04, 0x17
        /*006e*/ 	.short	(.L_824 - .L_823)
.L_823:
        /*0070*/ 	.word	0x00000000
        /*0074*/ 	.short	0x0004
        /*0076*/ 	.short	0x0018
        /*0078*/ 	.byte	0x00, 0xf0, 0x11, 0x00


	//----- nvinfo : EIATTR_KPARAM_INFO
	.align		4
.L_824:
        /*007c*/ 	.byte	0x04, 0x17
        /*007e*/ 	.short	(.L_826 - .L_825)
.L_825:
        /*0080*/ 	.word	0x00000000
        /*0084*/ 	.short	0x0003
        /*0086*/ 	.short	0x0014
        /*0088*/ 	.byte	0x00, 0xf0, 0x11, 0x00


	//----- nvinfo : EIATTR_KPARAM_INFO
	.align		4
.L_826:
        /*008c*/ 	.byte	0x04, 0x17
        /*008e*/ 	.short	(.L_828 - .L_827)
.L_827:
        /*0090*/ 	.word	0x00000000
        /*0094*/ 	.short	0x0002
        /*0096*/ 	.short	0x0010
        /*0098*/ 	.byte	0x00, 0xf0, 0x11, 0x00


	//----- nvinfo : EIATTR_KPARAM_INFO
	.align		4
.L_828:
        /*009c*/ 	.byte	0x04, 0x17
        /*009e*/ 	.short	(.L_830 - .L_829)
.L_829:
        /*00a0*/ 	.word	0x00000000
        /*00a4*/ 	.short	0x0001
        /*00a6*/ 	.short	0x0008
        /*00a8*/ 	.byte	0x00, 0xf0, 0x21, 0x00


	//----- nvinfo : EIATTR_KPARAM_INFO
	.align		4
.L_830:
        /*00ac*/ 	.byte	0x04, 0x17
        /*00ae*/ 	.short	(.L_832 - .L_831)
.L_831:
        /*00b0*/ 	.word	0x00000000
        /*00b4*/ 	.short	0x0000
        /*00b6*/ 	.short	0x0000
        /*00b8*/ 	.byte	0x00, 0xf0, 0x21, 0x00


	//----- nvinfo : EIATTR_MAXREG_COUNT
	.align		4
.L_832:
        /*00bc*/ 	.byte	0x03, 0x1b
        /*00be*/ 	.short	0x00ff


	//----- nvinfo : EIATTR_NUM_BARRIERS
	.align		4
        /*00c0*/ 	.byte	0x02, 0x4c
        /*00c2*/ 	.byte	0x01
	.zero		1


	//----- nvinfo : EIATTR_MERCURY_ISA_VERSION
	.align		4
        /*00c4*/ 	.byte	0x03, 0x5f
        /*00c6*/ 	.short	0x0000


	//----- nvinfo : EIATTR_COOP_GROUP_MASK_REGIDS
	.align		4
        /*00c8*/ 	.byte	0x04, 0x29
        /*00ca*/ 	.short	(.L_834 - .L_833)


	//   ....[0]....
.L_833:
        /*00cc*/ 	.word	0xffffffff


	//   ....[1]....
        /*00d0*/ 	.word	0xffffffff


	//   ....[2]....
        /*00d4*/ 	.word	0xffffffff


	//   ....[3]....
        /*00d8*/ 	.word	0xffffffff


	//----- nvinfo : EIATTR_COOP_GROUP_INSTR_OFFSETS
	.align		4
.L_834:
        /*00dc*/ 	.byte	0x04, 0x28
        /*00de*/ 	.short	(.L_836 - .L_835)


	//   ....[0]....
.L_835:
        /*00e0*/ 	.word	0x000002b0


	//   ....[1]....
        /*00e4*/ 	.word	0x00000340


	//   ....[2]....
        /*00e8*/ 	.word	0x000003b0


	//   ....[3]....
        /*00ec*/ 	.word	0x00000420


	//----- nvinfo : EIATTR_EXIT_INSTR_OFFSETS
	.align		4
.L_836:
        /*00f0*/ 	.byte	0x04, 0x1c
        /*00f2*/ 	.short	(.L_838 - .L_837)


	//   ....[0]....
.L_837:
        /*00f4*/ 	.word	0x00000870


	//----- nvinfo : EIATTR_CRS_STACK_SIZE
	.align		4
.L_838:
        /*00f8*/ 	.byte	0x04, 0x1e
        /*00fa*/ 	.short	(.L_840 - .L_839)
.L_839:
        /*00fc*/ 	.word	0x00000000
.L_840:


//--------------------- .nv.info._ZN17fastertransformer38normalize_for_FMHA_headz32_INT8_kernelILi1ELi2ELi1EEEvP5char2PK6__halfiiiiffff --------------------------
	.section	.nv.info._ZN17fastertransformer38normalize_for_FMHA_headz32_INT8_kernelILi1ELi2ELi1EEEvP5char2PK6__halfiiiiffff,"",@"SHT_CUDA_INFO"
	.sectionflags	@""
	.align	4


	//----- nvinfo : EIATTR_CUDA_API_VERSION
	.align		4
        /*0000*/ 	.byte	0x04, 0x37
        /*0002*/ 	.short	(.L_842 - .L_841)
.L_841:
        /*0004*/ 	.word	0x00000082


	//----- nvinfo : EIATTR_SW2861232_WAR
	.align		4
.L_842:
        /*0008*/ 	.byte	0x01, 0x35
	.zero		2


	//----- nvinfo : EIATTR_PARAM_CBANK
	.align		4
        /*000c*/ 	.byte	0x04, 0x0a
        /*000e*/ 	.short	(.L_844 - .L_843)
	.align		4
.L_843:
        /*0010*/ 	.word	index@(.nv.constant0._ZN17fastertransformer38normalize_for_FMHA_headz32_INT8_kernelILi1ELi2ELi1EEEvP5char2PK6__halfiiiiffff)
        /*0014*/ 	.short	0x0160
        /*0016*/ 	.short	0x0030


	//----- nvinfo : EIATTR_CBANK_PARAM_SIZE
	.align		4
.L_844:
        /*0018*/ 	.byte	0x03, 0x19
        /*001a*/ 	.short	0x0030


	//----- nvinfo : EIATTR_KPARAM_INFO
	.align		4
        /*001c*/ 	.byte	0x04, 0x17
        /*001e*/ 	.short	(.L_846 - .L_845)
.L_845:
        /*0020*/ 	.word	0x00000000
        /*0024*/ 	.short	0x0009
        /*0026*/ 	.short	0x002c
        /*0028*/ 	.byte	0x00, 0xf0, 0x11, 0x00


	//----- nvinfo : EIATTR_KPARAM_INFO
	.align		4
.L_846:
        /*002c*/ 	.byte	0x04, 0x17
        /*002e*/ 	.short	(.L_848 - .L_847)
.L_847:
        /*0030*/ 	.word	0x00000000
        /*0034*/ 	.short	0x0008
        /*0036*/ 	.short	0x0028
        /*0038*/ 	.byte	0x00, 0xf0, 0x11, 0x00


	//----- nvinfo : EIATTR_KPARAM_INFO
	.align		4
.L_848:
        /*003c*/ 	.byte	0x04, 0x17
        /*003e*/ 	.short	(.L_850 - .L_849)
.L_849:
        /*0040*/ 	.word	0x00000000
        /*0044*/ 	.short	0x0007
        /*0046*/ 	.short	0x0024
        /*0048*/ 	.byte	0x00, 0xf0, 0x11, 0x00


	//----- nvinfo : EIATTR_KPARAM_INFO
	.align		4
.L_850:
        /*004c*/ 	.byte	0x04, 0x17
        /*004e*/ 	.short	(.L_852 - .L_851)
.L_851:
        /*0050*/ 	.word	0x00000000
        /*0054*/ 	.short	0x0006
        /*0056*/ 	.short	0x0020
        /*0058*/ 	.byte	0x00, 0xf0, 0x11, 0x00


	//----- nvinfo : EIATTR_KPARAM_INFO
	.align		4
.L_852:
        /*005c*/ 	.byte	0x04, 0x17
        /*005e*/ 	.short	(.L_854 - .L_853)
.L_853:
        /*0060*/ 	.word	0x00000000
        /*0064*/ 	.short	0x0005
        /*0066*/ 	.short	0x001c
        /*0068*/ 	.byte	0x00, 0xf0, 0x11, 0x00


	//----- nvinfo : EIATTR_KPARAM_INFO
	.align		4
.L_854:
        /*006c*/ 	.byte	0x04, 0x17
        /*006e*/ 	.short	(.L_856 - .L_855)
.L_855:
        /*0070*/ 	.word	0x00000000
        /*0074*/ 	.short	0x0004
        /*0076*/ 	.short	0x0018
        /*0078*/ 	.byte	0x00, 0xf0, 0x11, 0x00


	//----- nvinfo : EIATTR_KPARAM_INFO
	.align		4
.L_856:
        /*007c*/ 	.byte	0x04, 0x17
        /*007e*/ 	.short	(.L_858 - .L_857)
.L_857:
        /*0080*/ 	.word	0x00000000
        /*0084*/ 	.short	0x0003
        /*0086*/ 	.short	0x0014
        /*0088*/ 	.byte	0x00, 0xf0, 0x11, 0x00


	//----- nvinfo : EIATTR_KPARAM_INFO
	.align		4
.L_858:
        /*008c*/ 	.byte	0x04, 0x17
        /*008e*/ 	.short	(.L_860 - .L_859)
.L_859:
        /*0090*/ 	.word	0x00000000
        /*0094*/ 	.short	0x0002
        /*0096*/ 	.short	0x0010
        /*0098*/ 	.byte	0x00, 0xf0, 0x11, 0x00


	//----- nvinfo : EIATTR_KPARAM_INFO
	.align		4
.L_860:
        /*009c*/ 	.byte	0x04, 0x17
        /*009e*/ 	.short	(.L_862 - .L_861)
.L_861:
        /*00a0*/ 	.word	0x00000000
        /*00a4*/ 	.short	0x0001
        /*00a6*/ 	.short	0x0008
        /*00a8*/ 	.byte	0x00, 0xf0, 0x21, 0x00


	//----- nvinfo : EIATTR_KPARAM_INFO
	.align		4
.L_862:
        /*00ac*/ 	.byte	0x04, 0x17
        /*00ae*/ 	.short	(.L_864 - .L_863)
.L_863:
        /*00b0*/ 	.word	0x00000000
        /*00b4*/ 	.short	0x0000
        /*00b6*/ 	.short	0x0000
        /*00b8*/ 	.byte	0x00, 0xf0, 0x21, 0x00


	//----- nvinfo : EIATTR_MAXREG_COUNT
	.align		4
.L_864:
        /*00bc*/ 	.byte	0x03, 0x1b
        /*00be*/ 	.short	0x00ff


	//----- nvinfo : EIATTR_NUM_BARRIERS
	.align		4
        /*00c0*/ 	.byte	0x02, 0x4c
        /*00c2*/ 	.byte	0x01
	.zero		1


	//----- nvinfo : EIATTR_MERCURY_ISA_VERSION
	.align		4
        /*00c4*/ 	.byte	0x03, 0x5f
        /*00c6*/ 	.short	0x0000


	//----- nvinfo : EIATTR_COOP_GROUP_MASK_REGIDS
	.align		4
        /*00c8*/ 	.byte	0x04, 0x29
        /*00ca*/ 	.short	(.L_866 - .L_865)


	//   ....[0]....
.L_865:
        /*00cc*/ 	.word	0xffffffff


	//   ....[1]....
        /*00d0*/ 	.word	0xffffffff


	//   ....[2]....
        /*00d4*/ 	.word	0xffffffff


	//----- nvinfo : EIATTR_COOP_GROUP_INSTR_OFFSETS
	.align		4
.L_866:
        /*00d8*/ 	.byte	0x04, 0x28
        /*00da*/ 	.short	(.L_868 - .L_867)


	//   ....[0]....
.L_867:
        /*00dc*/ 	.word	0x000003a0


	//   ....[1]....
        /*00e0*/ 	.word	0x000003c0


	//   ....[2]....
        /*00e4*/ 	.word	0x000003e0


	//----- nvinfo : EIATTR_EXIT_INSTR_OFFSETS
	.align		4
.L_868:
        /*00e8*/ 	.byte	0x04, 0x1c
        /*00ea*/ 	.short	(.L_870 - .L_869)


	//   ....[0]....
.L_869:
        /*00ec*/ 	.word	0x00000aa0


	//----- nvinfo : EIATTR_CRS_STACK_SIZE
	.align		4
.L_870:
        /*00f0*/ 	.byte	0x04, 0x1e
        /*00f2*/ 	.short	(.L_872 - .L_871)
.L_871:
        /*00f4*/ 	.word	0x00000000
.L_872:


//--------------------- .nv.info._ZN17fastertransformer38normalize_for_FMHA_headz32_INT8_kernelILi1ELi2ELi2EEEvP5char2PK6__halfiiiiffff --------------------------
	.section	.nv.info._ZN17fastertransformer38normalize_for_FMHA_headz32_INT8_kernelILi1ELi2ELi2EEEvP5char2PK6__halfiiiiffff,"",@"SHT_CUDA_INFO"
	.sectionflags	@""
	.align	4


	//----- nvinfo : EIATTR_CUDA_API_VERSION
	.align		4
        /*0000*/ 	.byte	0x04, 0x37
        /*0002*/ 	.short	(.L_874 - .L_873)
.L_873:
        /*0004*/ 	.word	0x00000082


	//----- nvinfo : EIATTR_SW2861232_WAR
	.align		4
.L_874:
        /*0008*/ 	.byte	0x01, 0x35
	.zero		2


	//----- nvinfo : EIATTR_PARAM_CBANK
	.align		4
        /*000c*/ 	.byte	0x04, 0x0a
        /*000e*/ 	.short	(.L_876 - .L_875)
	.align		4
.L_875:
        /*0010*/ 	.word	index@(.nv.constant0._ZN17fastertransformer38normalize_for_FMHA_headz32_INT8_kernelILi1ELi2ELi2EEEvP5char2PK6__halfiiiiffff)
        /*0014*/ 	.short	0x0160
        /*0016*/ 	.short	0x0030


	//----- nvinfo : EIATTR_CBANK_PARAM_SIZE
	.align		4
.L_876:
        /*0018*/ 	.byte	0x03, 0x19
        /*001a*/ 	.short	0x0030


	//----- nvinfo : EIATTR_KPARAM_INFO
	.align		4
        /*001c*/ 	.byte	0x04, 0x17
        /*001e*/ 	.short	(.L_878 - .L_877)
.L_877:
        /*0020*/ 	.word	0x00000000
        /*0024*/ 	.short	0x0009
        /*0026*/ 	.short	0x002c
        /*0028*/ 	.byte	0x00, 0xf0, 0x11, 0x00


	//----- nvinfo : EIATTR_KPARAM_INFO
	.align		4
.L_878:
        /*002c*/ 	.byte	0x04, 0x17
        /*002e*/ 	.short	(.L_880 - .L_879)
.L_879:
        /*0030*/ 	.word	0x00000000
        /*0034*/ 	.short	0x0008
        /*0036*/ 	.short	0x0028
        /*0038*/ 	.byte	0x00, 0xf0, 0x11, 0x00


	//----- nvinfo : EIATTR_KPARAM_INFO
	.align		4
.L_880:
        /*003c*/ 	.byte	0x04, 0x17
        /*003e*/ 	.short	(.L_882 - .L_881)
.L_881:
        /*0040*/ 	.word	0x00000000
        /*0044*/ 	.short	0x0007
        /*0046*/ 	.short	0x0024
        /*0048*/ 	.byte	0x00, 0xf0, 0x11, 0x00


	//----- nvinfo : EIATTR_KPARAM_INFO
	.align		4
.L_882:
        /*004c*/ 	.byte	0x04, 0x17
        /*004e*/ 	.short	(.L_884 - .L_883)
.L_883:
        /*0050*/ 	.word	0x00000000
        /*0054*/ 	.short	0x0006
        /*0056*/ 	.short	0x0020
        /*0058*/ 	.byte	0x00, 0xf0, 0x11, 0x00


	//----- nvinfo : EIATTR_KPARAM_INFO
	.align		4
.L_884:
        /*005c*/ 	.byte	0x04, 0x17
        /*005e*/ 	.short	(.L_886 - .L_885)
.L_885:
        /*0060*/ 	.word	0x00000000
        /*0064*/ 	.short	0x0005
        /*0066*/ 	.short	0x001c
        /*0068*/ 	.byte	0x00, 0xf0, 0x11, 0x00


	//----- nvinfo : EIATTR_KPARAM_INFO
	.align		4
.L_886:
        /*006c*/ 	.byte	0x04, 0x17
        /*006e*/ 	.short	(.L_888 - .L_887)
.L_887:
        /*0070*/ 	.word	0x00000000
        /*0074*/ 	.short	0x0004
        /*0076*/ 	.short	0x0018
        /*0078*/ 	.byte	0x00, 0xf0, 0x11, 0x00


	//----- nvinfo : EIATTR_KPARAM_INFO
	.align		4
.L_888:
        /*007c*/ 	.byte	0x04, 0x17
        /*007e*/ 	.short	(.L_890 - .L_889)
.L_889:
        /*0080*/ 	.word	0x00000000
        /*0084*/ 	.short	0x0003
        /*0086*/ 	.short	0x0014
        /*0088*/ 	.byte	0x00, 0xf0, 0x11, 0x00


	//----- nvinfo : EIATTR_KPARAM_INFO
	.align		4
.L_890:
        /*008c*/ 	.byte	0x04, 0x17
        /*008e*/ 	.short	(.L_892 - .L_891)
.L_891:
        /*0090*/ 	.word	0x00000000
        /*0094*/ 	.short	0x0002
        /*0096*/ 	.short	0x0010
        /*0098*/ 	.byte	0x00, 0xf0, 0x11, 0x00


	//----- nvinfo : EIATTR_KPARAM_INFO
	.align		4
.L_892:
        /*009c*/ 	.byte	0x04, 0x17
        /*009e*/ 	.short	(.L_894 - .L_893)
.L_893:
        /*00a0*/ 	.word	0x00000000
        /*00a4*/ 	.short	0x0001
        /*00a6*/ 	.short	0x0008
        /*00a8*/ 	.byte	0x00, 0xf0, 0x21, 0x00


	//----- nvinfo : EIATTR_KPARAM_INFO
	.align		4
.L_894:
        /*00ac*/ 	.byte	0x04, 0x17
        /*00ae*/ 	.short	(.L_896 - .L_895)
.L_895:
        /*00b0*/ 	.word	0x00000000
        /*00b4*/ 	.short	0x0000
        /*00b6*/ 	.short	0x0000
        /*00b8*/ 	.byte	0x00, 0xf0, 0x21, 0x00


	//----- nvinfo : EIATTR_MAXREG_COUNT
	.align		4
.L_896:
        /*00bc*/ 	.byte	0x03, 0x1b
        /*00be*/ 	.short	0x00ff


	//----- nvinfo : EIATTR_NUM_BARRIERS
	.align		4
        /*00c0*/ 	.byte	0x02, 0x4c
        /*00c2*/ 	.byte	0x01
	.zero		1


	//----- nvinfo : EIATTR_MERCURY_ISA_VERSION
	.align		4
        /*00c4*/ 	.byte	0x03, 0x5f
        /*00c6*/ 	.short	0x0000


	//----- nvinfo : EIATTR_COOP_GROUP_MASK_REGIDS
	.align		4
        /*00c8*/ 	.byte	0x04, 0x29
        /*00ca*/ 	.short	(.L_898 - .L_897)


	//   ....[0]....
.L_897:
        /*00cc*/ 	.word	0xffffffff


	//   ....[1]....
        /*00d0*/ 	.word	0xffffffff


	//   ....[2]....
        /*00d4*/ 	.word	0xffffffff


	//----- nvinfo : EIATTR_COOP_GROUP_INSTR_OFFSETS
	.align		4
.L_898:
        /*00d8*/ 	.byte	0x04, 0x28
        /*00da*/ 	.short	(.L_900 - .L_899)


	//   ....[0]....
.L_899:
        /*00dc*/ 	.word	0x000003a0


	//   ....[1]....
        /*00e0*/ 	.word	0x000003c0


	//   ....[2]....
        /*00e4*/ 	.word	0x000003e0


	//----- nvinfo : EIATTR_EXIT_INSTR_OFFSETS
	.align		4
.L_900:
        /*00e8*/ 	.byte	0x04, 0x1c
        /*00ea*/ 	.short	(.L_902 - .L_901)


	//   ....[0]....
.L_901:
        /*00ec*/ 	.word	0x00000aa0


	//----- nvinfo : EIATTR_CRS_STACK_SIZE
	.align		4
.L_902:
        /*00f0*/ 	.byte	0x04, 0x1e
        /*00f2*/ 	.short	(.L_904 - .L_903)
.L_903:
        /*00f4*/ 	.word	0x00000000
.L_904:


//--------------------- .nv.info._ZN17fastertransformer38normalize_for_FMHA_headz32_INT8_kernelILi1ELi4ELi2EEEvP5char2PK6__halfiiiiffff --------------------------
	.section	.nv.info._ZN17fastertransformer38normalize_for_FMHA_headz32_INT8_kernelILi1ELi4ELi2EEEvP5char2PK6__halfiiiiffff,"",@"SHT_CUDA_INFO"
	.sectionflags	@""
	.align	4


	//----- nvinfo : EIATTR_CUDA_API_VERSION
	.align		4
        /*0000*/ 	.byte	0x04, 0x37
        /*0002*/ 	.short	(.L_906 - .L_905)
.L_905:
        /*0004*/ 	.word	0x00000082


	//----- nvinfo : EIATTR_SW2861232_WAR
	.align		4
.L_906:
        /*0008*/ 	.byte	0x01, 0x35
	.zero		2


	//----- nvinfo : EIATTR_PARAM_CBANK
	.align		4
        /*000c*/ 	.byte	0x04, 0x0a
        /*000e*/ 	.short	(.L_908 - .L_907)
	.align		4
.L_907:
        /*0010*/ 	.word	index@(.nv.constant0._ZN17fastertransformer38normalize_for_FMHA_headz32_INT8_kernelILi1ELi4ELi2EEEvP5char2PK6__halfiiiiffff)
        /*0014*/ 	.short	0x0160
        /*0016*/ 	.short	0x0030


	//----- nvinfo : EIATTR_CBANK_PARAM_SIZE
	.align		4
.L_908:
        /*0018*/ 	.byte	0x03, 0x19
        /*001a*/ 	.short	0x0030


	//----- nvinfo : EIATTR_KPARAM_INFO
	.align		4
        /*001c*/ 	.byte	0x04, 0x17
        /*001e*/ 	.short	(.L_910 - .L_909)
.L_909:
        /*0020*/ 	.word	0x00000000
        /*0024*/ 	.short	0x0009
        /*0026*/ 	.short	0x002c
        /*0028*/ 	.byte	0x00, 0xf0, 0x11, 0x00


	//----- nvinfo : EIATTR_KPARAM_INFO
	.align		4
.L_910:
        /*002c*/ 	.byte	0x04, 0x17
        /*002e*/ 	.short	(.L_912 - .L_911)
.L_911:
        /*0030*/ 	.word	0x00000000
        /*0034*/ 	.short	0x0008
        /*0036*/ 	.short	0x0028
        /*0038*/ 	.byte	0x00, 0xf0, 0x11, 0x00


	//----- nvinfo : EIATTR_KPARAM_INFO
	.align		4
.L_912:
        /*003c*/ 	.byte	0x04, 0x17
        /*003e*/ 	.short	(.L_914 - .L_913)
.L_913:
        /*0040*/ 	.word	0x00000000
        /*0044*/ 	.short	0x0007
        /*0046*/ 	.short	0x0024
        /*0048*/ 	.byte	0x00, 0xf0, 0x11, 0x00


	//----- nvinfo : EIATTR_KPARAM_INFO
	.align		4
.L_914:
        /*004c*/ 	.byte	0x04, 0x17
        /*004e*/ 	.short	(.L_916 - .L_915)
.L_915:
        /*0050*/ 	.word	0x00000000
        /*0054*/ 	.short	0x0006
        /*0056*/ 	.short	0x0020
        /*0058*/ 	.byte	0x00, 0xf0, 0x11, 0x00


	//----- nvinfo : EIATTR_KPARAM_INFO
	.align		4
.L_916:
        /*005c*/ 	.byte	0x04, 0x17
        /*005e*/ 	.short	(.L_918 - .L_917)
.L_917:
        /*0060*/ 	.word	0x00000000
        /*0064*/ 	.short	0x0005
        /*0066*/ 	.short	0x001c
        /*0068*/ 	.byte	0x00, 0xf0, 0x11, 0x00


	//----- nvinfo : EIATTR_KPARAM_INFO
	.align		4
.L_918:
        /*006c*/ 	.byte	0x04, 0x17
        /*006e*/ 	.short	(.L_920 - .L_919)
.L_919:
        /*0070*/ 	.word	0x00000000
        /*0074*/ 	.short	0x0004
        /*0076*/ 	.short	0x0018
        /*0078*/ 	.byte	0x00, 0xf0, 0x11, 0x00


	//----- nvinfo : EIATTR_KPARAM_INFO
	.align		4
.L_920:
        /*007c*/ 	.byte	0x04, 0x17
        /*007e*/ 	.short	(.L_922 - .L_921)
.L_921:
        /*0080*/ 	.word	0x00000000
        /*0084*/ 	.short	0x0003
        /*0086*/ 	.short	0x0014
        /*0088*/ 	.byte	0x00, 0xf0, 0x11, 0x00


	//----- nvinfo : EIATTR_KPARAM_INFO
	.align		4
.L_922:
        /*008c*/ 	.byte	0x04, 0x17
        /*008e*/ 	.short	(.L_924 - .L_923)
.L_923:
        /*0090*/ 	.word	0x00000000
        /*0094*/ 	.short	0x0002
        /*0096*/ 	.short	0x0010
        /*0098*/ 	.byte	0x00, 0xf0, 0x11, 0x00


	//----- nvinfo : EIATTR_KPARAM_INFO
	.align		4
.L_924:
        /*009c*/ 	.byte	0x04, 0x17
        /*009e*/ 	.short	(.L_926 - .L_925)
.L_925:
        /*00a0*/ 	.word	0x00000000
        /*00a4*/ 	.short	0x0001
        /*00a6*/ 	.short	0x0008
        /*00a8*/ 	.byte	0x00, 0xf0, 0x21, 0x00


	//----- nvinfo : EIATTR_KPARAM_INFO
	.align		4
.L_926:
        /*00ac*/ 	.byte	0x04, 0x17
        /*00ae*/ 	.short	(.L_928 - .L_927)
.L_927:
        /*00b0*/ 	.word	0x00000000
        /*00b4*/ 	.short	0x0000
        /*00b6*/ 	.short	0x0000
        /*00b8*/ 	.byte	0x00, 0xf0, 0x21, 0x00


	//----- nvinfo : EIATTR_MAXREG_COUNT
	.align		4
.L_928:
        /*00bc*/ 	.byte	0x03, 0x1b
        /*00be*/ 	.short	0x00ff


	//----- nvinfo : EIATTR_NUM_BARRIERS
	.align		4
        /*00c0*/ 	.byte	0x02, 0x4c
        /*00c2*/ 	.byte	0x01
	.zero		1


	//----- nvinfo : EIATTR_MERCURY_ISA_VERSION
	.align		4
        /*00c4*/ 	.byte	0x03, 0x5f
        /*00c6*/ 	.short	0x0000


	//----- nvinfo : EIATTR_COOP_GROUP_MASK_REGIDS
	.align		4
        /*00c8*/ 	.byte	0x04, 0x29
        /*00ca*/ 	.short	(.L_930 - .L_929)


	//   ....[0]....
.L_929:
        /*00cc*/ 	.word	0xffffffff


	//   ....[1]....
        /*00d0*/ 	.word	0xffffffff


	//----- nvinfo : EIATTR_COOP_GROUP_INSTR_OFFSETS
	.align		4
.L_930:
        /*00d4*/ 	.byte	0x04, 0x28
        /*00d6*/ 	.short	(.L_932 - .L_931)


	//   ....[0]....
.L_931:
        /*00d8*/ 	.word	0x00000550


	//   ....[1]....
        /*00dc*/ 	.word	0x00000580


	//----- nvinfo : EIATTR_EXIT_INSTR_OFFSETS
	.align		4
.L_932:
        /*00e0*/ 	.byte	0x04, 0x1c
        /*00e2*/ 	.short	(.L_934 - .L_933)


	//   ....[0]....
.L_933:
        /*00e4*/ 	.word	0x00000df0


	//----- nvinfo : EIATTR_CRS_STACK_SIZE
	.align		4
.L_934:
        /*00e8*/ 	.byte	0x04, 0x1e
        /*00ea*/ 	.short	(.L_936 - .L_935)
.L_935:
        /*00ec*/ 	.word	0x00000000
.L_936:


//--------------------- .nv.info._ZN17fastertransformer38normalize_for_FMHA_headz32_INT8_kernelILi2ELi4ELi2EEEvP5char2PK6__halfiiiiffff --------------------------
	.section	.nv.info._ZN17fastertransformer38normalize_for_FMHA_headz32_INT8_kernelILi2ELi4ELi2EEEvP5char2PK6__halfiiiiffff,"",@"SHT_CUDA_INFO"
	.sectionflags	@""
	.align	4


	//----- nvinfo : EIATTR_CUDA_API_VERSION
	.align		4
        /*0000*/ 	.byte	0x04, 0x37
        /*0002*/ 	.short	(.L_938 - .L_937)
.L_937:
        /*0004*/ 	.word	0x00000082


	//----- nvinfo : EIATTR_SW2861232_WAR
	.align		4
.L_938:
        /*0008*/ 	.byte	0x01, 0x35
	.zero		2


	//----- nvinfo : EIATTR_PARAM_CBANK
	.align		4
        /*000c*/ 	.byte	0x04, 0x0a
        /*000e*/ 	.short	(.L_940 - .L_939)
	.align		4
.L_939:
        /*0010*/ 	.word	index@(.nv.constant0._ZN17fastertransformer38normalize_for_FMHA_headz32_INT8_kernelILi2ELi4ELi2EEEvP5char2PK6__halfiiiiffff)
        /*0014*/ 	.short	0x0160
        /*0016*/ 	.short	0x0030


	//----- nvinfo : EIATTR_CBANK_PARAM_SIZE
	.align		4
.L_940:
        /*0018*/ 	.byte	0x03, 0x19
        /*001a*/ 	.short	0x0030


	//----- nvinfo : EIATTR_KPARAM_INFO
	.align		4
        /*001c*/ 	.byte	0x04, 0x17
        /*001e*/ 	.short	(.L_942 - .L_941)
.L_941:
        /*0020*/ 	.word	0x00000000
        /*0024*/ 	.short	0x0009
        /*0026*/ 	.short	0x002c
        /*0028*/ 	.byte	0x00, 0xf0, 0x11, 0x00


	//----- nvinfo : EIATTR_KPARAM_INFO
	.align		4
.L_942:
        /*002c*/ 	.byte	0x04, 0x17
        /*002e*/ 	.short	(.L_944 - .L_943)
.L_943:
        /*0030*/ 	.word	0x00000000
        /*0034*/ 	.short	0x0008
        /*0036*/ 	.short	0x0028
        /*0038*/ 	.byte	0x00, 0xf0, 0x11, 0x00


	//----- nvinfo : EIATTR_KPARAM_INFO
	.align		4
.L_944:
        /*003c*/ 	.byte	0x04, 0x17
        /*003e*/ 	.short	(.L_946 - .L_945)
.L_945:
        /*0040*/ 	.word	0x00000000
        /*0044*/ 	.short	0x0007
        /*0046*/ 	.short	0x0024
        /*0048*/ 	.byte	0x00, 0xf0, 0x11, 0x00


	//----- nvinfo : EIATTR_KPARAM_INFO
	.align		4
.L_946:
        /*004c*/ 	.byte	0x04, 0x17
        /*004e*/ 	.short	(.L_948 - .L_947)
.L_947:
        /*0050*/ 	.word	0x00000000
        /*0054*/ 	.short	0x0006
        /*0056*/ 	.short	0x0020
        /*0058*/ 	.byte	0x00, 0xf0, 0x11, 0x00


	//----- nvinfo : EIATTR_KPARAM_INFO
	.align		4
.L_948:
        /*005c*/ 	.byte	0x04, 0x17
        /*005e*/ 	.short	(.L_950 - .L_949)
.L_949:
        /*0060*/ 	.word	0x00000000
        /*0064*/ 	.short	0x0005
        /*0066*/ 	.short	0x001c
        /*0068*/ 	.byte	0x00, 0xf0, 0x11, 0x00


	//----- nvinfo : EIATTR_KPARAM_INFO
	.align		4
.L_950:
        /*006c*/ 	.byte	0x04, 0x17
        /*006e*/ 	.short	(.L_952 - .L_951)
.L_951:
        /*0070*/ 	.word	0x00000000
        /*0074*/ 	.short	0x0004
        /*0076*/ 	.short	0x0018
        /*0078*/ 	.byte	0x00, 0xf0, 0x11, 0x00


	//----- nvinfo : EIATTR_KPARAM_INFO
	.align		4
.L_952:
        /*007c*/ 	.byte	0x04, 0x17
        /*007e*/ 	.short	(.L_954 - .L_953)
.L_953:
        /*0080*/ 	.word	0x00000000
        /*0084*/ 	.short	0x0003
        /*0086*/ 	.short	0x0014
        /*0088*/ 	.byte	0x00, 0xf0, 0x11, 0x00


	//----- nvinfo : EIATTR_KPARAM_INFO
	.align		4
.L_954:
        /*008c*/ 	.byte	0x04, 0x17
        /*008e*/ 	.short	(.L_956 - .L_955)
.L_955:
        /*0090*/ 	.word	0x00000000
        /*0094*/ 	.short	0x0002
        /*0096*/ 	.short	0x0010
        /*0098*/ 	.byte	0x00, 0xf0, 0x11, 0x00


	//----- nvinfo : EIATTR_KPARAM_INFO
	.align		4
.L_956:
        /*009c*/ 	.byte	0x04, 0x17
        /*009e*/ 	.short	(.L_958 - .L_957)
.L_957:
        /*00a0*/ 	.word	0x00000000
        /*00a4*/ 	.short	0x0001
        /*00a6*/ 	.short	0x0008
        /*00a8*/ 	.byte	0x00, 0xf0, 0x21, 0x00


	//----- nvinfo : EIATTR_KPARAM_INFO
	.align		4
.L_958:
        /*00ac*/ 	.byte	0x04, 0x17
        /*00ae*/ 	.short	(.L_960 - .L_959)
.L_959:
        /*00b0*/ 	.word	0x00000000
        /*00b4*/ 	.short	0x0000
        /*00b6*/ 	.short	0x0000
        /*00b8*/ 	.byte	0x00, 0xf0, 0x21, 0x00


	//----- nvinfo : EIATTR_MAXREG_COUNT
	.align		4
.L_960:
        /*00bc*/ 	.byte	0x03, 0x1b
        /*00be*/ 	.short	0x00ff


	//----- nvinfo : EIATTR_NUM_BARRIERS
	.align		4
        /*00c0*/ 	.byte	0x02, 0x4c
        /*00c2*/ 	.byte	0x01
	.zero		1


	//----- nvinfo : EIATTR_MERCURY_ISA_VERSION
	.align		4
        /*00c4*/ 	.byte	0x03, 0x5f
        /*00c6*/ 	.short	0x0000


	//----- nvinfo : EIATTR_COOP_GROUP_MASK_REGIDS
	.align		4
        /*00c8*/ 	.byte	0x04, 0x29
        /*00ca*/ 	.short	(.L_962 - .L_961)


	//   ....[0]....
.L_961:
        /*00cc*/ 	.word	0xffffffff


	//   ....[1]....
        /*00d0*/ 	.word	0xffffffff


	//   ....[2]....
        /*00d4*/ 	.word	0xffffffff


	//   ....[3]....
        /*00d8*/ 	.word	0xffffffff


	//----- nvinfo : EIATTR_COOP_GROUP_INSTR_OFFSETS
	.align		4
.L_962:
        /*00dc*/ 	.byte	0x04, 0x28
        /*00de*/ 	.short	(.L_964 - .L_963)


	//   ....[0]....
.L_963:
        /*00e0*/ 	.word	0x000009b0


	//   ....[1]....
        /*00e4*/ 	.word	0x00000a80


	//   ....[2]....
        /*00e8*/ 	.word	0x00000e50


	//   ....[3]....
        /*00ec*/ 	.word	0x00000eb0


	//----- nvinfo : EIATTR_EXIT_INSTR_OFFSETS
	.align		4
.L_964:
        /*00f0*/ 	.byte	0x04, 0x1c
        /*00f2*/ 	.short	(.L_966 - .L_965)


	//   ....[0]....
.L_965:
        /*00f4*/ 	.word	0x000017a0


	//----- nvinfo : EIATTR_CRS_STACK_SIZE
	.align		4
.L_966:
        /*00f8*/ 	.byte	0x04, 0x1e
        /*00fa*/ 	.short	(.L_968 - .L_967)
.L_967:
        /*00fc*/ 	.word	0x00000000
.L_968:


//--------------------- .nv.info._ZN17fastertransformer33normalize_for_FMHA_headz32_kernelILi1ELi1ELi1EEEvP7__half2PK6__halfiiiif --------------------------
	.section	.nv.info._ZN17fastertransformer33normalize_for_FMHA_headz32_kernelILi1ELi1ELi1EEEvP7__half2PK6__halfiiiif,"",@"SHT_CUDA_INFO"
	.sectionflags	@""
	.align	4


	//----- nvinfo : EIATTR_CUDA_API_VERSION
	.align		4
        /*0000*/ 	.byte	0x04, 0x37
        /*0002*/ 	.short	(.L_970 - .L_969)
.L_969:
        /*0004*/ 	.word	0x00000082


	//----- nvinfo : EIATTR_SW2861232_WAR
	.align		4
.L_970:
        /*0008*/ 	.byte	0x01, 0x35
	.zero		2


	//----- nvinfo : EIATTR_PARAM_CBANK
	.align		4
        /*000c*/ 	.byte	0x04, 0x0a
        /*000e*/ 	.short	(.L_972 - .L_971)
	.align		4
.L_971:
        /*0010*/ 	.word	index@(.nv.constant0._ZN17fastertransformer33normalize_for_FMHA_headz32_kernelILi1ELi1ELi1EEEvP7__half2PK6__halfiiiif)
        /*0014*/ 	.short	0x0160
        /*0016*/ 	.short	0x0024


	//----- nvinfo : EIATTR_CBANK_PARAM_SIZE
	.align		4
.L_972:
        /*0018*/ 	.byte	0x03, 0x19
        /*001a*/ 	.short	0x0024


	//----- nvinfo : EIATTR_KPARAM_INFO
	.align		4
        /*001c*/ 	.byte	0x04, 0x17
        /*001e*/ 	.short	(.L_974 - .L_973)
.L_973:
        /*0020*/ 	.word	0x00000000
        /*0024*/ 	.short	0x0006
        /*0026*/ 	.short	0x0020
        /*0028*/ 	.byte	0x00, 0xf0, 0x11, 0x00


	//----- nvinfo : EIATTR_KPARAM_INFO
	.align		4
.L_974:
        /*002c*/ 	.byte	0x04, 0x17
        /*002e*/ 	.short	(.L_976 - .L_975)
.L_975:
        /*0030*/ 	.word	0x00000000
        /*0034*/ 	.short	0x0005
        /*0036*/ 	.short	0x001c
        /*0038*/ 	.byte	0x00, 0xf0, 0x11, 0x00


	//----- nvinfo : EIATTR_KPARAM_INFO
	.align		4
.L_976:
        /*003c*/ 	.byte	0x04, 0x17
        /*003e*/ 	.short	(.L_978 - .L_977)
.L_977:
        /*0040*/ 	.word	0x00000000
        /*0044*/ 	.short	0x0004
        /*0046*/ 	.short	0x0018
        /*0048*/ 	.byte	0x00, 0xf0, 0x11, 0x00


	//----- nvinfo : EIATTR_KPARAM_INFO
	.align		4
.L_978:
        /*004c*/ 	.byte	0x04, 0x17
        /*004e*/ 	.short	(.L_980 - .L_979)
.L_979:
        /*0050*/ 	.word	0x00000000
        /*0054*/ 	.short	0x0003
        /*0056*/ 	.short	0x0014
        /*0058*/ 	.byte	0x00, 0xf0, 0x11, 0x00


	//----- nvinfo : EIATTR_KPARAM_INFO
	.align		4
.L_980:
        /*005c*/ 	.byte	0x04, 0x17
        /*005e*/ 	.short	(.L_982 - .L_981)
.L_981:
        /*0060*/ 	.word	0x00000000
        /*0064*/ 	.short	0x0002
        /*0066*/ 	.short	0x0010
        /*0068*/ 	.byte	0x00, 0xf0, 0x11, 0x00


	//----- nvinfo : EIATTR_KPARAM_INFO
	.align		4
.L_982:
        /*006c*/ 	.byte	0x04, 0x17
        /*006e*/ 	.short	(.L_984 - .L_983)
.L_983:
        /*0070*/ 	.word	0x00000000
        /*0074*/ 	.short	0x0001
        /*0076*/ 	.short	0x0008
        /*0078*/ 	.byte	0x00, 0xf0, 0x21, 0x00


	//----- nvinfo : EIATTR_KPARAM_INFO
	.align		4
.L_984:
        /*007c*/ 	.byte	0x04, 0x17
        /*007e*/ 	.short	(.L_986 - .L_985)
.L_985:
        /*0080*/ 	.word	0x00000000
        /*0084*/ 	.short	0x0000
        /*0086*/ 	.short	0x0000
        /*0088*/ 	.byte	0x00, 0xf0, 0x21, 0x00


	//----- nvinfo : EIATTR_MAXREG_COUNT
	.align		4
.L_986:
        /*008c*/ 	.byte	0x03, 0x1b
        /*008e*/ 	.short	0x00ff


	//----- nvinfo : EIATTR_NUM_BARRIERS
	.align		4
        /*0090*/ 	.byte	0x02, 0x4c
        /*0092*/ 	.byte	0x01
	.zero		1


	//----- nvinfo : EIATTR_MERCURY_ISA_VERSION
	.align		4
        /*0094*/ 	.byte	0x03, 0x5f
        /*0096*/ 	.short	0x0000


	//----- nvinfo : EIATTR_COOP_GROUP_MASK_REGIDS
	.align		4
        /*0098*/ 	.byte	0x04, 0x29
        /*009a*/ 	.short	(.L_988 - .L_987)


	//   ....[0]....
.L_987:
        /*009c*/ 	.word	0xffffffff


	//   ....[1]....
        /*00a0*/ 	.word	0xffffffff


	//   ....[2]....
        /*00a4*/ 	.word	0xffffffff


	//   ....[3]....
        /*00a8*/ 	.word	0xffffffff


	//----- nvinfo : EIATTR_COOP_GROUP_INSTR_OFFSETS
	.align		4
.L_988:
        /*00ac*/ 	.byte	0x04, 0x28
        /*00ae*/ 	.short	(.L_990 - .L_989)


	//   ....[0]....
.L_989:
        /*00b0*/ 	.word	0x00000250


	//   ....[1]....
        /*00b4*/ 	.word	0x000002d0


	//   ....[2]....
        /*00b8*/ 	.word	0x00000340


	//   ....[3]....
        /*00bc*/ 	.word	0x00000390


	//----- nvinfo : EIATTR_EXIT_INSTR_OFFSETS
	.align		4
.L_990:
        /*00c0*/ 	.byte	0x04, 0x1c
        /*00c2*/ 	.short	(.L_992 - .L_991)


	//   ....[0]....
.L_991:
        /*00c4*/ 	.word	0x000007a0


	//----- nvinfo : EIATTR_CRS_STACK_SIZE
	.align		4
.L_992:
        /*00c8*/ 	.byte	0x04, 0x1e
        /*00ca*/ 	.short	(.L_994 - .L_993)
.L_993:
        /*00cc*/ 	.word	0x00000000
.L_994:


//--------------------- .nv.info._ZN17fastertransformer33normalize_for_FMHA_headz32_kernelILi1ELi2ELi1EEEvP7__half2PK6__halfiiiif --------------------------
	.section	.nv.info._ZN17fastertransformer33normalize_for_FMHA_headz32_kernelILi1ELi2ELi1EEEvP7__half2PK6__halfiiiif,"",@"SHT_CUDA_INFO"
	.sectionflags	@""
	.align	4


	//----- nvinfo : EIATTR_CUDA_API_VERSION
	.align		4
        /*0000*/ 	.byte	0x04, 0x37
        /*0002*/ 	.short	(.L_996 - .L_995)
.L_995:
        /*0004*/ 	.word	0x00000082


	//----- nvinfo : EIATTR_SW2861232_WAR
	.align		4
.L_996:
        /*0008*/ 	.byte	0x01, 0x35
	.zero		2


	//----- nvinfo : EIATTR_PARAM_CBANK
	.align		4
        /*000c*/ 	.byte	0x04, 0x0a
        /*000e*/ 	.short	(.L_998 - .L_997)
	.align		4
.L_997:
        /*0010*/ 	.word	index@(.nv.constant0._ZN17fastertransformer33normalize_for_FMHA_headz32_kernelILi1ELi2ELi1EEEvP7__half2PK6__halfiiiif)
        /*0014*/ 	.short	0x0160
        /*0016*/ 	.short	0x0024


	//----- nvinfo : EIATTR_CBANK_PARAM_SIZE
	.align		4
.L_998:
        /*0018*/ 	.byte	0x03, 0x19
        /*001a*/ 	.short	0x0024


	//----- nvinfo : EIATTR_KPARAM_INFO
	.align		4
        /*001c*/ 	.byte	0x04, 0x17
        /*001e*/ 	.short	(.L_1000 - .L_999)
.L_999:
        /*0020*/ 	.word	0x00000000
        /*0024*/ 	.short	0x0006
        /*0026*/ 	.short	0x0020
        /*0028*/ 	.byte	0x00, 0xf0, 0x11, 0x00


	//----- nvinfo : EIATTR_KPARAM_INFO
	.align		4
.L_1000:
        /*002c*/ 	.byte	0x04, 0x17
        /*002e*/ 	.short	(.L_1002 - .L_1001)
.L_1001:
        /*0030*/ 	.word	0x00000000
        /*0034*/ 	.short	0x0005
        /*0036*/ 	.short	0x001c
        /*0038*/ 	.byte	0x00, 0xf0, 0x11, 0x00


	//----- nvinfo : EIATTR_KPARAM_INFO
	.align		4
.L_1002:
        /*003c*/ 	.byte	0x04, 0x17
        /*003e*/ 	.short	(.L_1004 - .L_1003)
.L_1003:
        /*0040*/ 	.word	0x00000000
        /*0044*/ 	.short	0x0004
        /*0046*/ 	.short	0x0018
        /*0048*/ 	.byte	0x00, 0xf0, 0x11, 0x00


	//----- nvinfo : EIATTR_KPARAM_INFO
	.align		4
.L_1004:
        /*004c*/ 	.byte	0x04, 0x17
        /*004e*/ 	.short	(.L_1006 - .L_1005)
.L_1005:
        /*0050*/ 	.word	0x00000000
        /*0054*/ 	.short	0x0003
        /*0056*/ 	.short	0x0014
        /*0058*/ 	.byte	0x00, 0xf0, 0x11, 0x00


	//----- nvinfo : EIATTR_KPARAM_INFO
	.align		4
.L_1006:
        /*005c*/ 	.byte	0x04, 0x17
        /*005e*/ 	.short	(.L_1008 - .L_1007)
.L_1007:
        /*0060*/ 	.word	0x00000000
        /*0064*/ 	.short	0x0002
        /*0066*/ 	.short	0x0010
        /*0068*/ 	.byte	0x00, 0xf0, 0x11, 0x00


	//----- nvinfo : EIATTR_KPARAM_INFO
	.align		4
.L_1008:
        /*006c*/ 	.byte	0x04, 0x17
        /*006e*/ 	.short	(.L_1010 - .L_1009)
.L_1009:
        /*0070*/ 	.word	0x00000000
        /*0074*/ 	.short	0x0001
        /*0076*/ 	.short	0x0008
        /*0078*/ 	.byte	0x00, 0xf0, 0x21, 0x00


	//----- nvinfo : EIATTR_KPARAM_INFO
	.align		4
.L_1010:
        /*007c*/ 	.byte	0x04, 0x17
        /*007e*/ 	.short	(.L_1012 - .L_1011)
.L_1011:
        /*0080*/ 	.word	0x00000000
        /*0084*/ 	.short	0x0000
        /*0086*/ 	.short	0x0000
        /*0088*/ 	.byte	0x00, 0xf0, 0x21, 0x00


	//----- nvinfo : EIATTR_MAXREG_COUNT
	.align		4
.L_1012:
        /*008c*/ 	.byte	0x03, 0x1b
        /*008e*/ 	.short	0x00ff


	//----- nvinfo : EIATTR_NUM_BARRIERS
	.align		4
        /*0090*/ 	.byte	0x02, 0x4c
        /*0092*/ 	.byte	0x01
	.zero		1


	//----- nvinfo : EIATTR_MERCURY_ISA_VERSION
	.align		4
        /*0094*/ 	.byte	0x03, 0x5f
        /*0096*/ 	.short	0x0000


	//----- nvinfo : EIATTR_COOP_GROUP_MASK_REGIDS
	.align		4
        /*0098*/ 	.byte	0x04, 0x29
        /*009a*/ 	.short	(.L_1014 - .L_1013)


	//   ....[0]....
.L_1013:
        /*009c*/ 	.word	0xffffffff


	//   ....[1]....
        /*00a0*/ 	.word	0xffffffff


	//   ....[2]....
        /*00a4*/ 	.word	0xffffffff


	//----- nvinfo : EIATTR_COOP_GROUP_INSTR_OFFSETS
	.align		4
.L_1014:
        /*00a8*/ 	.byte	0x04, 0x28
        /*00aa*/ 	.short	(.L_1016 - .L_1015)


	//   ....[0]....
.L_1015:
        /*00ac*/ 	.word	0x00000300


	//   ....[1]....
        /*00b0*/ 	.word	0x00000320


	//   ....[2]....
        /*00b4*/ 	.word	0x00000340


	//----- nvinfo : EIATTR_EXIT_INSTR_OFFSETS
	.align		4
.L_1016:
        /*00b8*/ 	.byte	0x04, 0x1c
        /*00ba*/ 	.short	(.L_1018 - .L_1017)


	//   ....[0]....
.L_1017:
        /*00bc*/ 	.word	0x00000920


	//----- nvinfo : EIATTR_CRS_STACK_SIZE
	.align		4
.L_1018:
        /*00c0*/ 	.byte	0x04, 0x1e
        /*00c2*/ 	.short	(.L_1020 - .L_1019)
.L_1019:
        /*00c4*/ 	.word	0x00000000
.L_1020:


//--------------------- .nv.info._ZN17fastertransformer33normalize_for_FMHA_headz32_kernelILi1ELi2ELi2EEEvP7__half2PK6__halfiiiif --------------------------
	.section	.nv.info._ZN17fastertransformer33normalize_for_FMHA_headz32_kernelILi1ELi2ELi2EEEvP7__half2PK6__halfiiiif,"",@"SHT_CUDA_INFO"
	.sectionflags	@""
	.align	4


	//----- nvinfo : EIATTR_CUDA_API_VERSION
	.align		4
        /*0000*/ 	.byte	0x04, 0x37
        /*0002*/ 	.short	(.L_1022 - .L_1021)
.L_1021:
        /*0004*/ 	.word	0x00000082


	//----- nvinfo : EIATTR_SW2861232_WAR
	.align		4
.L_1022:
        /*0008*/ 	.byte	0x01, 0x35
	.zero		2


	//----- nvinfo : EIATTR_PARAM_CBANK
	.align		4
        /*000c*/ 	.byte	0x04, 0x0a
        /*000e*/ 	.short	(.L_1024 - .L_1023)
	.align		4
.L_1023:
        /*0010*/ 	.word	index@(.nv.constant0._ZN17fastertransformer33normalize_for_FMHA_headz32_kernelILi1ELi2ELi2EEEvP7__half2PK6__halfiiiif)
        /*0014*/ 	.short	0x0160
        /*0016*/ 	.short	0x0024


	//----- nvinfo : EIATTR_CBANK_PARAM_SIZE
	.align		4
.L_1024:
        /*0018*/ 	.byte	0x03, 0x19
        /*001a*/ 	.short	0x0024


	//----- nvinfo : EIATTR_KPARAM_INFO
	.align		4
        /*001c*/ 	.byte	0x04, 0x17
        /*001e*/ 	.short	(.L_1026 - .L_1025)
.L_1025:
        /*0020*/ 	.word	0x00000000
        /*0024*/ 	.short	0x0006
        /*0026*/ 	.short	0x0020
        /*0028*/ 	.byte	0x00, 0xf0, 0x11, 0x00


	//----- nvinfo : EIATTR_KPARAM_INFO
	.align		4
.L_1026:
        /*002c*/ 	.byte	0x04, 0x17
        /*002e*/ 	.short	(.L_1028 - .L_1027)
.L_1027:
        /*0030*/ 	.word	0x00000000
        /*0034*/ 	.short	0x0005
        /*0036*/ 	.short	0x001c
        /*0038*/ 	.byte	0x00, 0xf0, 0x11, 0x00


	//----- nvinfo : EIATTR_KPARAM_INFO
	.align		4
.L_1028:
        /*003c*/ 	.byte	0x04, 0x17
        /*003e*/ 	.short	(.L_1030 - .L_1029)
.L_1029:
        /*0040*/ 	.word	0x00000000
        /*0044*/ 	.short	0x0004
        /*0046*/ 	.short	0x0018
        /*0048*/ 	.byte	0x00, 0xf0, 0x11, 0x00


	//----- nvinfo : EIATTR_KPARAM_INFO
	.align		4
.L_1030:
        /*004c*/ 	.byte	0x04, 0x17
        /*004e*/ 	.short	(.L_1032 - .L_1031)
.L_1031:
        /*0050*/ 	.word	0x00000000
        /*0054*/ 	.short	0x0003
        /*0056*/ 	.short	0x0014
        /*0058*/ 	.byte	0x00, 0xf0, 0x11, 0x00


	//----- nvinfo : EIATTR_KPARAM_INFO
	.align		4
.L_1032:
        /*005c*/ 	.byte	0x04, 0x17
        /*005e*/ 	.short	(.L_1034 - .L_1033)
.L_1033:
        /*0060*/ 	.word	0x00000000
        /*0064*/ 	.short	0x0002
        /*0066*/ 	.short	0x0010
        /*0068*/ 	.byte	0x00, 0xf0, 0x11, 0x00


	//----- nvinfo : EIATTR_KPARAM_INFO
	.align		4
.L_1034:
        /*006c*/ 	.byte	0x04, 0x17
        /*006e*/ 	.short	(.L_1036 - .L_1035)
.L_1035:
        /*0070*/ 	.word	0x00000000
        /*0074*/ 	.short	0x0001
        /*0076*/ 	.short	0x0008
        /*0078*/ 	.byte	0x00, 0xf0, 0x21, 0x00


	//----- nvinfo : EIATTR_KPARAM_INFO
	.align		4
.L_1036:
        /*007c*/ 	.byte	0x04, 0x17
        /*007e*/ 	.short	(.L_1038 - .L_1037)
.L_1037:
        /*0080*/ 	.word	0x00000000
        /*0084*/ 	.short	0x0000
        /*0086*/ 	.short	0x0000
        /*0088*/ 	.byte	0x00, 0xf0, 0x21, 0x00


	//----- nvinfo : EIATTR_MAXREG_COUNT
	.align		4
.L_1038:
        /*008c*/ 	.byte	0x03, 0x1b
        /*008e*/ 	.short	0x00ff


	//----- nvinfo : EIATTR_NUM_BARRIERS
	.align		4
        /*0090*/ 	.byte	0x02, 0x4c
        /*0092*/ 	.byte	0x01
	.zero		1


	//----- nvinfo : EIATTR_MERCURY_ISA_VERSION
	.align		4
        /*0094*/ 	.byte	0x03, 0x5f
        /*0096*/ 	.short	0x0000


	//----- nvinfo : EIATTR_COOP_GROUP_MASK_REGIDS
	.align		4
        /*0098*/ 	.byte	0x04, 0x29
        /*009a*/ 	.short	(.L_1040 - .L_1039)


	//   ....[0]....
.L_1039:
        /*009c*/ 	.word	0xffffffff


	//   ....[1]....
        /*00a0*/ 	.word	0xffffffff


	//   ....[2]....
        /*00a4*/ 	.word	0xffffffff


	//----- nvinfo : EIATTR_COOP_GROUP_INSTR_OFFSETS
	.align		4
.L_1040:
        /*00a8*/ 	.byte	0x04, 0x28
        /*00aa*/ 	.short	(.L_1042 - .L_1041)


	//   ....[0]....
.L_1041:
        /*00ac*/ 	.word	0x00000300


	//   ....[1]....
        /*00b0*/ 	.word	0x00000320


	//   ....[2]....
        /*00b4*/ 	.word	0x00000340


	//----- nvinfo : EIATTR_EXIT_INSTR_OFFSETS
	.align		4
.L_1042:
        /*00b8*/ 	.byte	0x04, 0x1c
        /*00ba*/ 	.short	(.L_1044 - .L_1043)


	//   ....[0]....
.L_1043:
        /*00bc*/ 	.word	0x00000920


	//----- nvinfo : EIATTR_CRS_STACK_SIZE
	.align		4
.L_1044:
        /*00c0*/ 	.byte	0x04, 0x1e
        /*00c2*/ 	.short	(.L_1046 - .L_1045)
.L_1045:
        /*00c4*/ 	.word	0x00000000
.L_1046:


//--------------------- .nv.info._ZN17fastertransformer33normalize_for_FMHA_headz32_kernelILi1ELi4ELi2EEEvP7__half2PK6__halfiiiif --------------------------
	.section	.nv.info._ZN17fastertransformer33normalize_for_FMHA_headz32_kernelILi1ELi4ELi2EEEvP7__half2PK6__halfiiiif,"",@"SHT_CUDA_INFO"
	.sectionflags	@""
	.align	4


	//----- nvinfo : EIATTR_CUDA_API_VERSION
	.align		4
        /*0000*/ 	.byte	0x04, 0x37
        /*0002*/ 	.short	(.L_1048 - .L_1047)
.L_1047:
        /*0004*/ 	.word	0x00000082


	//----- nvinfo : EIATTR_SW2861232_WAR
	.align		4
.L_1048:
        /*0008*/ 	.byte	0x01, 0x35
	.zero		2


	//----- nvinfo : EIATTR_PARAM_CBANK
	.align		4
        /*000c*/ 	.byte	0x04, 0x0a
        /*000e*/ 	.short	(.L_1050 - .L_1049)
	.align		4
.L_1049:
        /*0010*/ 	.word	index@(.nv.constant0._ZN17fastertransformer33normalize_for_FMHA_headz32_kernelILi1ELi4ELi2EEEvP7__half2PK6__halfiiiif)
        /*0014*/ 	.short	0x0160
        /*0016*/ 	.short	0x0024


	//----- nvinfo : EIATTR_CBANK_PARAM_SIZE
	.align		4
.L_1050:
        /*0018*/ 	.byte	0x03, 0x19
        /*001a*/ 	.short	0x0024


	//----- nvinfo : EIATTR_KPARAM_INFO
	.align		4
        /*001c*/ 	.byte	0x04, 0x17
        /*001e*/ 	.short	(.L_1052 - .L_1051)
.L_1051:
        /*0020*/ 	.word	0x00000000
        /*0024*/ 	.short	0x0006
        /*0026*/ 	.short	0x0020
        /*0028*/ 	.byte	0x00, 0xf0, 0x11, 0x00


	//----- nvinfo : EIATTR_KPARAM_INFO
	.align		4
.L_1052:
        /*002c*/ 	.byte	0x04, 0x17
        /*002e*/ 	.short	(.L_1054 - .L_1053)
.L_1053:
        /*0030*/ 	.word	0x00000000
        /*0034*/ 	.short	0x0005
        /*0036*/ 	.short	0x001c
        /*0038*/ 	.byte	0x00, 0xf0, 0x11, 0x00


	//----- nvinfo : EIATTR_KPARAM_INFO
	.align		4
.L_1054:
        /*003c*/ 	.byte	0x04, 0x17
        /*003e*/ 	.short	(.L_1056 - .L_1055)
.L_1055:
        /*0040*/ 	.word	0x00000000
        /*0044*/ 	.short	0x0004
        /*0046*/ 	.short	0x0018
        /*0048*/ 	.byte	0x00, 0xf0, 0x11, 0x00


	//----- nvinfo : EIATTR_KPARAM_INFO
	.align		4
.L_1056:
        /*004c*/ 	.byte	0x04, 0x17
        /*004e*/ 	.short	(.L_1058 - .L_1057)
.L_1057:
        /*0050*/ 	.word	0x00000000
        /*0054*/ 	.short	0x0003
        /*0056*/ 	.short	0x0014
        /*0058*/ 	.byte	0x00, 0xf0, 0x11, 0x00


	//----- nvinfo : EIATTR_KPARAM_INFO
	.align		4
.L_1058:
        /*005c*/ 	.byte	0x04, 0x17
        /*005e*/ 	.short	(.L_1060 - .L_1059)
.L_1059:
        /*0060*/ 	.word	0x00000000
        /*0064*/ 	.short	0x0002
        /*0066*/ 	.short	0x0010
        /*0068*/ 	.byte	0x00, 0xf0, 0x11, 0x00


	//----- nvinfo : EIATTR_KPARAM_INFO
	.align		4
.L_1060:
        /*006c*/ 	.byte	0x04, 0x17
        /*006e*/ 	.short	(.L_1062 - .L_1061)
.L_1061:
        /*0070*/ 	.word	0x00000000
        /*0074*/ 	.short	0x0001
        /*0076*/ 	.short	0x0008
        /*0078*/ 	.byte	0x00, 0xf0, 0x21, 0x00


	//----- nvinfo : EIATTR_KPARAM_INFO
	.align		4
.L_1062:
        /*007c*/ 	.byte	0x04, 0x17
        /*007e*/ 	.short	(.L_1064 - .L_1063)
.L_1063:
        /*0080*/ 	.word	0x00000000
        /*0084*/ 	.short	0x0000
        /*0086*/ 	.short	0x0000
        /*0088*/ 	.byte	0x00, 0xf0, 0x21, 0x00


	//----- nvinfo : EIATTR_MAXREG_COUNT
	.align		4
.L_1064:
        /*008c*/ 	.byte	0x03, 0x1b
        /*008e*/ 	.short	0x00ff


	//----- nvinfo : EIATTR_NUM_BARRIERS
	.align		4
        /*0090*/ 	.byte	0x02, 0x4c
        /*0092*/ 	.byte	0x01
	.zero		1


	//----- nvinfo : EIATTR_MERCURY_ISA_VERSION
	.align		4
        /*0094*/ 	.byte	0x03, 0x5f
        /*0096*/ 	.short	0x0000


	//----- nvinfo : EIATTR_COOP_GROUP_MASK_REGIDS
	.align		4
        /*0098*/ 	.byte	0x04, 0x29
        /*009a*/ 	.short	(.L_1066 - .L_1065)


	//   ....[0]....
.L_1065:
        /*009c*/ 	.word	0xffffffff


	//   ....[1]....
        /*00a0*/ 	.word	0xffffffff


	//----- nvinfo : EIATTR_COOP_GROUP_INSTR_OFFSETS
	.align		4
.L_1066:
        /*00a4*/ 	.byte	0x04, 0x28
        /*00a6*/ 	.short	(.L_1068 - .L_1067)


	//   ....[0]....
.L_1067:
        /*00a8*/ 	.word	0x00000460


	//   ....[1]....
        /*00ac*/ 	.word	0x00000480


	//----- nvinfo : EIATTR_EXIT_INSTR_OFFSETS
	.align		4
.L_1068:
        /*00b0*/ 	.byte	0x04, 0x1c
        /*00b2*/ 	.short	(.L_1070 - .L_1069)


	//   ....[0]....
.L_1069:
        /*00b4*/ 	.word	0x00000b60


	//----- nvinfo : EIATTR_CRS_STACK_SIZE
	.align		4
.L_1070:
        /*00b8*/ 	.byte	0x04, 0x1e
        /*00ba*/ 	.short	(.L_1072 - .L_1071)
.L_1071:
        /*00bc*/ 	.word	0x00000000
.L_1072:


//--------------------- .nv.info._ZN17fastertransformer33normalize_for_FMHA_headz32_kernelILi2ELi4ELi2EEEvP7__half2PK6__halfiiiif --------------------------
	.section	.nv.info._ZN17fastertransformer33normalize_for_FMHA_headz32_kernelILi2ELi4ELi2EEEvP7__half2PK6__halfiiiif,"",@"SHT_CUDA_INFO"
	.sectionflags	@""
	.align	4


	//----- nvinfo : EIATTR_CUDA_API_VERSION
	.align		4
        /*0000*/ 	.byte	0x04, 0x37
        /*0002*/ 	.short	(.L_1074 - .L_1073)
.L_1073:
        /*0004*/ 	.word	0x00000082


	//----- nvinfo : EIATTR_SW2861232_WAR
	.align		4
.L_1074:
        /*0008*/ 	.byte	0x01, 0x35
	.zero		2


	//----- nvinfo : EIATTR_PARAM_CBANK
	.align		4
        /*000c*/ 	.byte	0x04, 0x0a
        /*000e*/ 	.short	(.L_1076 - .L_1075)
	.align		4
.L_1075:
        /*0010*/ 	.word	index@(.nv.constant0._ZN17fastertransformer33normalize_for_FMHA_headz32_kernelILi2ELi4ELi2EEEvP7__half2PK6__halfiiiif)
        /*0014*/ 	.short	0x0160
        /*0016*/ 	.short	0x0024


	//----- nvinfo : EIATTR_CBANK_PARAM_SIZE
	.align		4
.L_1076:
        /*0018*/ 	.byte	0x03, 0x19
        /*001a*/ 	.short	0x0024


	//----- nvinfo : EIATTR_KPARAM_INFO
	.align		4
        /*001c*/ 	.byte	0x04, 0x17
        /*001e*/ 	.short	(.L_1078 - .L_1077)
.L_1077:
        /*0020*/ 	.word	0x00000000
        /*0024*/ 	.short	0x0006
        /*0026*/ 	.short	0x0020
        /*0028*/ 	.byte	0x00, 0xf0, 0x11, 0x00


	//----- nvinfo : EIATTR_KPARAM_INFO
	.align		4
.L_1078:
        /*002c*/ 	.byte	0x04, 0x17
        /*002e*/ 	.short	(.L_1080 - .L_1079)
.L_1079:
        /*0030*/ 	.word	0x00000000
        /*0034*/ 	.short	0x0005
        /*0036*/ 	.short	0x001c
        /*0038*/ 	.byte	0x00, 0xf0, 0x11, 0x00


	//----- nvinfo : EIATTR_KPARAM_INFO
	.align		4
.L_1080:
        /*003c*/ 	.byte	0x04, 0x17
        /*003e*/ 	.short	(.L_1082 - .L_1081)
.L_1081:
        /*0040*/ 	.word	0x00000000
        /*0044*/ 	.short	0x0004
        /*0046*/ 	.short	0x0018
        /*0048*/ 	.byte	0x00, 0xf0, 0x11, 0x00


	//----- nvinfo : EIATTR_KPARAM_INFO
	.align		4
.L_1082:
        /*004c*/ 	.byte	0x04, 0x17
        /*004e*/ 	.short	(.L_1084 - .L_1083)
.L_1083:
        /*0050*/ 	.word	0x00000000
        /*0054*/ 	.short	0x0003
        /*0056*/ 	.short	0x0014
        /*0058*/ 	.byte	0x00, 0xf0, 0x11, 0x00


	//----- nvinfo : EIATTR_KPARAM_INFO
	.align		4
.L_1084:
        /*005c*/ 	.byte	0x04, 0x17
        /*005e*/ 	.short	(.L_1086 - .L_1085)
.L_1085:
        /*0060*/ 	.word	0x00000000
        /*0064*/ 	.short	0x0002
        /*0066*/ 	.short	0x0010
        /*0068*/ 	.byte	0x00, 0xf0, 0x11, 0x00


	//----- nvinfo : EIATTR_KPARAM_INFO
	.align		4
.L_1086:
        /*006c*/ 	.byte	0x04, 0x17
        /*006e*/ 	.short	(.L_1088 - .L_1087)
.L_1087:
        /*0070*/ 	.word	0x00000000
        /*0074*/ 	.short	0x0001
        /*0076*/ 	.short	0x0008
        /*0078*/ 	.byte	0x00, 0xf0, 0x21, 0x00


	//----- nvinfo : EIATTR_KPARAM_INFO
	.align		4
.L_1088:
        /*007c*/ 	.byte	0x04, 0x17
        /*007e*/ 	.short	(.L_1090 - .L_1089)
.L_1089:
        /*0080*/ 	.word	0x00000000
        /*0084*/ 	.short	0x0000
        /*0086*/ 	.short	0x0000
        /*0088*/ 	.byte	0x00, 0xf0, 0x21, 0x00


	//----- nvinfo : EIATTR_MAXREG_COUNT
	.align		4
.L_1090:
        /*008c*/ 	.byte	0x03, 0x1b
        /*008e*/ 	.short	0x00ff


	//----- nvinfo : EIATTR_NUM_BARRIERS
	.align		4
        /*0090*/ 	.byte	0x02, 0x4c
        /*0092*/ 	.byte	0x01
	.zero		1


	//----- nvinfo : EIATTR_MERCURY_ISA_VERSION
	.align		4
        /*0094*/ 	.byte	0x03, 0x5f
        /*0096*/ 	.short	0x0000


	//----- nvinfo : EIATTR_COOP_GROUP_MASK_REGIDS
	.align		4
        /*0098*/ 	.byte	0x04, 0x29
        /*009a*/ 	.short	(.L_1092 - .L_1091)


	//   ....[0]....
.L_1091:
        /*009c*/ 	.word	0xffffffff


	//   ....[1]....
        /*00a0*/ 	.word	0xffffffff


	//   ....[2]....
        /*00a4*/ 	.word	0xffffffff


	//   ....[3]....
        /*00a8*/ 	.word	0xffffffff


	//----- nvinfo : EIATTR_COOP_GROUP_INSTR_OFFSETS
	.align		4
.L_1092:
        /*00ac*/ 	.byte	0x04, 0x28
        /*00ae*/ 	.short	(.L_1094 - .L_1093)


	//   ....[0]....
.L_1093:
        /*00b0*/ 	.word	0x00000730


	//   ....[1]....
        /*00b4*/ 	.word	0x000008f0


	//   ....[2]....
        /*00b8*/ 	.word	0x00000d10


	//   ....[3]....
        /*00bc*/ 	.word	0x00000d70


	//----- nvinfo : EIATTR_EXIT_INSTR_OFFSETS
	.align		4
.L_1094:
        /*00c0*/ 	.byte	0x04, 0x1c
        /*00c2*/ 	.short	(.L_1096 - .L_1095)


	//   ....[0]....
.L_1095:
        /*00c4*/ 	.word	0x00001310


	//----- nvinfo : EIATTR_CRS_STACK_SIZE
	.align		4
.L_1096:
        /*00c8*/ 	.byte	0x04, 0x1e
        /*00ca*/ 	.short	(.L_1098 - .L_1097)
.L_1097:
        /*00cc*/ 	.word	0x00000000
.L_1098:


//--------------------- .nv.info._ZN17fastertransformer16normalize_kernelI6__halfEEvPaPKT_iiiiff --------------------------
	.section	.nv.info._ZN17fastertransformer16normalize_kernelI6__halfEEvPaPKT_iiiiff,"",@"SHT_CUDA_INFO"
	.sectionflags	@""
	.align	4


	//----- nvinfo : EIATTR_CUDA_API_VERSION
	.align		4
        /*0000*/ 	.byte	0x04, 0x37
        /*0002*/ 	.short	(.L_1100 - .L_1099)
.L_1099:
        /*0004*/ 	.word	0x00000082


	//----- nvinfo : EIATTR_SW2861232_WAR
	.align		4
.L_1100:
        /*0008*/ 	.byte	0x01, 0x35
	.zero		2


	//----- nvinfo : EIATTR_PARAM_CBANK
	.align		4
        /*000c*/ 	.byte	0x04, 0x0a
        /*000e*/ 	.short	(.L_1102 - .L_1101)
	.align		4
.L_1101:
        /*0010*/ 	.word	index@(.nv.constant0._ZN17fastertransformer16normalize_kernelI6__halfEEvPaPKT_iiiiff)
        /*0014*/ 	.short	0x0160
        /*0016*/ 	.short	0x0028


	//----- nvinfo : EIATTR_CBANK_PARAM_SIZE
	.align		4
.L_1102:
        /*0018*/ 	.byte	0x03, 0x19
        /*001a*/ 	.short	0x0028


	//----- nvinfo : EIATTR_KPARAM_INFO
	.align		4
        /*001c*/ 	.byte	0x04, 0x17
        /*001e*/ 	.short	(.L_1104 - .L_1103)
.L_1103:
        /*0020*/ 	.word	0x00000000
        /*0024*/ 	.short	0x0007
        /*0026*/ 	.short	0x0024
        /*0028*/ 	.byte	0x00, 0xf0, 0x11, 0x00


	//----- nvinfo : EIATTR_KPARAM_INFO
	.align		4
.L_1104:
        /*002c*/ 	.byte	0x04, 0x17
        /*002e*/ 	.short	(.L_1106 - .L_1105)
.L_1105:
        /*0030*/ 	.word	0x00000000
        /*0034*/ 	.short	0x0006
        /*0036*/ 	.short	0x0020
        /*0038*/ 	.byte	0x00, 0xf0, 0x11, 0x00


	//----- nvinfo : EIATTR_KPARAM_INFO
	.align		4
.L_1106:
        /*003c*/ 	.byte	0x04, 0x17
        /*003e*/ 	.short	(.L_1108 - .L_1107)
.L_1107:
        /*0040*/ 	.word	0x00000000
        /*0044*/ 	.short	0x0005
        /*0046*/ 	.short	0x001c
        /*0048*/ 	.byte	0x00, 0xf0, 0x11, 0x00


	//----- nvinfo : EIATTR_KPARAM_INFO
	.align		4
.L_1108:
        /*004c*/ 	.byte	0x04, 0x17
        /*004e*/ 	.short	(.L_1110 - .L_1109)
.L_1109:
        /*0050*/ 	.word	0x00000000
        /*0054*/ 	.short	0x0004
        /*0056*/ 	.short	0x0018
        /*0058*/ 	.byte	0x00, 0xf0, 0x11, 0x00


	//----- nvinfo : EIATTR_KPARAM_INFO
	.align		4
.L_1110:
        /*005c*/ 	.byte	0x04, 0x17
        /*005e*/ 	.short	(.L_1112 - .L_1111)
.L_1111:
        /*0060*/ 	.word	0x00000000
        /*0064*/ 	.short	0x0003
        /*0066*/ 	.short	0x0014
        /*0068*/ 	.byte	0x00, 0xf0, 0x11, 0x00


	//----- nvinfo : EIATTR_KPARAM_INFO
	.align		4
.L_1112:
        /*006c*/ 	.byte	0x04, 0x17
        /*006e*/ 	.short	(.L_1114 - .L_1113)
.L_1113:
        /*0070*/ 	.word	0x00000000
        /*0074*/ 	.short	0x0002
        /*0076*/ 	.short	0x0010
        /*0078*/ 	.byte	0x00, 0xf0, 0x11, 0x00


	//----- nvinfo : EIATTR_KPARAM_INFO
	.align		4
.L_1114:
        /*007c*/ 	.byte	0x04, 0x17
        /*007e*/ 	.short	(.L_1116 - .L_1115)
.L_1115:
        /*0080*/ 	.word	0x00000000
        /*0084*/ 	.short	0x0001
        /*0086*/ 	.short	0x0008
        /*0088*/ 	.byte	0x00, 0xf0, 0x21, 0x00


	//----- nvinfo : EIATTR_KPARAM_INFO
	.align		4
.L_1116:
        /*008c*/ 	.byte	0x04, 0x17
        /*008e*/ 	.short	(.L_1118 - .L_1117)
.L_1117:
        /*0090*/ 	.word	0x00000000
        /*0094*/ 	.short	0x0000
        /*0096*/ 	.short	0x0000
        /*0098*/ 	.byte	0x00, 0xf0, 0x21, 0x00


	//----- nvinfo : EIATTR_MAXREG_COUNT
	.align		4
.L_1118:
        /*009c*/ 	.byte	0x03, 0x1b
        /*009e*/ 	.short	0x00ff


	//----- nvinfo : EIATTR_NUM_BARRIERS
	.align		4
        /*00a0*/ 	.byte	0x02, 0x4c
        /*00a2*/ 	.byte	0x01
	.zero		1


	//----- nvinfo : EIATTR_MERCURY_ISA_VERSION
	.align		4
        /*00a4*/ 	.byte	0x03, 0x5f
        /*00a6*/ 	.short	0x0000


	//----- nvinfo : EIATTR_COOP_GROUP_MASK_REGIDS
	.align		4
        /*00a8*/ 	.byte	0x04, 0x29
        /*00aa*/ 	.short	(.L_1120 - .L_1119)


	//   ....[0]....
.L_1119:
        /*00ac*/ 	.word	0xffffffff


	//   ....[1]....
        /*00b0*/ 	.word	0xffffffff


	//   ....[2]....
        /*00b4*/ 	.word	0xffffffff


	//   ....[3]....
        /*00b8*/ 	.word	0xffffffff


	//   ....[4]....
        /*00bc*/ 	.word	0xffffffff


	//   ....[5]....
        /*00c0*/ 	.word	0xffffffff


	//   ....[6]....
        /*00c4*/ 	.word	0xffffffff


	//   ....[7]....
        /*00c8*/ 	.word	0xffffffff


	//   ....[8]....
        /*00cc*/ 	.word	0xffffffff


	//   ....[9]....
        /*00d0*/ 	.word	0xffffffff


	//   ....[10]....
        /*00d4*/ 	.word	0xffffffff


	//   ....[11]....
        /*00d8*/ 	.word	0xffffffff


	//   ....[12]....
        /*00dc*/ 	.word	0xffffffff


	//   ....[13]....
        /*00e0*/ 	.word	0xffffffff


	//   ....[14]....
        /*00e4*/ 	.word	0xffffffff


	//----- nvinfo : EIATTR_COOP_GROUP_INSTR_OFFSETS
	.align		4
.L_1120:
        /*00e8*/ 	.byte	0x04, 0x28
        /*00ea*/ 	.short	(.L_1122 - .L_1121)


	//   ....[0]....
.L_1121:
        /*00ec*/ 	.word	0x00000240


	//   ....[1]....
        /*00f0*/ 	.word	0x000002b0


	//   ....[2]....
        /*00f4*/ 	.word	0x000002e0


	//   ....[3]....
        /*00f8*/ 	.word	0x00000320


	//   ....[4]....
        /*00fc*/ 	.word	0x00000340


	//   ....[5]....
        /*0100*/ 	.word	0x00000390


	//   ....[6]....
        /*0104*/ 	.word	0x000003b0


	//   ....[7]....
        /*0108*/ 	.word	0x000003d0


	//   ....[8]....
        /*010c*/ 	.word	0x000003f0


	//   ....[9]....
        /*0110*/ 	.word	0x00000410


	//   ....[10]....
        /*0114*/ 	.word	0x00000440


	//   ....[11]....
        /*0118*/ 	.word	0x00000460


	//   ....[12]....
        /*011c*/ 	.word	0x00000480


	//   ....[13]....
        /*0120*/ 	.word	0x000004a0


	//   ....[14]....
        /*0124*/ 	.word	0x000004c0


	//----- nvinfo : EIATTR_EXIT_INSTR_OFFSETS
	.align		4
.L_1122:
        /*0128*/ 	.byte	0x04, 0x1c
        /*012a*/ 	.short	(.L_1124 - .L_1123)


	//   ....[0]....
.L_1123:
        /*012c*/ 	.word	0x000005c0


	//   ....[1]....
        /*0130*/ 	.word	0x00000660


	//----- nvinfo : EIATTR_CTAIDZ_USED
	.align		4
.L_1124:
        /*0134*/ 	.byte	0x01, 0x04
	.zero		2


	//----- nvinfo : EIATTR_CRS_STACK_SIZE
	.align		4
        /*0138*/ 	.byte	0x04, 0x1e
        /*013a*/ 	.short	(.L_1126 - .L_1125)
.L_1125:
        /*013c*/ 	.word	0x00000000
.L_1126:


//--------------------- .nv.info._ZN17fastertransformer16normalize_kernelI7__half26__halfEEvPT_PKT0_iiii --------------------------
	.section	.nv.info._ZN17fastertransformer16normalize_kernelI7__half26__halfEEvPT_PKT0_iiii,"",@"SHT_CUDA_INFO"
	.sectionflags	@""
	.align	4


	//----- nvinfo : EIATTR_CUDA_API_VERSION
	.align		4
        /*0000*/ 	.byte	0x04, 0x37
        /*0002*/ 	.short	(.L_1128 - .L_1127)
.L_1127:
        /*0004*/ 	.word	0x00000082


	//----- nvinfo : EIATTR_SW2861232_WAR
	.align		4
.L_1128:
        /*0008*/ 	.byte	0x01, 0x35
	.zero		2


	//----- nvinfo : EIATTR_PARAM_CBANK
	.align		4
        /*000c*/ 	.byte	0x04, 0x0a
        /*000e*/ 	.short	(.L_1130 - .L_1129)
	.align		4
.L_1129:
        /*0010*/ 	.word	index@(.nv.constant0._ZN17fastertransformer16normalize_kernelI7__half26__halfEEvPT_PKT0_iiii)
        /*0014*/ 	.short	0x0160
        /*0016*/ 	.short	0x0020


	//----- nvinfo : EIATTR_CBANK_PARAM_SIZE
	.align		4
.L_1130:
        /*0018*/ 	.byte	0x03, 0x19
        /*001a*/ 	.short	0x0020


	//----- nvinfo : EIATTR_KPARAM_INFO
	.align		4
        /*001c*/ 	.byte	0x04, 0x17
        /*001e*/ 	.short	(.L_1132 - .L_1131)
.L_1131:
        /*0020*/ 	.word	0x00000000
        /*0024*/ 	.short	0x0005
        /*0026*/ 	.short	0x001c
        /*0028*/ 	.byte	0x00, 0xf0, 0x11, 0x00


	//----- nvinfo : EIATTR_KPARAM_INFO
	.align		4
.L_1132:
        /*002c*/ 	.byte	0x04, 0x17
        /*002e*/ 	.short	(.L_1134 - .L_1133)
.L_1133:
        /*0030*/ 	.word	0x00000000
        /*0034*/ 	.short	0x0004
        /*0036*/ 	.short	0x0018
        /*0038*/ 	.byte	0x00, 0xf0, 0x11, 0x00


	//----- nvinfo : EIATTR_KPARAM_INFO
	.align		4
.L_1134:
        /*003c*/ 	.byte	0x04, 0x17
        /*003e*/ 	.short	(.L_1136 - .L_1135)
.L_1135:
        /*0040*/ 	.word	0x00000000
        /*0044*/ 	.short	0x0003
        /*0046*/ 	.short	0x0014
        /*0048*/ 	.byte	0x00, 0xf0, 0x11, 0x00


	//----- nvinfo : EIATTR_KPARAM_INFO
	.align		4
.L_1136:
        /*004c*/ 	.byte	0x04, 0x17
        /*004e*/ 	.short	(.L_1138 - .L_1137)
.L_1137:
        /*0050*/ 	.word	0x00000000
        /*0054*/ 	.short	0x0002
        /*0056*/ 	.short	0x0010
        /*0058*/ 	.byte	0x00, 0xf0, 0x11, 0x00


	//----- nvinfo : EIATTR_KPARAM_INFO
	.align		4
.L_1138:
        /*005c*/ 	.byte	0x04, 0x17
        /*005e*/ 	.short	(.L_1140 - .L_1139)
.L_1139:
        /*0060*/ 	.word	0x00000000
        /*0064*/ 	.short	0x0001
        /*0066*/ 	.short	0x0008
        /*0068*/ 	.byte	0x00, 0xf0, 0x21, 0x00


	//----- nvinfo : EIATTR_KPARAM_INFO
	.align		4
.L_1140:
        /*006c*/ 	.byte	0x04, 0x17
        /*006e*/ 	.short	(.L_1142 - .L_1141)
.L_1141:
        /*0070*/ 	.word	0x00000000
        /*0074*/ 	.short	0x0000
        /*0076*/ 	.short	0x0000
        /*0078*/ 	.byte	0x00, 0xf0, 0x21, 0x00


	//----- nvinfo : EIATTR_MAXREG_COUNT
	.align		4
.L_1142:
        /*007c*/ 	.byte	0x03, 0x1b
        /*007e*/ 	.short	0x00ff


	//----- nvinfo : EIATTR_NUM_BARRIERS
	.align		4
        /*0080*/ 	.byte	0x02, 0x4c
        /*0082*/ 	.byte	0x01
	.zero		1


	//----- nvinfo : EIATTR_MERCURY_ISA_VERSION
	.align		4
        /*0084*/ 	.byte	0x03, 0x5f
        /*0086*/ 	.short	0x0000


	//----- nvinfo : EIATTR_COOP_GROUP_MASK_REGIDS
	.align		4
        /*0088*/ 	.byte	0x04, 0x29
        /*008a*/ 	.short	(.L_1144 - .L_1143)


	//   ....[0]....
.L_1143:
        /*008c*/ 	.word	0xffffffff


	//   ....[1]....
        /*0090*/ 	.word	0xffffffff


	//   ....[2]....
        /*0094*/ 	.word	0xffffffff


	//   ....[3]....
        /*0098*/ 	.word	0xffffffff


	//   ....[4]....
        /*009c*/ 	.word	0xffffffff


	//   ....[5]....
        /*00a0*/ 	.word	0xffffffff


	//   ....[6]....
        /*00a4*/ 	.word	0xffffffff


	//   ....[7]....
        /*00a8*/ 	.word	0xffffffff


	//   ....[8]....
        /*00ac*/ 	.word	0xffffffff


	//   ....[9]....
        /*00b0*/ 	.word	0xffffffff


	//   ....[10]....
        /*00b4*/ 	.word	0xffffffff


	//   ....[11]....
        /*00b8*/ 	.word	0xffffffff


	//   ....[12]....
        /*00bc*/ 	.word	0xffffffff


	//   ....[13]....
        /*00c0*/ 	.word	0xffffffff


	//   ....[14]....
        /*00c4*/ 	.word	0xffffffff


	//----- nvinfo : EIATTR_COOP_GROUP_INSTR_OFFSETS
	.align		4
.L_1144:
        /*00c8*/ 	.byte	0x04, 0x28
        /*00ca*/ 	.short	(.L_1146 - .L_1145)


	//   ....[0]....
.L_1145:
        /*00cc*/ 	.word	0x00000290


	//   ....[1]....
        /*00d0*/ 	.word	0x00000300


	//   ....[2]....
        /*00d4*/ 	.word	0x00000330


	//   ....[3]....
        /*00d8*/ 	.word	0x00000370


	//   ....[4]....
        /*00dc*/ 	.word	0x00000390


	//   ....[5]....
        /*00e0*/ 	.word	0x000003e0


	//   ....[6]....
        /*00e4*/ 	.word	0x00000400


	//   ....[7]....
        /*00e8*/ 	.word	0x00000420


	//   ....[8]....
        /*00ec*/ 	.word	0x00000440


	//   ....[9]....
        /*00f0*/ 	.word	0x00000460


	//   ....[10]....
        /*00f4*/ 	.word	0x00000490


	//   ....[11]....
        /*00f8*/ 	.word	0x000004b0


	//   ....[12]....
        /*00fc*/ 	.word	0x000004d0


	//   ....[13]....
        /*0100*/ 	.word	0x000004f0


	//   ....[14]....
        /*0104*/ 	.word	0x00000510


	//----- nvinfo : EIATTR_EXIT_INSTR_OFFSETS
	.align		4
.L_1146:
        /*0108*/ 	.byte	0x04, 0x1c
        /*010a*/ 	.short	(.L_1148 - .L_1147)


	//   ....[0]....
.L_1147:
        /*010c*/ 	.word	0x00000650


	//   ....[1]....
        /*0110*/ 	.word	0x000006a0


	//----- nvinfo : EIATTR_CTAIDZ_USED
	.align		4
.L_1148:
        /*0114*/ 	.byte	0x01, 0x04
	.zero		2


	//----- nvinfo : EIATTR_CRS_STACK_SIZE
	.align		4
        /*0118*/ 	.byte	0x04, 0x1e
        /*011a*/ 	.short	(.L_1150 - .L_1149)
.L_1149:
        /*011c*/ 	.word	0x00000000
.L_1150:


//--------------------- .nv.info._ZN17fastertransformer30normalize_for_FMHA_INT8_kernelEP5char2PK6__halfiiiiffff --------------------------
	.section	.nv.info._ZN17fastertransformer30normalize_for_FMHA_INT8_kernelEP5char2PK6__halfiiiiffff,"",@"SHT_CUDA_INFO"
	.sectionflags	@""
	.align	4


	//----- nvinfo : EIATTR_CUDA_API_VERSION
	.align		4
        /*0000*/ 	.byte	0x04, 0x37
        /*0002*/ 	.short	(.L_1152 - .L_1151)
.L_1151:
        /*0004*/ 	.word	0x00000082


	//----- nvinfo : EIATTR_SW2861232_WAR
	.align		4
.L_1152:
        /*0008*/ 	.byte	0x01, 0x35
	.zero		2


	//----- nvinfo : EIATTR_PARAM_CBANK
	.align		4
        /*000c*/ 	.byte	0x04, 0x0a
        /*000e*/ 	.short	(.L_1154 - .L_1153)
	.align		4
.L_1153:
        /*0010*/ 	.word	index@(.nv.constant0._ZN17fastertransformer30normalize_for_FMHA_INT8_kernelEP5char2PK6__halfiiiiffff)
        /*0014*/ 	.short	0x0160
        /*0016*/ 	.short	0x0030


	//----- nvinfo : EIATTR_CBANK_PARAM_SIZE
	.align		4
.L_1154:
        /*0018*/ 	.byte	0x03, 0x19
        /*001a*/ 	.short	0x0030


	//----- nvinfo : EIATTR_KPARAM_INFO
	.align		4
        /*001c*/ 	.byte	0x04, 0x17
        /*001e*/ 	.short	(.L_1156 - .L_1155)
.L_1155:
        /*0020*/ 	.word	0x00000000
        /*0024*/ 	.short	0x0009
        /*0026*/ 	.short	0x002c
        /*0028*/ 	.byte	0x00, 0xf0, 0x11, 0x00


	//----- nvinfo : EIATTR_KPARAM_INFO
	.align		4
.L_1156:
        /*002c*/ 	.byte	0x04, 0x17
        /*002e*/ 	.short	(.L_1158 - .L_1157)
.L_1157:
        /*0030*/ 	.word	0x00000000
        /*0034*/ 	.short	0x0008
        /*0036*/ 	.short	0x0028
        /*0038*/ 	.byte	0x00, 0xf0, 0x11, 0x00


	//----- nvinfo : EIATTR_KPARAM_INFO
	.align		4
.L_1158:
        /*003c*/ 	.byte	0x04, 0x17
        /*003e*/ 	.short	(.L_1160 - .L_1159)
.L_1159:
        /*0040*/ 	.word	0x00000000
        /*0044*/ 	.short	0x0007
        /*0046*/ 	.short	0x0024
        /*0048*/ 	.byte	0x00, 0xf0, 0x11, 0x00


	//----- nvinfo : EIATTR_KPARAM_INFO
	.align		4
.L_1160:
        /*004c*/ 	.byte	0x04, 0x17
        /*004e*/ 	.short	(.L_1162 - .L_1161)
.L_1161:
        /*0050*/ 	.word	0x00000000
        /*0054*/ 	.short	0x0006
        /*0056*/ 	.short	0x0020
        /*0058*/ 	.byte	0x00, 0xf0, 0x11, 0x00


	//----- nvinfo : EIATTR_KPARAM_INFO
	.align		4
.L_1162:
        /*005c*/ 	.byte	0x04, 0x17
        /*005e*/ 	.short	(.L_1164 - .L_1163)
.L_1163:
        /*0060*/ 	.word	0x00000000
        /*0064*/ 	.short	0x0005
        /*0066*/ 	.short	0x001c
        /*0068*/ 	.byte	0x00, 0xf0, 0x11, 0x00


	//----- nvinfo : EIATTR_KPARAM_INFO
	.align		4
.L_1164:
        /*006c*/ 	.byte	0x04, 0x17
        /*006e*/ 	.short	(.L_1166 - .L_1165)
.L_1165:
        /*0070*/ 	.word	0x00000000
        /*0074*/ 	.short	0x0004
        /*0076*/ 	.short	0x0018
        /*0078*/ 	.byte	0x00, 0xf0, 0x11, 0x00


	//----- nvinfo : EIATTR_KPARAM_INFO
	.align		4
.L_1166:
        /*007c*/ 	.byte	0x04, 0x17
        /*007e*/ 	.short	(.L_1168 - .L_1167)
.L_1167:
        /*0080*/ 	.word	0x00000000
        /*0084*/ 	.short	0x0003
        /*0086*/ 	.short	0x0014
        /*0088*/ 	.byte	0x00, 0xf0, 0x11, 0x00


	//----- nvinfo : EIATTR_KPARAM_INFO
	.align		4
.L_1168:
        /*008c*/ 	.byte	0x04, 0x17
        /*008e*/ 	.short	(.L_1170 - .L_1169)
.L_1169:
        /*0090*/ 	.word	0x00000000
        /*0094*/ 	.short	0x0002
        /*0096*/ 	.short	0x0010
        /*0098*/ 	.byte	0x00, 0xf0, 0x11, 0x00


	//----- nvinfo : EIATTR_KPARAM_INFO
	.align		4
.L_1170:
        /*009c*/ 	.byte	0x04, 0x17
        /*009e*/ 	.short	(.L_1172 - .L_1171)
.L_1171:
        /*00a0*/ 	.word	0x00000000
        /*00a4*/ 	.short	0x0001
        /*00a6*/ 	.short	0x0008
        /*00a8*/ 	.byte	0x00, 0xf0, 0x21, 0x00


	//----- nvinfo : EIATTR_KPARAM_INFO
	.align		4
.L_1172:
        /*00ac*/ 	.byte	0x04, 0x17
        /*00ae*/ 	.short	(.L_1174 - .L_1173)
.L_1173:
        /*00b0*/ 	.word	0x00000000
        /*00b4*/ 	.short	0x0000
        /*00b6*/ 	.short	0x0000
        /*00b8*/ 	.byte	0x00, 0xf0, 0x21, 0x00


	//----- nvinfo : EIATTR_MAXREG_COUNT
	.align		4
.L_1174:
        /*00bc*/ 	.byte	0x03, 0x1b
        /*00be*/ 	.short	0x00ff


	//----- nvinfo : EIATTR_NUM_BARRIERS
	.align		4
        /*00c0*/ 	.byte	0x02, 0x4c
        /*00c2*/ 	.byte	0x01
	.zero		1


	//----- nvinfo : EIATTR_MERCURY_ISA_VERSION
	.align		4
        /*00c4*/ 	.byte	0x03, 0x5f
        /*00c6*/ 	.short	0x0000


	//----- nvinfo : EIATTR_COOP_GROUP_MASK_REGIDS
	.align		4
        /*00c8*/ 	.byte	0x04, 0x29
        /*00ca*/ 	.short	(.L_1176 - .L_1175)


	//   ....[0]....
.L_1175:
        /*00cc*/ 	.word	0xffffffff


	//   ....[1]....
        /*00d0*/ 	.word	0xffffffff


	//   ....[2]....
        /*00d4*/ 	.word	0xffffffff


	//   ....[3]....
        /*00d8*/ 	.word	0xffffffff


	//   ....[4]....
        /*00dc*/ 	.word	0xffffffff


	//   ....[5]....
        /*00e0*/ 	.word	0xffffffff


	//   ....[6]....
        /*00e4*/ 	.word	0xffffffff


	//   ....[7]....
        /*00e8*/ 	.word	0xffffffff


	//   ....[8]....
        /*00ec*/ 	.word	0xffffffff


	//   ....[9]....
        /*00f0*/ 	.word	0xffffffff


	//   ....[10]....
        /*00f4*/ 	.word	0xffffffff


	//   ....[11]....
        /*00f8*/ 	.word	0xffffffff


	//   ....[12]....
        /*00fc*/ 	.word	0xffffffff


	//   ....[13]....
        /*0100*/ 	.word	0xffffffff


	//   ....[14]....
        /*0104*/ 	.word	0xffffffff


	//----- nvinfo : EIATTR_COOP_GROUP_INSTR_OFFSETS
	.align		4
.L_1176:
        /*0108*/ 	.byte	0x04, 0x28
        /*010a*/ 	.short	(.L_1178 - .L_1177)


	//   ....[0]....
.L_1177:
        /*010c*/ 	.word	0x00000290


	//   ....[1]....
        /*0110*/ 	.word	0x00000300


	//   ....[2]....
        /*0114*/ 	.word	0x00000330


	//   ....[3]....
        /*0118*/ 	.word	0x00000370


	//   ....[4]....
        /*011c*/ 	.word	0x00000390


	//   ....[5]....
        /*0120*/ 	.word	0x000003e0


	//   ....[6]....
        /*0124*/ 	.word	0x00000400


	//   ....[7]....
        /*0128*/ 	.word	0x00000420


	//   ....[8]....
        /*012c*/ 	.word	0x00000440


	//   ....[9]....
        /*0130*/ 	.word	0x00000460


	//   ....[10]....
        /*0134*/ 	.word	0x00000490


	//   ....[11]....
        /*0138*/ 	.word	0x000004b0


	//   ....[12]....
        /*013c*/ 	.word	0x000004d0


	//   ....[13]....
        /*0140*/ 	.word	0x000004f0


	//   ....[14]....
        /*0144*/ 	.word	0x00000510


	//----- nvinfo : EIATTR_EXIT_INSTR_OFFSETS
	.align		4
.L_1178:
        /*0148*/ 	.byte	0x04, 0x1c
        /*014a*/ 	.short	(.L_1180 - .L_1179)


	//   ....[0]....
.L_1179:
        /*014c*/ 	.word	0x00000640


	//   ....[1]....
        /*0150*/ 	.word	0x000006c0


	//----- nvinfo : EIATTR_CTAIDZ_USED
	.align		4
.L_1180:
        /*0154*/ 	.byte	0x01, 0x04
	.zero		2


	//----- nvinfo : EIATTR_CRS_STACK_SIZE
	.align		4
        /*0158*/ 	.byte	0x04, 0x1e
        /*015a*/ 	.short	(.L_1182 - .L_1181)
.L_1181:
        /*015c*/ 	.word	0x00000000
.L_1182:


//--------------------- .nv.info._ZN17fastertransformer25normalize_for_FMHA_kernelEP7__half2PK6__halfiiiif --------------------------
	.section	.nv.info._ZN17fastertransformer25normalize_for_FMHA_kernelEP7__half2PK6__halfiiiif,"",@"SHT_CUDA_INFO"
	.sectionflags	@""
	.align	4


	//----- nvinfo : EIATTR_CUDA_API_VERSION
	.align		4
        /*0000*/ 	.byte	0x04, 0x37
        /*0002*/ 	.short	(.L_1184 - .L_1183)
.L_1183:
        /*0004*/ 	.word	0x00000082


	//----- nvinfo : EIATTR_SW2861232_WAR
	.align		4
.L_1184:
        /*0008*/ 	.byte	0x01, 0x35
	.zero		2


	//----- nvinfo : EIATTR_PARAM_CBANK
	.align		4
        /*000c*/ 	.byte	0x04, 0x0a
        /*000e*/ 	.short	(.L_1186 - .L_1185)
	.align		4
.L_1185:
        /*0010*/ 	.word	index@(.nv.constant0._ZN17fastertransformer25normalize_for_FMHA_kernelEP7__half2PK6__halfiiiif)
        /*0014*/ 	.short	0x0160
        /*0016*/ 	.short	0x0024


	//----- nvinfo : EIATTR_CBANK_PARAM_SIZE
	.align		4
.L_1186:
        /*0018*/ 	.byte	0x03, 0x19
        /*001a*/ 	.short	0x0024


	//----- nvinfo : EIATTR_KPARAM_INFO
	.align		4
        /*001c*/ 	.byte	0x04, 0x17
        /*001e*/ 	.short	(.L_1188 - .L_1187)
.L_1187:
        /*0020*/ 	.word	0x00000000
        /*0024*/ 	.short	0x0006
        /*0026*/ 	.short	0x0020
        /*0028*/ 	.byte	0x00, 0xf0, 0x11, 0x00


	//----- nvinfo : EIATTR_KPARAM_INFO
	.align		4
.L_1188:
        /*002c*/ 	.byte	0x04, 0x17
        /*002e*/ 	.short	(.L_1190 - .L_1189)
.L_1189:
        /*0030*/ 	.word	0x00000000
        /*0034*/ 	.short	0x0005
        /*0036*/ 	.short	0x001c
        /*0038*/ 	.byte	0x00, 0xf0, 0x11, 0x00


	//----- nvinfo : EIATTR_KPARAM_INFO
	.align		4
.L_1190:
        /*003c*/ 	.byte	0x04, 0x17
        /*003e*/ 	.short	(.L_1192 - .L_1191)
.L_1191:
        /*0040*/ 	.word	0x00000000
        /*0044*/ 	.short	0x0004
        /*0046*/ 	.short	0x0018
        /*0048*/ 	.byte	0x00, 0xf0, 0x11, 0x00


	//----- nvinfo : EIATTR_KPARAM_INFO
	.align		4
.L_1192:
        /*004c*/ 	.byte	0x04, 0x17
        /*004e*/ 	.short	(.L_1194 - .L_1193)
.L_1193:
        /*0050*/ 	.word	0x00000000
        /*0054*/ 	.short	0x0003
        /*0056*/ 	.short	0x0014
        /*0058*/ 	.byte	0x00, 0xf0, 0x11, 0x00


	//----- nvinfo : EIATTR_KPARAM_INFO
	.align		4
.L_1194:
        /*005c*/ 	.byte	0x04, 0x17
        /*005e*/ 	.short	(.L_1196 - .L_1195)
.L_1195:
        /*0060*/ 	.word	0x00000000
        /*0064*/ 	.short	0x0002
        /*0066*/ 	.short	0x0010
        /*0068*/ 	.byte	0x00, 0xf0, 0x11, 0x00


	//----- nvinfo : EIATTR_KPARAM_INFO
	.align		4
.L_1196:
        /*006c*/ 	.byte	0x04, 0x17
        /*006e*/ 	.short	(.L_1198 - .L_1197)
.L_1197:
        /*0070*/ 	.word	0x00000000
        /*0074*/ 	.short	0x0001
        /*0076*/ 	.short	0x0008
        /*0078*/ 	.byte	0x00, 0xf0, 0x21, 0x00


	//----- nvinfo : EIATTR_KPARAM_INFO
	.align		4
.L_1198:
        /*007c*/ 	.byte	0x04, 0x17
        /*007e*/ 	.short	(.L_1200 - .L_1199)
.L_1199:
        /*0080*/ 	.word	0x00000000
        /*0084*/ 	.short	0x0000
        /*0086*/ 	.short	0x0000
        /*0088*/ 	.byte	0x00, 0xf0, 0x21, 0x00


	//----- nvinfo : EIATTR_MAXREG_COUNT
	.align		4
.L_1200:
        /*008c*/ 	.byte	0x03, 0x1b
        /*008e*/ 	.short	0x00ff


	//----- nvinfo : EIATTR_NUM_BARRIERS
	.align		4
        /*0090*/ 	.byte	0x02, 0x4c
        /*0092*/ 	.byte	0x01
	.zero		1


	//----- nvinfo : EIATTR_MERCURY_ISA_VERSION
	.align		4
        /*0094*/ 	.byte	0x03, 0x5f
        /*0096*/ 	.short	0x0000


	//----- nvinfo : EIATTR_COOP_GROUP_MASK_REGIDS
	.align		4
        /*0098*/ 	.byte	0x04, 0x29
        /*009a*/ 	.short	(.L_1202 - .L_1201)


	//   ....[0]....
.L_1201:
        /*009c*/ 	.word	0xffffffff


	//   ....[1]....
        /*00a0*/ 	.word	0xffffffff


	//   ....[2]....
        /*00a4*/ 	.word	0xffffffff


	//   ....[3]....
        /*00a8*/ 	.word	0xffffffff


	//   ....[4]....
        /*00ac*/ 	.word	0xffffffff


	//   ....[5]....
        /*00b0*/ 	.word	0xffffffff


	//   ....[6]....
        /*00b4*/ 	.word	0xffffffff


	//   ....[7]....
        /*00b8*/ 	.word	0xffffffff


	//   ....[8]....
        /*00bc*/ 	.word	0xffffffff


	//   ....[9]....
        /*00c0*/ 	.word	0xffffffff


	//   ....[10]....
        /*00c4*/ 	.word	0xffffffff


	//   ....[11]....
        /*00c8*/ 	.word	0xffffffff


	//   ....[12]....
        /*00cc*/ 	.word	0xffffffff


	//   ....[13]....
        /*00d0*/ 	.word	0xffffffff


	//   ....[14]....
        /*00d4*/ 	.word	0xffffffff


	//----- nvinfo : EIATTR_COOP_GROUP_INSTR_OFFSETS
	.align		4
.L_1202:
        /*00d8*/ 	.byte	0x04, 0x28
        /*00da*/ 	.short	(.L_1204 - .L_1203)


	//   ....[0]....
.L_1203:
        /*00dc*/ 	.word	0x000002d0


	//   ....[1]....
        /*00e0*/ 	.word	0x00000340


	//   ....[2]....
        /*00e4*/ 	.word	0x00000370


	//   ....[3]....
        /*00e8*/ 	.word	0x000003b0


	//   ....[4]....
        /*00ec*/ 	.word	0x000003d0


	//   ....[5]....
        /*00f0*/ 	.word	0x00000420


	//   ....[6]....
        /*00f4*/ 	.word	0x00000440


	//   ....[7]....
        /*00f8*/ 	.word	0x00000460


	//   ....[8]....
        /*00fc*/ 	.word	0x00000480


	//   ....[9]....
        /*0100*/ 	.word	0x000004a0


	//   ....[10]....
        /*0104*/ 	.word	0x000004d0


	//   ....[11]....
        /*0108*/ 	.word	0x000004f0


	//   ....[12]....
        /*010c*/ 	.word	0x00000510


	//   ....[13]....
        /*0110*/ 	.word	0x00000530


	//   ....[14]....
        /*0114*/ 	.word	0x00000550


	//----- nvinfo : EIATTR_EXIT_INSTR_OFFSETS
	.align		4
.L_1204:
        /*0118*/ 	.byte	0x04, 0x1c
        /*011a*/ 	.short	(.L_1206 - .L_1205)


	//   ....[0]....
.L_1205:
        /*011c*/ 	.word	0x000006a0


	//   ....[1]....
        /*0120*/ 	.word	0x000006c0


	//----- nvinfo : EIATTR_CTAIDZ_USED
	.align		4
.L_1206:
        /*0124*/ 	.byte	0x01, 0x04
	.zero		2


	//----- nvinfo : EIATTR_CRS_STACK_SIZE
	.align		4
        /*0128*/ 	.byte	0x04, 0x1e
        /*012a*/ 	.short	(.L_1208 - .L_1207)
.L_1207:
        /*012c*/ 	.word	0x00000000
.L_1208:


//--------------------- .nv.callgraph             --------------------------
	.section	.nv.callgraph,"",@"SHT_CUDA_CALLGRAPH"
	.align	4
	.sectionentsize	8
	.align		4
        /*0000*/ 	.word	0x00000000
	.align		4
        /*0004*/ 	.word	0xffffffff
	.align		4
        /*0008*/ 	.word	0x00000000
	.align		4
        /*000c*/ 	.word	0xfffffffe
	.align		4
        /*0010*/ 	.word	0x00000000
	.align		4
        /*0014*/ 	.word	0xfffffffd
	.align		4
        /*0018*/ 	.word	0x00000000
	.align		4
        /*001c*/ 	.word	0xfffffffc


//--------------------- .nv.rel.action            --------------------------
	.section	.nv.rel.action,"",@"SHT_CUDA_RELOCINFO"
	.align	8
	.sectionentsize	8
        /*0000*/ 	.byte	0x73, 0x00, 0x00, 0x00, 0x00, 0x00, 0x00, 0x00, 0x00, 0x00, 0x00, 0x11, 0x25, 0x00, 0x05, 0x36


//--------------------- .nv.constant4             --------------------------
	.section	.nv.constant4,"a",@progbits
	.align	8
	.align		8
.nv.constant4:
        /*0000*/ 	.dword	precalc_xorwow_matrix
	.align		8
        /*0008*/ 	.dword	precalc_xorwow_offset_matrix
	.align		8
        /*0010*/ 	.dword	mrg32k3aM1
	.align		8
        /*0018*/ 	.dword	mrg32k3aM2
	.align		8
        /*0020*/ 	.dword	mrg32k3aM1SubSeq
	.align		8
        /*0028*/ 	.dword	mrg32k3aM2SubSeq
	.align		8
        /*0030*/ 	.dword	mrg32k3aM1Seq
	.align		8
        /*0038*/ 	.dword	mrg32k3aM2Seq
	.align		8
        /*0040*/ 	.dword	_ZN51_INTERNAL_1fd921f6_20_normalize_kernels_cu_b578a2214cuda3std3__453_GLOBAL__N__1fd921f6_20_normalize_kernels_cu_b578a2216ignoreE
	.align		8
        /*0048*/ 	.dword	_ZN51_INTERNAL_1fd921f6_20_normalize_kernels_cu_b578a2214cuda3std3__45__cpo5beginE
	.align		8
        /*0050*/ 	.dword	_ZN51_INTERNAL_1fd921f6_20_normalize_kernels_cu_b578a2214cuda3std3__45__cpo3endE
	.align		8
        /*0058*/ 	.dword	_ZN51_INTERNAL_1fd921f6_20_normalize_kernels_cu_b578a2214cuda3std3__45__cpo6cbeginE
	.align		8
        /*0060*/ 	.dword	_ZN51_INTERNAL_1fd921f6_20_normalize_kernels_cu_b578a2214cuda3std3__45__cpo4cendE
	.align		8
        /*0068*/ 	.dword	_ZN51_INTERNAL_1fd921f6_20_normalize_kernels_cu_b578a2214cuda3std3__419piecewise_constructE
	.align		8
        /*0070*/ 	.dword	_ZN51_INTERNAL_1fd921f6_20_normalize_kernels_cu_b578a2214cuda3std3__48in_placeE
	.align		8
        /*0078*/ 	.dword	_ZN51_INTERNAL_1fd921f6_20_normalize_kernels_cu_b578a2214cuda3std6ranges3__45__cpo4swapE
	.align		8
        /*0080*/ 	.dword	_ZN51_INTERNAL_1fd921f6_20_normalize_kernels_cu_b578a2214cuda3std6ranges3__45__cpo9iter_moveE
	.align		8
        /*0088*/ 	.dword	_ZN51_INTERNAL_1fd921f6_20_normalize_kernels_cu_b578a2214cuda3std6ranges3__45__cpo7advanceE


//--------------------- .nv.constant3             --------------------------
	.section	.nv.constant3,"a",@progbits
	.align	8
.nv.constant3:
	.type		__cr_lgamma_table,@object
	.size		__cr_lgamma_table,(.L_8 - __cr_lgamma_table)
__cr_lgamma_table:
        /*0000*/ 	.byte	0x00, 0x00, 0x00, 0x00, 0x00, 0x00, 0x00, 0x00, 0x00, 0x00, 0x00, 0x00, 0x00, 0x00, 0x00, 0x00
        /*0010*/ 	.byte	0xef, 0x39, 0xfa, 0xfe, 0x42, 0x2e, 0xe6, 0x3f, 0x02, 0x20, 0x2a, 0xfa, 0x0b, 0xab, 0xfc, 0x3f
        /*0020*/ 	.byte	0xf9, 0x2c, 0x92, 0x7c, 0xa7, 0x6c, 0x09, 0x40, 0xc9, 0x79, 0x44, 0x3c, 0x64, 0x26, 0x13, 0x40
        /*0030*/ 	.byte	0xca, 0x01, 0xcf, 0x3a, 0x27, 0x51, 0x1a, 0x40, 0x30, 0xcc, 0x2d, 0xf3, 0xe1, 0x0c, 0x21, 0x40
        /*0040*/ 	.byte	0x0d, 0xb7, 0xfc, 0x82, 0x8e, 0x35, 0x25, 0x40
.L_8:


//--------------------- .nv.constant2._ZN17fastertransformer19normalize_kernel_v2ILi4ELi1ELi4EEEvP5char4PK6__halfiiiiff --------------------------
	.section	.nv.constant2._ZN17fastertransformer19normalize_kernel_v2ILi4ELi1ELi4EEEvP5char4PK6__halfiiiiff,"a",@progbits
	.sectionflags	@""
	.align	4
.nv.constant2._ZN17fastertransformer19normalize_kernel_v2ILi4ELi1ELi4EEEvP5char4PK6__halfiiiiff:
        /*0000*/ 	.byte	0x8d, 0xed, 0xb5, 0xa0, 0xf7, 0xc6, 0xb0, 0x3e, 0x00, 0x00, 0x00, 0xf0, 0xff, 0xff, 0x0f, 0x38


//--------------------- .nv.constant0._ZN17fastertransformer19normalize_kernel_v2ILi4ELi1ELi4EEEvP5char4PK6__halfiiiiff --------------------------
	.section	.nv.constant0._ZN17fastertransformer19normalize_kernel_v2ILi4ELi1ELi4EEEvP5char4PK6__halfiiiiff,"a",@progbits
	.sectionflags	@""
	.align	4
.nv.constant0._ZN17fastertransformer19normalize_kernel_v2ILi4ELi1ELi4EEEvP5char4PK6__halfiiiiff:
	.zero		392


//--------------------- .nv.constant2._ZN17fastertransformer19normalize_kernel_v2ILi4ELi2ELi4EEEvP5char4PK6__halfiiiiff --------------------------
	.section	.nv.constant2._ZN17fastertransformer19normalize_kernel_v2ILi4ELi2ELi4EEEvP5char4PK6__halfiiiiff,"a",@progbits
	.sectionflags	@""
	.align	4
.nv.constant2._ZN17fastertransformer19normalize_kernel_v2ILi4ELi2ELi4EEEvP5char4PK6__halfiiiiff:
        /*0000*/ 	.byte	0x8d, 0xed, 0xb5, 0xa0, 0xf7, 0xc6, 0xb0, 0x3e, 0x00, 0x00, 0x00, 0xf0, 0xff, 0xff, 0x0f, 0x38


//--------------------- .nv.constant0._ZN17fastertransformer19normalize_kernel_v2ILi4ELi2ELi4EEEvP5char4PK6__halfiiiiff --------------------------
	.section	.nv.constant0._ZN17fastertransformer19normalize_kernel_v2ILi4ELi2ELi4EEEvP5char4PK6__halfiiiiff,"a",@progbits
	.sectionflags	@""
	.align	4
.nv.constant0._ZN17fastertransformer19normalize_kernel_v2ILi4ELi2ELi4EEEvP5char4PK6__halfiiiiff:
	.zero		392


//--------------------- .nv.constant2._ZN17fastertransformer19normalize_kernel_v2ILi4ELi4ELi4EEEvP5char4PK6__halfiiiiff --------------------------
	.section	.nv.constant2._ZN17fastertransformer19normalize_kernel_v2ILi4ELi4ELi4EEEvP5char4PK6__halfiiiiff,"a",@progbits
	.sectionflags	@""
	.align	4
.nv.constant2._ZN17fastertransformer19normalize_kernel_v2ILi4ELi4ELi4EEEvP5char4PK6__halfiiiiff:
        /*0000*/ 	.byte	0x8d, 0xed, 0xb5, 0xa0, 0xf7, 0xc6, 0xb0, 0x3e, 0x00, 0x00, 0x00, 0xf0, 0xff, 0xff, 0x0f, 0x38


//--------------------- .nv.constant0._ZN17fastertransformer19normalize_kernel_v2ILi4ELi4ELi4EEEvP5char4PK6__halfiiiiff --------------------------
	.section	.nv.constant0._ZN17fastertransformer19normalize_kernel_v2ILi4ELi4ELi4EEEvP5char4PK6__halfiiiiff,"a",@progbits
	.sectionflags	@""
	.align	4
.nv.constant0._ZN17fastertransformer19normalize_kernel_v2ILi4ELi4ELi4EEEvP5char4PK6__halfiiiiff:
	.zero		392


//--------------------- .nv.constant2._ZN17fastertransformer16normalize_kernelI6__halfS1_EEvPT_PKT0_iiii --------------------------
	.section	.nv.constant2._ZN17fastertransformer16normalize_kernelI6__halfS1_EEvPT_PKT0_iiii,"a",@progbits
	.sectionflags	@""
	.align	4
.nv.constant2._ZN17fastertransformer16normalize_kernelI6__halfS1_EEvPT_PKT0_iiii:
        /*0000*/ 	.byte	0x8d, 0xed, 0xb5, 0xa0, 0xf7, 0xc6, 0xb0, 0x3e, 0x00, 0x00, 0x00, 0xf0, 0xff, 0xff, 0x0f, 0x38


//--------------------- .nv.constant0._ZN17fastertransformer16normalize_kernelI6__halfS1_EEvPT_PKT0_iiii --------------------------
	.section	.nv.constant0._ZN17fastertransformer16normalize_kernelI6__halfS1_EEvPT_PKT0_iiii,"a",@progbits
	.sectionflags	@""
	.align	4
.nv.constant0._ZN17fastertransformer16normalize_kernelI6__halfS1_EEvPT_PKT0_iiii:
	.zero		384


//--------------------- .nv.constant2._ZN17fastertransformer19normalize_kernel_v2I6__halfS1_Li1ELi4ELi1EEEvPT_PKT0_iiii --------------------------
	.section	.nv.constant2._ZN17fastertransformer19normalize_kernel_v2I6__halfS1_Li1ELi4ELi1EEEvPT_PKT0_iiii,"a",@progbits
	.sectionflags	@""
	.align	4
.nv.constant2._ZN17fastertransformer19normalize_kernel_v2I6__halfS1_Li1ELi4ELi1EEEvPT_PKT0_iiii:
        /*0000*/ 	.byte	0x8d, 0xed, 0xb5, 0xa0, 0xf7, 0xc6, 0xb0, 0x3e, 0x00, 0x00, 0x00, 0xf0, 0xff, 0xff, 0x0f, 0x38


//--------------------- .nv.constant0._ZN17fastertransformer19normalize_kernel_v2I6__halfS1_Li1ELi4ELi1EEEvPT_PKT0_iiii --------------------------
	.section	.nv.constant0._ZN17fastertransformer19normalize_kernel_v2I6__halfS1_Li1ELi4ELi1EEEvPT_PKT0_iiii,"a",@progbits
	.sectionflags	@""
	.align	4
.nv.constant0._ZN17fastertransformer19normalize_kernel_v2I6__halfS1_Li1ELi4ELi1EEEvPT_PKT0_iiii:
	.zero		384


//--------------------- .nv.constant2._ZN17fastertransformer19normalize_kernel_v2I7__half26__halfLi1ELi4ELi2EEEvPT_PKT0_iiii --------------------------
	.section	.nv.constant2._ZN17fastertransformer19normalize_kernel_v2I7__half26__halfLi1ELi4ELi2EEEvPT_PKT0_iiii,"a",@progbits
	.sectionflags	@""
	.align	4
.nv.constant2._ZN17fastertransformer19normalize_kernel_v2I7__half26__halfLi1ELi4ELi2EEEvPT_PKT0_iiii:
        /*0000*/ 	.byte	0x8d, 0xed, 0xb5, 0xa0, 0xf7, 0xc6, 0xb0, 0x3e, 0x00, 0x00, 0x00, 0xf0, 0xff, 0xff, 0x0f, 0x38


//--------------------- .nv.constant0._ZN17fastertransformer19normalize_kernel_v2I7__half26__halfLi1ELi4ELi2EEEvPT_PKT0_iiii --------------------------
	.section	.nv.constant0._ZN17fastertransformer19normalize_kernel_v2I7__half26__halfLi1ELi4ELi2EEEvPT_PKT0_iiii,"a",@progbits
	.sectionflags	@""
	.align	4
.nv.constant0._ZN17fastertransformer19normalize_kernel_v2I7__half26__halfLi1ELi4ELi2EEEvPT_PKT0_iiii:
	.zero		384


//--------------------- .nv.constant2._ZN17fastertransformer19normalize_kernel_v2INS_5half4E6__halfLi1ELi4ELi4EEEvPT_PKT0_iiii --------------------------
	.section	.nv.constant2._ZN17fastertransformer19normalize_kernel_v2INS_5half4E6__halfLi1ELi4ELi4EEEvPT_PKT0_iiii,"a",@progbits
	.sectionflags	@""
	.align	4
.nv.constant2._ZN17fastertransformer19normalize_kernel_v2INS_5half4E6__halfLi1ELi4ELi4EEEvPT_PKT0_iiii:
        /*0000*/ 	.byte	0x8d, 0xed, 0xb5, 0xa0, 0xf7, 0xc6, 0xb0, 0x3e, 0x00, 0x00, 0x00, 0xf0, 0xff, 0xff, 0x0f, 0x38


//--------------------- .nv.constant0._ZN17fastertransformer19normalize_kernel_v2INS_5half4E6__halfLi1ELi4ELi4EEEvPT_PKT0_iiii --------------------------
	.section	.nv.constant0._ZN17fastertransformer19normalize_kernel_v2INS_5half4E6__halfLi1ELi4ELi4EEEvPT_PKT0_iiii,"a",@progbits
	.sectionflags	@""
	.align	4
.nv.constant0._ZN17fastertransformer19normalize_kernel_v2INS_5half4E6__halfLi1ELi4ELi4EEEvPT_PKT0_iiii:
	.zero		384


//--------------------- .nv.constant2._ZN17fastertransformer19normalize_kernel_v2I6__halfS1_Li2ELi4ELi1EEEvPT_PKT0_iiii --------------------------
	.section	.nv.constant2._ZN17fastertransformer19normalize_kernel_v2I6__halfS1_Li2ELi4ELi1EEEvPT_PKT0_iiii,"a",@progbits
	.sectionflags	@""
	.align	4
.nv.constant2._ZN17fastertransformer19normalize_kernel_v2I6__halfS1_Li2ELi4ELi1EEEvPT_PKT0_iiii:
        /*0000*/ 	.byte	0x8d, 0xed, 0xb5, 0xa0, 0xf7, 0xc6, 0xb0, 0x3e, 0x00, 0x00, 0x00, 0xf0, 0xff, 0xff, 0x0f, 0x38


//--------------------- .nv.constant0._ZN17fastertransformer19normalize_kernel_v2I6__halfS1_Li2ELi4ELi1EEEvPT_PKT0_iiii --------------------------
	.section	.nv.constant0._ZN17fastertransformer19normalize_kernel_v2I6__halfS1_Li2ELi4ELi1EEEvPT_PKT0_iiii,"a",@progbits
	.sectionflags	@""
	.align	4
.nv.constant0._ZN17fastertransformer19normalize_kernel_v2I6__halfS1_Li2ELi4ELi1EEEvPT_PKT0_iiii:
	.zero		384


//--------------------- .nv.constant2._ZN17fastertransformer19normalize_kernel_v2I7__half26__halfLi2ELi4ELi2EEEvPT_PKT0_iiii --------------------------
	.section	.nv.constant2._ZN17fastertransformer19normalize_kernel_v2I7__half26__halfLi2ELi4ELi2EEEvPT_PKT0_iiii,"a",@progbits
	.sectionflags	@""
	.align	4
.nv.constant2._ZN17fastertransformer19normalize_kernel_v2I7__half26__halfLi2ELi4ELi2EEEvPT_PKT0_iiii:
        /*0000*/ 	.byte	0x8d, 0xed, 0xb5, 0xa0, 0xf7, 0xc6, 0xb0, 0x3e, 0x00, 0x00, 0x00, 0xf0, 0xff, 0xff, 0x0f, 0x38


//--------------------- .nv.constant0._ZN17fastertransformer19normalize_kernel_v2I7__half26__halfLi2ELi4ELi2EEEvPT_PKT0_iiii --------------------------
	.section	.nv.constant0._ZN17fastertransformer19normalize_kernel_v2I7__half26__halfLi2ELi4ELi2EEEvPT_PKT0_iiii,"a",@progbits
	.sectionflags	@""
	.align	4
.nv.constant0._ZN17fastertransformer19normalize_kernel_v2I7__half26__halfLi2ELi4ELi2EEEvPT_PKT0_iiii:
	.zero		384


//--------------------- .nv.constant2._ZN17fastertransformer19normalize_kernel_v2INS_5half4E6__halfLi2ELi4ELi4EEEvPT_PKT0_iiii --------------------------
	.section	.nv.constant2._ZN17fastertransformer19normalize_kernel_v2INS_5half4E6__halfLi2ELi4ELi4EEEvPT_PKT0_iiii,"a",@progbits
	.sectionflags	@""
	.align	4
.nv.constant2._ZN17fastertransformer19normalize_kernel_v2INS_5half4E6__halfLi2ELi4ELi4EEEvPT_PKT0_iiii:
        /*0000*/ 	.byte	0x8d, 0xed, 0xb5, 0xa0, 0xf7, 0xc6, 0xb0, 0x3e, 0x00, 0x00, 0x00, 0xf0, 0xff, 0xff, 0x0f, 0x38


//--------------------- .nv.constant0._ZN17fastertransformer19normalize_kernel_v2INS_5half4E6__halfLi2ELi4ELi4EEEvPT_PKT0_iiii --------------------------
	.section	.nv.constant0._ZN17fastertransformer19normalize_kernel_v2INS_5half4E6__halfLi2ELi4ELi4EEEvPT_PKT0_iiii,"a",@progbits
	.sectionflags	@""
	.align	4
.nv.constant0._ZN17fastertransformer19normalize_kernel_v2INS_5half4E6__halfLi2ELi4ELi4EEEvPT_PKT0_iiii:
	.zero		384


//--------------------- .nv.constant2._ZN17fastertransformer19normalize_kernel_v2I6__halfS1_Li4ELi4ELi1EEEvPT_PKT0_iiii --------------------------
	.section	.nv.constant2._ZN17fastertransformer19normalize_kernel_v2I6__halfS1_Li4ELi4ELi1EEEvPT_PKT0_iiii,"a",@progbits
	.sectionflags	@""
	.align	4
.nv.constant2._ZN17fastertransformer19normalize_kernel_v2I6__halfS1_Li4ELi4ELi1EEEvPT_PKT0_iiii:
        /*0000*/ 	.byte	0x8d, 0xed, 0xb5, 0xa0, 0xf7, 0xc6, 0xb0, 0x3e, 0x00, 0x00, 0x00, 0xf0, 0xff, 0xff, 0x0f, 0x38


//--------------------- .nv.constant0._ZN17fastertransformer19normalize_kernel_v2I6__halfS1_Li4ELi4ELi1EEEvPT_PKT0_iiii --------------------------
	.section	.nv.constant0._ZN17fastertransformer19normalize_kernel_v2I6__halfS1_Li4ELi4ELi1EEEvPT_PKT0_iiii,"a",@progbits
	.sectionflags	@""
	.align	4
.nv.constant0._ZN17fastertransformer19normalize_kernel_v2I6__halfS1_Li4ELi4ELi1EEEvPT_PKT0_iiii:
	.zero		384


//--------------------- .nv.constant2._ZN17fastertransformer19normalize_kernel_v2I7__half26__halfLi4ELi4ELi2EEEvPT_PKT0_iiii --------------------------
	.section	.nv.constant2._ZN17fastertransformer19normalize_kernel_v2I7__half26__halfLi4ELi4ELi2EEEvPT_PKT0_iiii,"a",@progbits
	.sectionflags	@""
	.align	4
.nv.constant2._ZN17fastertransformer19normalize_kernel_v2I7__half26__halfLi4ELi4ELi2EEEvPT_PKT0_iiii:
        /*0000*/ 	.byte	0x8d, 0xed, 0xb5, 0xa0, 0xf7, 0xc6, 0xb0, 0x3e, 0x00, 0x00, 0x00, 0xf0, 0xff, 0xff, 0x0f, 0x38


//--------------------- .nv.constant0._ZN17fastertransformer19normalize_kernel_v2I7__half26__halfLi4ELi4ELi2EEEvPT_PKT0_iiii --------------------------
	.section	.nv.constant0._ZN17fastertransformer19normalize_kernel_v2I7__half26__halfLi4ELi4ELi2EEEvPT_PKT0_iiii,"a",@progbits
	.sectionflags	@""
	.align	4
.nv.constant0._ZN17fastertransformer19normalize_kernel_v2I7__half26__halfLi4ELi4ELi2EEEvPT_PKT0_iiii:
	.zero		384


//--------------------- .nv.constant2._ZN17fastertransformer19normalize_kernel_v2INS_5half4E6__halfLi4ELi4ELi4EEEvPT_PKT0_iiii --------------------------
	.section	.nv.constant2._ZN17fastertransformer19normalize_kernel_v2INS_5half4E6__halfLi4ELi4ELi4EEEvPT_PKT0_iiii,"a",@progbits
	.sectionflags	@""
	.align	4
.nv.constant2._ZN17fastertransformer19normalize_kernel_v2INS_5half4E6__halfLi4ELi4ELi4EEEvPT_PKT0_iiii:
        /*0000*/ 	.byte	0x8d, 0xed, 0xb5, 0xa0, 0xf7, 0xc6, 0xb0, 0x3e, 0x00, 0x00, 0x00, 0xf0, 0xff, 0xff, 0x0f, 0x38


//--------------------- .nv.constant0._ZN17fastertransformer19normalize_kernel_v2INS_5half4E6__halfLi4ELi4ELi4EEEvPT_PKT0_iiii --------------------------
	.section	.nv.constant0._ZN17fastertransformer19normalize_kernel_v2INS_5half4E6__halfLi4ELi4ELi4EEEvPT_PKT0_iiii,"a",@progbits
	.sectionflags	@""
	.align	4
.nv.constant0._ZN17fastertransformer19normalize_kernel_v2INS_5half4E6__halfLi4ELi4ELi4EEEvPT_PKT0_iiii:
	.zero		384


//--------------------- .nv.constant2._ZN17fastertransformer16normalize_kernelIffEEvPT_PKT0_iiii --------------------------
	.section	.nv.constant2._ZN17fastertransformer16normalize_kernelIffEEvPT_PKT0_iiii,"a",@progbits
	.sectionflags	@""
	.align	4
.nv.constant2._ZN17fastertransformer16normalize_kernelIffEEvPT_PKT0_iiii:
        /*0000*/ 	.byte	0x8d, 0xed, 0xb5, 0xa0, 0xf7, 0xc6, 0xb0, 0x3e, 0x00, 0x00, 0x00, 0xf0, 0xff, 0xff, 0x0f, 0x38


//--------------------- .nv.constant0._ZN17fastertransformer16normalize_kernelIffEEvPT_PKT0_iiii --------------------------
	.section	.nv.constant0._ZN17fastertransformer16normalize_kernelIffEEvPT_PKT0_iiii,"a",@progbits
	.sectionflags	@""
	.align	4
.nv.constant0._ZN17fastertransformer16normalize_kernelIffEEvPT_PKT0_iiii:
	.zero		384


//--------------------- .nv.constant2._ZN17fastertransformer19normalize_kernel_v2IffLi1ELi4ELi1EEEvPT_PKT0_iiii --------------------------
	.section	.nv.constant2._ZN17fastertransformer19normalize_kernel_v2IffLi1ELi4ELi1EEEvPT_PKT0_iiii,"a",@progbits
	.sectionflags	@""
	.align	4
.nv.constant2._ZN17fastertransformer19normalize_kernel_v2IffLi1ELi4ELi1EEEvPT_PKT0_iiii:
        /*0000*/ 	.byte	0x8d, 0xed, 0xb5, 0xa0, 0xf7, 0xc6, 0xb0, 0x3e, 0x00, 0x00, 0x00, 0xf0, 0xff, 0xff, 0x0f, 0x38


//--------------------- .nv.constant0._ZN17fastertransformer19normalize_kernel_v2IffLi1ELi4ELi1EEEvPT_PKT0_iiii --------------------------
	.section	.nv.constant0._ZN17fastertransformer19normalize_kernel_v2IffLi1ELi4ELi1EEEvPT_PKT0_iiii,"a",@progbits
	.sectionflags	@""
	.align	4
.nv.constant0._ZN17fastertransformer19normalize_kernel_v2IffLi1ELi4ELi1EEEvPT_PKT0_iiii:
	.zero		384


//--------------------- .nv.constant2._ZN17fastertransformer19normalize_kernel_v2I6float2fLi1ELi4ELi2EEEvPT_PKT0_iiii --------------------------
	.section	.nv.constant2._ZN17fastertransformer19normalize_kernel_v2I6float2fLi1ELi4ELi2EEEvPT_PKT0_iiii,"a",@progbits
	.sectionflags	@""
	.align	4
.nv.constant2._ZN17fastertransformer19normalize_kernel_v2I6float2fLi1ELi4ELi2EEEvPT_PKT0_iiii:
        /*0000*/ 	.byte	0x8d, 0xed, 0xb5, 0xa0, 0xf7, 0xc6, 0xb0, 0x3e, 0x00, 0x00, 0x00, 0xf0, 0xff, 0xff, 0x0f, 0x38


//--------------------- .nv.constant0._ZN17fastertransformer19normalize_kernel_v2I6float2fLi1ELi4ELi2EEEvPT_PKT0_iiii --------------------------
	.section	.nv.constant0._ZN17fastertransformer19normalize_kernel_v2I6float2fLi1ELi4ELi2EEEvPT_PKT0_iiii,"a",@progbits
	.sectionflags	@""
	.align	4
.nv.constant0._ZN17fastertransformer19normalize_kernel_v2I6float2fLi1ELi4ELi2EEEvPT_PKT0_iiii:
	.zero		384


//--------------------- .nv.constant2._ZN17fastertransformer19normalize_kernel_v2I6float4fLi1ELi4ELi4EEEvPT_PKT0_iiii --------------------------
	.section	.nv.constant2._ZN17fastertransformer19normalize_kernel_v2I6float4fLi1ELi4ELi4EEEvPT_PKT0_iiii,"a",@progbits
	.sectionflags	@""
	.align	4
.nv.constant2._ZN17fastertransformer19normalize_kernel_v2I6float4fLi1ELi4ELi4EEEvPT_PKT0_iiii:
        /*0000*/ 	.byte	0x8d, 0xed, 0xb5, 0xa0, 0xf7, 0xc6, 0xb0, 0x3e, 0x00, 0x00, 0x00, 0xf0, 0xff, 0xff, 0x0f, 0x38


//--------------------- .nv.constant0._ZN17fastertransformer19normalize_kernel_v2I6float4fLi1ELi4ELi4EEEvPT_PKT0_iiii --------------------------
	.section	.nv.constant0._ZN17fastertransformer19normalize_kernel_v2I6float4fLi1ELi4ELi4EEEvPT_PKT0_iiii,"a",@progbits
	.sectionflags	@""
	.align	4
.nv.constant0._ZN17fastertransformer19normalize_kernel_v2I6float4fLi1ELi4ELi4EEEvPT_PKT0_iiii:
	.zero		384


//--------------------- .nv.constant2._ZN17fastertransformer19normalize_kernel_v2IffLi2ELi4ELi1EEEvPT_PKT0_iiii --------------------------
	.section	.nv.constant2._ZN17fastertransformer19normalize_kernel_v2IffLi2ELi4ELi1EEEvPT_PKT0_iiii,"a",@progbits
	.sectionflags	@""
	.align	4
.nv.constant2._ZN17fastertransformer19normalize_kernel_v2IffLi2ELi4ELi1EEEvPT_PKT0_iiii:
        /*0000*/ 	.byte	0x8d, 0xed, 0xb5, 0xa0, 0xf7, 0xc6, 0xb0, 0x3e, 0x00, 0x00, 0x00, 0xf0, 0xff, 0xff, 0x0f, 0x38


//--------------------- .nv.constant0._ZN17fastertransformer19normalize_kernel_v2IffLi2ELi4ELi1EEEvPT_PKT0_iiii --------------------------
	.section	.nv.constant0._ZN17fastertransformer19normalize_kernel_v2IffLi2ELi4ELi1EEEvPT_PKT0_iiii,"a",@progbits
	.sectionflags	@""
	.align	4
.nv.constant0._ZN17fastertransformer19normalize_kernel_v2IffLi2ELi4ELi1EEEvPT_PKT0_iiii:
	.zero		384


//--------------------- .nv.constant2._ZN17fastertransformer19normalize_kernel_v2I6float2fLi2ELi4ELi2EEEvPT_PKT0_iiii --------------------------
	.section	.nv.constant2._ZN17fastertransformer19normalize_kernel_v2I6float2fLi2ELi4ELi2EEEvPT_PKT0_iiii,"a",@progbits
	.sectionflags	@""
	.align	4
.nv.constant2._ZN17fastertransformer19normalize_kernel_v2I6float2fLi2ELi4ELi2EEEvPT_PKT0_iiii:
        /*0000*/ 	.byte	0x8d, 0xed, 0xb5, 0xa0, 0xf7, 0xc6, 0xb0, 0x3e, 0x00, 0x00, 0x00, 0xf0, 0xff, 0xff, 0x0f, 0x38


//--------------------- .nv.constant0._ZN17fastertransformer19normalize_kernel_v2I6float2fLi2ELi4ELi2EEEvPT_PKT0_iiii --------------------------
	.section	.nv.constant0._ZN17fastertransformer19normalize_kernel_v2I6float2fLi2ELi4ELi2EEEvPT_PKT0_iiii,"a",@progbits
	.sectionflags	@""
	.align	4
.nv.constant0._ZN17fastertransformer19normalize_kernel_v2I6float2fLi2ELi4ELi2EEEvPT_PKT0_iiii:
	.zero		384


//--------------------- .nv.constant2._ZN17fastertransformer19normalize_kernel_v2I6float4fLi2ELi4ELi4EEEvPT_PKT0_iiii --------------------------
	.section	.nv.constant2._ZN17fastertransformer19normalize_kernel_v2I6float4fLi2ELi4ELi4EEEvPT_PKT0_iiii,"a",@progbits
	.sectionflags	@""
	.align	4
.nv.constant2._ZN17fastertransformer19normalize_kernel_v2I6float4fLi2ELi4ELi4EEEvPT_PKT0_iiii:
        /*0000*/ 	.byte	0x8d, 0xed, 0xb5, 0xa0, 0xf7, 0xc6, 0xb0, 0x3e, 0x00, 0x00, 0x00, 0xf0, 0xff, 0xff, 0x0f, 0x38


//--------------------- .nv.constant0._ZN17fastertransformer19normalize_kernel_v2I6float4fLi2ELi4ELi4EEEvPT_PKT0_iiii --------------------------
	.section	.nv.constant0._ZN17fastertransformer19normalize_kernel_v2I6float4fLi2ELi4ELi4EEEvPT_PKT0_iiii,"a",@progbits
	.sectionflags	@""
	.align	4
.nv.constant0._ZN17fastertransformer19normalize_kernel_v2I6float4fLi2ELi4ELi4EEEvPT_PKT0_iiii:
	.zero		384


//--------------------- .nv.constant2._ZN17fastertransformer19normalize_kernel_v2IffLi4ELi4ELi1EEEvPT_PKT0_iiii --------------------------
	.section	.nv.constant2._ZN17fastertransformer19normalize_kernel_v2IffLi4ELi4ELi1EEEvPT_PKT0_iiii,"a",@progbits
	.sectionflags	@""
	.align	4
.nv.constant2._ZN17fastertransformer19normalize_kernel_v2IffLi4ELi4ELi1EEEvPT_PKT0_iiii:
        /*0000*/ 	.byte	0x8d, 0xed, 0xb5, 0xa0, 0xf7, 0xc6, 0xb0, 0x3e, 0x00, 0x00, 0x00, 0xf0, 0xff, 0xff, 0x0f, 0x38


//--------------------- .nv.constant0._ZN17fastertransformer19normalize_kernel_v2IffLi4ELi4ELi1EEEvPT_PKT0_iiii --------------------------
	.section	.nv.constant0._ZN17fastertransformer19normalize_kernel_v2IffLi4ELi4ELi1EEEvPT_PKT0_iiii,"a",@progbits
	.sectionflags	@""
	.align	4
.nv.constant0._ZN17fastertransformer19normalize_kernel_v2IffLi4ELi4ELi1EEEvPT_PKT0_iiii:
	.zero		384


//--------------------- .nv.constant2._ZN17fastertransformer19normalize_kernel_v2I6float2fLi4ELi4ELi2EEEvPT_PKT0_iiii --------------------------
	.section	.nv.constant2._ZN17fastertransformer19normalize_kernel_v2I6float2fLi4ELi4ELi2EEEvPT_PKT0_iiii,"a",@progbits
	.sectionflags	@""
	.align	4
.nv.constant2._ZN17fastertransformer19normalize_kernel_v2I6float2fLi4ELi4ELi2EEEvPT_PKT0_iiii:
        /*0000*/ 	.byte	0x8d, 0xed, 0xb5, 0xa0, 0xf7, 0xc6, 0xb0, 0x3e, 0x00, 0x00, 0x00, 0xf0, 0xff, 0xff, 0x0f, 0x38


//--------------------- .nv.constant0._ZN17fastertransformer19normalize_kernel_v2I6float2fLi4ELi4ELi2EEEvPT_PKT0_iiii --------------------------
	.section	.nv.constant0._ZN17fastertransformer19normalize_kernel_v2I6float2fLi4ELi4ELi2EEEvPT_PKT0_iiii,"a",@progbits
	.sectionflags	@""
	.align	4
.nv.constant0._ZN17fastertransformer19normalize_kernel_v2I6float2fLi4ELi4ELi2EEEvPT_PKT0_iiii:
	.zero		384


//--------------------- .nv.constant2._ZN17fastertransformer19normalize_kernel_v2I6float4fLi4ELi4ELi4EEEvPT_PKT0_iiii --------------------------
	.section	.nv.constant2._ZN17fastertransformer19normalize_kernel_v2I6float4fLi4ELi4ELi4EEEvPT_PKT0_iiii,"a",@progbits
	.sectionflags	@""
	.align	4
.nv.constant2._ZN17fastertransformer19normalize_kernel_v2I6float4fLi4ELi4ELi4EEEvPT_PKT0_iiii:
        /*0000*/ 	.byte	0x8d, 0xed, 0xb5, 0xa0, 0xf7, 0xc6, 0xb0, 0x3e, 0x00, 0x00, 0x00, 0xf0, 0xff, 0xff, 0x0f, 0x38


//--------------------- .nv.constant0._ZN17fastertransformer19normalize_kernel_v2I6float4fLi4ELi4ELi4EEEvPT_PKT0_iiii --------------------------
	.section	.nv.constant0._ZN17fastertransformer19normalize_kernel_v2I6float4fLi4ELi4ELi4EEEvPT_PKT0_iiii,"a",@progbits
	.sectionflags	@""
	.align	4
.nv.constant0._ZN17fastertransformer19normalize_kernel_v2I6float4fLi4ELi4ELi4EEEvPT_PKT0_iiii:
	.zero		384


//--------------------- .nv.constant2._ZN17fastertransformer38normalize_for_FMHA_headz32_INT8_kernelILi1ELi1ELi1EEEvP5char2PK6__halfiiiiffff --------------------------
	.section	.nv.constant2._ZN17fastertransformer38normalize_for_FMHA_headz32_INT8_kernelILi1ELi1ELi1EEEvP5char2PK6__halfiiiiffff,"a",@progbits
	.sectionflags	@""
	.align	4
.nv.constant2._ZN17fastertransformer38normalize_for_FMHA_headz32_INT8_kernelILi1ELi1ELi1EEEvP5char2PK6__halfiiiiffff:
        /*0000*/ 	.byte	0x8d, 0xed, 0xb5, 0xa0, 0xf7, 0xc6, 0xb0, 0x3e, 0x00, 0x00, 0x00, 0xf0, 0xff, 0xff, 0x0f, 0x38


//--------------------- .nv.constant0._ZN17fastertransformer38normalize_for_FMHA_headz32_INT8_kernelILi1ELi1ELi1EEEvP5char2PK6__halfiiiiffff --------------------------
	.section	.nv.constant0._ZN17fastertransformer38normalize_for_FMHA_headz32_INT8_kernelILi1ELi1ELi1EEEvP5char2PK6__halfiiiiffff,"a",@progbits
	.sectionflags	@""
	.align	4
.nv.constant0._ZN17fastertransformer38normalize_for_FMHA_headz32_INT8_kernelILi1ELi1ELi1EEEvP5char2PK6__halfiiiiffff:
	.zero		400


//--------------------- .nv.constant2._ZN17fastertransformer38normalize_for_FMHA_headz32_INT8_kernelILi1ELi2ELi1EEEvP5char2PK6__halfiiiiffff --------------------------
	.section	.nv.constant2._ZN17fastertransformer38normalize_for_FMHA_headz32_INT8_kernelILi1ELi2ELi1EEEvP5char2PK6__halfiiiiffff,"a",@progbits
	.sectionflags	@""
	.align	4
.nv.constant2._ZN17fastertransformer38normalize_for_FMHA_headz32_INT8_kernelILi1ELi2ELi1EEEvP5char2PK6__halfiiiiffff:
        /*0000*/ 	.byte	0x8d, 0xed, 0xb5, 0xa0, 0xf7, 0xc6, 0xb0, 0x3e, 0x00, 0x00, 0x00, 0xf0, 0xff, 0xff, 0x0f, 0x38


//--------------------- .nv.constant0._ZN17fastertransformer38normalize_for_FMHA_headz32_INT8_kernelILi1ELi2ELi1EEEvP5char2PK6__halfiiiiffff --------------------------
	.section	.nv.constant0._ZN17fastertransformer38normalize_for_FMHA_headz32_INT8_kernelILi1ELi2ELi1EEEvP5char2PK6__halfiiiiffff,"a",@progbits
	.sectionflags	@""
	.align	4
.nv.constant0._ZN17fastertransformer38normalize_for_FMHA_headz32_INT8_kernelILi1ELi2ELi1EEEvP5char2PK6__halfiiiiffff:
	.zero		400


//--------------------- .nv.constant2._ZN17fastertransformer38normalize_for_FMHA_headz32_INT8_kernelILi1ELi2ELi2EEEvP5char2PK6__halfiiiiffff --------------------------
	.section	.nv.constant2._ZN17fastertransformer38normalize_for_FMHA_headz32_INT8_kernelILi1ELi2ELi2EEEvP5char2PK6__halfiiiiffff,"a",@progbits
	.sectionflags	@""
	.align	4
.nv.constant2._ZN17fastertransformer38normalize_for_FMHA_headz32_INT8_kernelILi1ELi2ELi2EEEvP5char2PK6__halfiiiiffff:
        /*0000*/ 	.byte	0x8d, 0xed, 0xb5, 0xa0, 0xf7, 0xc6, 0xb0, 0x3e, 0x00, 0x00, 0x00, 0xf0, 0xff, 0xff, 0x0f, 0x38


//--------------------- .nv.constant0._ZN17fastertransformer38normalize_for_FMHA_headz32_INT8_kernelILi1ELi2ELi2EEEvP5char2PK6__halfiiiiffff --------------------------
	.section	.nv.constant0._ZN17fastertransformer38normalize_for_FMHA_headz32_INT8_kernelILi1ELi2ELi2EEEvP5char2PK6__halfiiiiffff,"a",@progbits
	.sectionflags	@""
	.align	4
.nv.constant0._ZN17fastertransformer38normalize_for_FMHA_headz32_INT8_kernelILi1ELi2ELi2EEEvP5char2PK6__halfiiiiffff:
	.zero		400


//--------------------- .nv.constant2._ZN17fastertransformer38normalize_for_FMHA_headz32_INT8_kernelILi1ELi4ELi2EEEvP5char2PK6__halfiiiiffff --------------------------
	.section	.nv.constant2._ZN17fastertransformer38normalize_for_FMHA_headz32_INT8_kernelILi1ELi4ELi2EEEvP5char2PK6__halfiiiiffff,"a",@progbits
	.sectionflags	@""
	.align	4
.nv.constant2._ZN17fastertransformer38normalize_for_FMHA_headz32_INT8_kernelILi1ELi4ELi2EEEvP5char2PK6__halfiiiiffff:
        /*0000*/ 	.byte	0x8d, 0xed, 0xb5, 0xa0, 0xf7, 0xc6, 0xb0, 0x3e, 0x00, 0x00, 0x00, 0xf0, 0xff, 0xff, 0x0f, 0x38


//--------------------- .nv.constant0._ZN17fastertransformer38normalize_for_FMHA_headz32_INT8_kernelILi1ELi4ELi2EEEvP5char2PK6__halfiiiiffff --------------------------
	.section	.nv.constant0._ZN17fastertransformer38normalize_for_FMHA_headz32_INT8_kernelILi1ELi4ELi2EEEvP5char2PK6__halfiiiiffff,"a",@progbits
	.sectionflags	@""
	.align	4
.nv.constant0._ZN17fastertransformer38normalize_for_FMHA_headz32_INT8_kernelILi1ELi4ELi2EEEvP5char2PK6__halfiiiiffff:
	.zero		400


//--------------------- .nv.constant2._ZN17fastertransformer38normalize_for_FMHA_headz32_INT8_kernelILi2ELi4ELi2EEEvP5char2PK6__halfiiiiffff --------------------------
	.section	.nv.constant2._ZN17fastertransformer38normalize_for_FMHA_headz32_INT8_kernelILi2ELi4ELi2EEEvP5char2PK6__halfiiiiffff,"a",@progbits
	.sectionflags	@""
	.align	4
.nv.constant2._ZN17fastertransformer38normalize_for_FMHA_headz32_INT8_kernelILi2ELi4ELi2EEEvP5char2PK6__halfiiiiffff:
        /*0000*/ 	.byte	0x8d, 0xed, 0xb5, 0xa0, 0xf7, 0xc6, 0xb0, 0x3e, 0x00, 0x00, 0x00, 0xf0, 0xff, 0xff, 0x0f, 0x38


//--------------------- .nv.constant0._ZN17fastertransformer38normalize_for_FMHA_headz32_INT8_kernelILi2ELi4ELi2EEEvP5char2PK6__halfiiiiffff --------------------------
	.section	.nv.constant0._ZN17fastertransformer38normalize_for_FMHA_headz32_INT8_kernelILi2ELi4ELi2EEEvP5char2PK6__halfiiiiffff,"a",@progbits
	.sectionflags	@""
	.align	4
.nv.constant0._ZN17fastertransformer38normalize_for_FMHA_headz32_INT8_kernelILi2ELi4ELi2EEEvP5char2PK6__halfiiiiffff:
	.zero		400


//--------------------- .nv.constant2._ZN17fastertransformer33normalize_for_FMHA_headz32_kernelILi1ELi1ELi1EEEvP7__half2PK6__halfiiiif --------------------------
	.section	.nv.constant2._ZN17fastertransformer33normalize_for_FMHA_headz32_kernelILi1ELi1ELi1EEEvP7__half2PK6__halfiiiif,"a",@progbits
	.sectionflags	@""
	.align	4
.nv.constant2._ZN17fastertransformer33normalize_for_FMHA_headz32_kernelILi1ELi1ELi1EEEvP7__half2PK6__halfiiiif:
        /*0000*/ 	.byte	0x8d, 0xed, 0xb5, 0xa0, 0xf7, 0xc6, 0xb0, 0x3e, 0x00, 0x00, 0x00, 0xf0, 0xff, 0xff, 0x0f, 0x38


//--------------------- .nv.constant0._ZN17fastertransformer33normalize_for_FMHA_headz32_kernelILi1ELi1ELi1EEEvP7__half2PK6__halfiiiif --------------------------
	.section	.nv.constant0._ZN17fastertransformer33normalize_for_FMHA_headz32_kernelILi1ELi1ELi1EEEvP7__half2PK6__halfiiiif,"a",@progbits
	.sectionflags	@""
	.align	4
.nv.constant0._ZN17fastertransformer33normalize_for_FMHA_headz32_kernelILi1ELi1ELi1EEEvP7__half2PK6__halfiiiif:
	.zero		388


//--------------------- .nv.constant2._ZN17fastertransformer33normalize_for_FMHA_headz32_kernelILi1ELi2ELi1EEEvP7__half2PK6__halfiiiif --------------------------
	.section	.nv.constant2._ZN17fastertransformer33normalize_for_FMHA_headz32_kernelILi1ELi2ELi1EEEvP7__half2PK6__halfiiiif,"a",@progbits
	.sectionflags	@""
	.align	4
.nv.constant2._ZN17fastertransformer33normalize_for_FMHA_headz32_kernelILi1ELi2ELi1EEEvP7__half2PK6__halfiiiif:
        /*0000*/ 	.byte	0x8d, 0xed, 0xb5, 0xa0, 0xf7, 0xc6, 0xb0, 0x3e, 0x00, 0x00, 0x00, 0xf0, 0xff, 0xff, 0x0f, 0x38


//--------------------- .nv.constant0._ZN17fastertransformer33normalize_for_FMHA_headz32_kernelILi1ELi2ELi1EEEvP7__half2PK6__halfiiiif --------------------------
	.section	.nv.constant0._ZN17fastertransformer33normalize_for_FMHA_headz32_kernelILi1ELi2ELi1EEEvP7__half2PK6__halfiiiif,"a",@progbits
	.sectionflags	@""
	.align	4
.nv.constant0._ZN17fastertransformer33normalize_for_FMHA_headz32_kernelILi1ELi2ELi1EEEvP7__half2PK6__halfiiiif:
	.zero		388


//--------------------- .nv.constant2._ZN17fastertransformer33normalize_for_FMHA_headz32_kernelILi1ELi2ELi2EEEvP7__half2PK6__halfiiiif --------------------------
	.section	.nv.constant2._ZN17fastertransformer33normalize_for_FMHA_headz32_kernelILi1ELi2ELi2EEEvP7__half2PK6__halfiiiif,"a",@progbits
	.sectionflags	@""
	.align	4
.nv.constant2._ZN17fastertransformer33normalize_for_FMHA_headz32_kernelILi1ELi2ELi2EEEvP7__half2PK6__halfiiiif:
        /*0000*/ 	.byte	0x8d, 0xed, 0xb5, 0xa0, 0xf7, 0xc6, 0xb0, 0x3e, 0x00, 0x00, 0x00, 0xf0, 0xff, 0xff, 0x0f, 0x38


//--------------------- .nv.constant0._ZN17fastertransformer33normalize_for_FMHA_headz32_kernelILi1ELi2ELi2EEEvP7__half2PK6__halfiiiif --------------------------
	.section	.nv.constant0._ZN17fastertransformer33normalize_for_FMHA_headz32_kernelILi1ELi2ELi2EEEvP7__half2PK6__halfiiiif,"a",@progbits
	.sectionflags	@""
	.align	4
.nv.constant0._ZN17fastertransformer33normalize_for_FMHA_headz32_kernelILi1ELi2ELi2EEEvP7__half2PK6__halfiiiif:
	.zero		388


//--------------------- .nv.constant2._ZN17fastertransformer33normalize_for_FMHA_headz32_kernelILi1ELi4ELi2EEEvP7__half2PK6__halfiiiif --------------------------
	.section	.nv.constant2._ZN17fastertransformer33normalize_for_FMHA_headz32_kernelILi1ELi4ELi2EEEvP7__half2PK6__halfiiiif,"a",@progbits
	.sectionflags	@""
	.align	4
.nv.constant2._ZN17fastertransformer33normalize_for_FMHA_headz32_kernelILi1ELi4ELi2EEEvP7__half2PK6__halfiiiif:
        /*0000*/ 	.byte	0x8d, 0xed, 0xb5, 0xa0, 0xf7, 0xc6, 0xb0, 0x3e, 0x00, 0x00, 0x00, 0xf0, 0xff, 0xff, 0x0f, 0x38


//--------------------- .nv.constant0._ZN17fastertransformer33normalize_for_FMHA_headz32_kernelILi1ELi4ELi2EEEvP7__half2PK6__halfiiiif --------------------------
	.section	.nv.constant0._ZN17fastertransformer33normalize_for_FMHA_headz32_kernelILi1ELi4ELi2EEEvP7__half2PK6__halfiiiif,"a",@progbits
	.sectionflags	@""
	.align	4
.nv.constant0._ZN17fastertransformer33normalize_for_FMHA_headz32_kernelILi1ELi4ELi2EEEvP7__half2PK6__halfiiiif:
	.zero		388


//--------------------- .nv.constant2._ZN17fastertransformer33normalize_for_FMHA_headz32_kernelILi2ELi4ELi2EEEvP7__half2PK6__halfiiiif --------------------------
	.section	.nv.constant2._ZN17fastertransformer33normalize_for_FMHA_headz32_kernelILi2ELi4ELi2EEEvP7__half2PK6__halfiiiif,"a",@progbits
	.sectionflags	@""
	.align	4
.nv.constant2._ZN17fastertransformer33normalize_for_FMHA_headz32_kernelILi2ELi4ELi2EEEvP7__half2PK6__halfiiiif:
        /*0000*/ 	.byte	0x8d, 0xed, 0xb5, 0xa0, 0xf7, 0xc6, 0xb0, 0x3e, 0x00, 0x00, 0x00, 0xf0, 0xff, 0xff, 0x0f, 0x38


//--------------------- .nv.constant0._ZN17fastertransformer33normalize_for_FMHA_headz32_kernelILi2ELi4ELi2EEEvP7__half2PK6__halfiiiif --------------------------
	.section	.nv.constant0._ZN17fastertransformer33normalize_for_FMHA_headz32_kernelILi2ELi4ELi2EEEvP7__half2PK6__halfiiiif,"a",@progbits
	.sectionflags	@""
	.align	4
.nv.constant0._ZN17fastertransformer33normalize_for_FMHA_headz32_kernelILi2ELi4ELi2EEEvP7__half2PK6__halfiiiif:
	.zero		388


//--------------------- .nv.constant2._ZN17fastertransformer16normalize_kernelI6__halfEEvPaPKT_iiiiff --------------------------
	.section	.nv.constant2._ZN17fastertransformer16normalize_kernelI6__halfEEvPaPKT_iiiiff,"a",@progbits
	.sectionflags	@""
	.align	4
.nv.constant2._ZN17fastertransformer16normalize_kernelI6__halfEEvPaPKT_iiiiff:
        /*0000*/ 	.byte	0x8d, 0xed, 0xb5, 0xa0, 0xf7, 0xc6, 0xb0, 0x3e, 0x00, 0x00, 0x00, 0xf0, 0xff, 0xff, 0x0f, 0x38


//--------------------- .nv.constant0._ZN17fastertransformer16normalize_kernelI6__halfEEvPaPKT_iiiiff --------------------------
	.section	.nv.constant0._ZN17fastertransformer16normalize_kernelI6__halfEEvPaPKT_iiiiff,"a",@progbits
	.sectionflags	@""
	.align	4
.nv.constant0._ZN17fastertransformer16normalize_kernelI6__halfEEvPaPKT_iiiiff:
	.zero		392


//--------------------- .nv.constant2._ZN17fastertransformer16normalize_kernelI7__half26__halfEEvPT_PKT0_iiii --------------------------
	.section	.nv.constant2._ZN17fastertransformer16normalize_kernelI7__half26__halfEEvPT_PKT0_iiii,"a",@progbits
	.sectionflags	@""
	.align	4
.nv.constant2._ZN17fastertransformer16normalize_kernelI7__half26__halfEEvPT_PKT0_iiii:
        /*0000*/ 	.byte	0x8d, 0xed, 0xb5, 0xa0, 0xf7, 0xc6, 0xb0, 0x3e, 0x00, 0x00, 0x00, 0xf0, 0xff, 0xff, 0x0f, 0x38


//--------------------- .nv.constant0._ZN17fastertransformer16normalize_kernelI7__half26__halfEEvPT_PKT0_iiii --------------------------
	.section	.nv.constant0._ZN17fastertransformer16normalize_kernelI7__half26__halfEEvPT_PKT0_iiii,"a",@progbits
	.sectionflags	@""
	.align	4
.nv.constant0._ZN17fastertransformer16normalize_kernelI7__half26__halfEEvPT_PKT0_iiii:
	.zero		384


//--------------------- .nv.constant2._ZN17fastertransformer30normalize_for_FMHA_INT8_kernelEP5char2PK6__halfiiiiffff --------------------------
	.section	.nv.constant2._ZN17fastertransformer30normalize_for_FMHA_INT8_kernelEP5char2PK6__halfiiiiffff,"a",@progbits
	.sectionflags	@""
	.align	4
.nv.constant2._ZN17fastertransformer30normalize_for_FMHA_INT8_kernelEP5char2PK6__halfiiiiffff:
        /*0000*/ 	.byte	0x8d, 0xed, 0xb5, 0xa0, 0xf7, 0xc6, 0xb0, 0x3e, 0x00, 0x00, 0x00, 0xf0, 0xff, 0xff, 0x0f, 0x38


//--------------------- .nv.constant0._ZN17fastertransformer30normalize_for_FMHA_INT8_kernelEP5char2PK6__halfiiiiffff --------------------------
	.section	.nv.constant0._ZN17fastertransformer30normalize_for_FMHA_INT8_kernelEP5char2PK6__halfiiiiffff,"a",@progbits
	.sectionflags	@""
	.align	4
.nv.constant0._ZN17fastertransformer30normalize_for_FMHA_INT8_kernelEP5char2PK6__halfiiiiffff:
	.zero		400


//--------------------- .nv.constant2._ZN17fastertransformer25normalize_for_FMHA_kernelEP7__half2PK6__halfiiiif --------------------------
	.section	.nv.constant2._ZN17fastertransformer25normalize_for_FMHA_kernelEP7__half2PK6__halfiiiif,"a",@progbits
	.sectionflags	@""
	.align	4
.nv.constant2._ZN17fastertransformer25normalize_for_FMHA_kernelEP7__half2PK6__halfiiiif:
        /*0000*/ 	.byte	0x8d, 0xed, 0xb5, 0xa0, 0xf7, 0xc6, 0xb0, 0x3e, 0x00, 0x00, 0x00, 0xf0, 0xff, 0xff, 0x0f, 0x38


//--------------------- .nv.constant0._ZN17fastertransformer25normalize_for_FMHA_kernelEP7__half2PK6__halfiiiif --------------------------
	.section	.nv.constant0._ZN17fastertransformer25normalize_for_FMHA_kernelEP7__half2PK6__halfiiiif,"a",@progbits
	.sectionflags	@""
	.align	4
.nv.constant0._ZN17fastertransformer25normalize_for_FMHA_kernelEP7__half2PK6__halfiiiif:
	.zero		388


//--------------------- .text._ZN17fastertransformer19normalize_kernel_v2ILi4ELi1ELi4EEEvP5char4PK6__halfiiiiff --------------------------
	.section	.text._ZN17fastertransformer19normalize_kernel_v2ILi4ELi1ELi4EEEvP5char4PK6__halfiiiiff,"ax",@progbits
	.sectioninfo	@"SHI_REGISTERS=23"
	.align	128
        .global         _ZN17fastertransformer19normalize_kernel_v2ILi4ELi1ELi4EEEvP5char4PK6__halfiiiiff
        .type           _ZN17fastertransformer19normalize_kernel_v2ILi4ELi1ELi4EEEvP5char4PK6__halfiiiiff,@function
        .size           _ZN17fastertransformer19normalize_kernel_v2ILi4ELi1ELi4EEEvP5char4PK6__halfiiiiff,(.L_x_392 - _ZN17fastertransformer19normalize_kernel_v2ILi4ELi1ELi4EEEvP5char4PK6__halfiiiiff)
        .other          _ZN17fastertransformer19normalize_kernel_v2ILi4ELi1ELi4EEEvP5char4PK6__halfiiiiff,@"STO_CUDA_ENTRY STV_DEFAULT"
_ZN17fastertransformer19normalize_kernel_v2ILi4ELi1ELi4EEEvP5char4PK6__halfiiiiff:
.text._ZN17fastertransformer19normalize_kernel_v2ILi4ELi1ELi4EEEvP5char4PK6__halfiiiiff:
[----:B------:R-:W-:Y:S02]  /*0000*/  IMAD.MOV.U32 R1, RZ, RZ, c[0x0][0x28] ;  /* 0x00000a00ff017624 */ /* 0x000fe400078e00ff */
[----:B------:R-:W0:Y:S01]  /*0010*/  S2R R0, SR_TID.X ;  /* 0x0000000000007919 */ /* 0x000e220000002100 */
[----:B------:R-:W1:Y:S01]  /*0020*/  S2UR UR4, SR_CTAID.X ;  /* 0x00000000000479c3 */ /* 0x000e620000002500 */
[----:B------:R-:W-:Y:S01]  /*0030*/  IMAD.MOV.U32 R12, RZ, RZ, c[0x0][0x17c] ;  /* 0x00005f00ff0c7624 */ /* 0x000fe200078e00ff */
[----:B------:R-:W-:Y:S01]  /*0040*/  ISETP.NE.U32.AND P0, PT, RZ, c[0x0][0x168], PT ;  /* 0x00005a00ff007a0c */ /* 0x000fe20003f05070 */
[----:B------:R-:W-:-:S03]  /*0050*/  ULDC.64 UR6, c[0x0][0x118] ;  /* 0x0000460000067ab9 */ /* 0x000fc60000000a00 */
[----:B------:R-:W-:Y:S02]  /*0060*/  SHF.R.S32.HI R2, RZ, 0x1f, R12 ;  /* 0x0000001fff027819 */ /* 0x000fe4000001140c */
[----:B------:R-:W-:Y:S02]  /*0070*/  ISETP.NE.AND.EX P0, PT, RZ, c[0x0][0x16c], PT, P0 ;  /* 0x00005b00ff007a0c */ /* 0x000fe40003f05300 */
[----:B------:R-:W-:Y:S02]  /*0080*/  IADD3 R5, R12, 0x7, RZ ;  /* 0x000000070c057810 */ /* 0x000fe40007ffe0ff */
[----:B------:R-:W-:Y:S02]  /*0090*/  LEA.HI R2, R2, c[0x0][0x17c], RZ, 0x2 ;  /* 0x00005f0002027a11 */ /* 0x000fe400078f10ff */
[----:B------:R-:W-:-:S04]  /*00a0*/  SHF.R.S32.HI R8, RZ, 0x1f, R5 ;  /* 0x0000001fff087819 */ /* 0x000fc80000011405 */
[----:B------:R-:W-:Y:S01]  /*00b0*/  LEA.HI R10, R8, R5, RZ, 0x3 ;  /* 0x00000005080a7211 */ /* 0x000fe200078f18ff */
[----:B------:R-:W-:Y:S01]  /*00c0*/  IMAD.MOV.U32 R8, RZ, RZ, 0x3f800000 ;  /* 0x3f800000ff087424 */ /* 0x000fe200078e00ff */
[----:B0-----:R-:W-:Y:S01]  /*00d0*/  SHF.R.S32.HI R7, RZ, 0x1f, R0 ;  /* 0x0000001fff077819 */ /* 0x001fe20000011400 */
[----:B-1----:R-:W-:-:S03]  /*00e0*/  USHF.L.U32 UR4, UR4, 0x2, URZ ;  /* 0x0000000204047899 */ /* 0x002fc6000800063f */
[CC--:B------:R-:W-:Y:S02]  /*00f0*/  LEA.HI R6, R7.reuse, R0.reuse, RZ, 0x5 ;  /* 0x0000000007067211 */ /* 0x0c0fe400078f28ff */
[----:B------:R-:W-:Y:S02]  /*0100*/  LEA.HI R7, R7, R0, RZ, 0x3 ;  /* 0x0000000007077211 */ /* 0x000fe400078f18ff */
[----:B------:R-:W-:Y:S02]  /*0110*/  LOP3.LUT R3, R6, 0xffffffe0, RZ, 0xc0, !PT ;  /* 0xffffffe006037812 */ /* 0x000fe400078ec0ff */
[----:B------:R-:W-:Y:S02]  /*0120*/  LOP3.LUT R7, R7, 0xfffffff8, RZ, 0xc0, !PT ;  /* 0xfffffff807077812 */ /* 0x000fe400078ec0ff */
[----:B------:R-:W-:Y:S01]  /*0130*/  SHF.R.S32.HI R6, RZ, 0x5, R6 ;  /* 0x00000005ff067819 */ /* 0x000fe20000011406 */
[C---:B------:R-:W-:Y:S01]  /*0140*/  IMAD.IADD R4, R0.reuse, 0x1, -R3 ;  /* 0x0000000100047824 */ /* 0x040fe200078e0a03 */
[----:B------:R-:W-:Y:S01]  /*0150*/  SHF.R.S32.HI R3, RZ, 0x2, R2 ;  /* 0x00000002ff037819 */ /* 0x000fe20000011402 */
[----:B------:R-:W-:Y:S01]  /*0160*/  IMAD.IADD R2, R0, 0x1, -R7 ;  /* 0x0000000100027824 */ /* 0x000fe200078e0a07 */
[----:B------:R-:W-:-:S02]  /*0170*/  SHF.R.S32.HI R7, RZ, 0x3, R10 ;  /* 0x00000003ff077819 */ /* 0x000fc4000001140a */
[----:B------:R-:W-:Y:S01]  /*0180*/  SHF.R.S32.HI R9, RZ, 0x1f, R4 ;  /* 0x0000001fff097819 */ /* 0x000fe20000011404 */
[----:B------:R-:W-:-:S03]  /*0190*/  IMAD.SHL.U32 R5, R3, 0x4, RZ ;  /* 0x0000000403057824 */ /* 0x000fc600078e00ff */
[----:B------:R-:W-:Y:S02]  /*01a0*/  LEA.HI R4, R9, R4, RZ, 0x3 ;  /* 0x0000000409047211 */ /* 0x000fe400078f18ff */
[----:B------:R-:W-:Y:S01]  /*01b0*/  ISETP.GE.AND P1, PT, R0, R5, PT ;  /* 0x000000050000720c */ /* 0x000fe20003f26270 */
[----:B------:R-:W-:Y:S10]  /*01c0*/  @!P0 BRA `(.L_x_0) ;  /* 0x0000035000008947 */ /* 0x000ff40003800000 */
[----:B------:R-:W-:Y:S02]  /*01d0*/  IABS R11, c[0x0][0x174] ;  /* 0x00005d00000b7a13 */ /* 0x000fe40000000000 */
[----:B------:R-:W-:Y:S02]  /*01e0*/  LEA R13, R6, UR4, 0x2 ;  /* 0x00000004060d7c11 */ /* 0x000fe4000f8e10ff */
[----:B------:R-:W0:Y:S01]  /*01f0*/  I2F.RP R14, R11 ;  /* 0x0000000b000e7306 */ /* 0x000e220000209400 */
[----:B------:R-:W-:Y:S02]  /*0200*/  IABS R16, c[0x0][0x178] ;  /* 0x00005e0000107a13 */ /* 0x000fe40000000000 */
[----:B------:R-:W-:-:S05]  /*0210*/  LEA.HI.SX32 R13, R4, R13, 0x1d ;  /* 0x0000000d040d7211 */ /* 0x000fca00078feaff */
[----:B0-----:R-:W0:Y:S02]  /*0220*/  MUFU.RCP R14, R14 ;  /* 0x0000000e000e7308 */ /* 0x001e240000001000 */
[----:B0-----:R-:W-:Y:S02]  /*0230*/  IADD3 R8, R14, 0xffffffe, RZ ;  /* 0x0ffffffe0e087810 */ /* 0x001fe40007ffe0ff */
[----:B------:R-:W-:-:S04]  /*0240*/  IABS R14, R13 ;  /* 0x0000000d000e7213 */ /* 0x000fc80000000000 */
[----:B------:R0:W1:Y:S01]  /*0250*/  F2I.FTZ.U32.TRUNC.NTZ R9, R8 ;  /* 0x0000000800097305 */ /* 0x000062000021f000 */
[----:B------:R-:W-:-:S04]  /*0260*/  LOP3.LUT R13, R13, c[0x0][0x174], RZ, 0x3c, !PT ;  /* 0x00005d000d0d7a12 */ /* 0x000fc800078e3cff */
[----:B------:R-:W-:Y:S01]  /*0270*/  ISETP.GE.AND P2, PT, R13, RZ, PT ;  /* 0x000000ff0d00720c */ /* 0x000fe20003f46270 */
[----:B0-----:R-:W-:Y:S02]  /*0280*/  IMAD.MOV.U32 R8, RZ, RZ, RZ ;  /* 0x000000ffff087224 */ /* 0x001fe400078e00ff */
[----:B-1----:R-:W-:-:S04]  /*0290*/  IMAD.MOV R10, RZ, RZ, -R9 ;  /* 0x000000ffff0a7224 */ /* 0x002fc800078e0a09 */
[----:B------:R-:W-:Y:S02]  /*02a0*/  IMAD R15, R10, R11, RZ ;  /* 0x0000000b0a0f7224 */ /* 0x000fe400078e02ff */
[----:B------:R-:W-:Y:S02]  /*02b0*/  IMAD.MOV.U32 R10, RZ, RZ, R16 ;  /* 0x000000ffff0a7224 */ /* 0x000fe400078e0010 */
[----:B------:R-:W-:Y:S02]  /*02c0*/  IMAD.HI.U32 R9, R9, R15, R8 ;  /* 0x0000000f09097227 */ /* 0x000fe400078e0008 */
[----:B------:R-:W0:Y:S04]  /*02d0*/  I2F.RP R15, R10 ;  /* 0x0000000a000f7306 */ /* 0x000e280000209400 */
[----:B------:R-:W-:-:S05]  /*02e0*/  IMAD.HI.U32 R8, R9, R14, RZ ;  /* 0x0000000e09087227 */ /* 0x000fca00078e00ff */
[----:B------:R-:W-:-:S05]  /*02f0*/  IADD3 R9, -R8, RZ, RZ ;  /* 0x000000ff08097210 */ /* 0x000fca0007ffe1ff */
[C---:B------:R-:W-:Y:S01]  /*0300*/  IMAD R14, R11.reuse, R9, R14 ;  /* 0x000000090b0e7224 */ /* 0x040fe200078e020e */
[----:B0-----:R-:W0:Y:S04]  /*0310*/  MUFU.RCP R15, R15 ;  /* 0x0000000f000f7308 */ /* 0x001e280000001000 */
[----:B------:R-:W-:-:S13]  /*0320*/  ISETP.GT.U32.AND P3, PT, R11, R14, PT ;  /* 0x0000000e0b00720c */ /* 0x000fda0003f64070 */
[----:B------:R-:W-:Y:S01]  /*0330*/  @!P3 IMAD.IADD R14, R14, 0x1, -R11 ;  /* 0x000000010e0eb824 */ /* 0x000fe200078e0a0b */
[----:B0-----:R-:W-:Y:S02]  /*0340*/  IADD3 R9, R15, 0xffffffe, RZ ;  /* 0x0ffffffe0f097810 */ /* 0x001fe40007ffe0ff */
[----:B------:R-:W-:Y:S02]  /*0350*/  @!P3 IADD3 R8, R8, 0x1, RZ ;  /* 0x000000010808b810 */ /* 0x000fe40007ffe0ff */
[----:B------:R-:W-:Y:S02]  /*0360*/  ISETP.GE.U32.AND P0, PT, R14, R11, PT ;  /* 0x0000000b0e00720c */ /* 0x000fe40003f06070 */
[----:B------:R-:W0:Y:S01]  /*0370*/  F2I.FTZ.U32.TRUNC.NTZ R9, R9 ;  /* 0x0000000900097305 */ /* 0x000e22000021f000 */
[----:B------:R-:W-:-:S10]  /*0380*/  ISETP.NE.AND P3, PT, RZ, c[0x0][0x174], PT ;  /* 0x00005d00ff007a0c */ /* 0x000fd40003f65270 */
[----:B------:R-:W-:-:S05]  /*0390*/  @P0 IADD3 R8, R8, 0x1, RZ ;  /* 0x0000000108080810 */ /* 0x000fca0007ffe0ff */
[----:B------:R-:W-:Y:S02]  /*03a0*/  IMAD.MOV.U32 R11, RZ, RZ, R8 ;  /* 0x000000ffff0b7224 */ /* 0x000fe400078e0008 */
[----:B0-----:R-:W-:Y:S02]  /*03b0*/  IMAD.MOV R13, RZ, RZ, -R9 ;  /* 0x000000ffff0d7224 */ /* 0x001fe400078e0a09 */
[----:B------:R-:W-:Y:S01]  /*03c0*/  @!P2 IMAD.MOV R11, RZ, RZ, -R11 ;  /* 0x000000ffff0ba224 */ /* 0x000fe200078e0a0b */
[----:B------:R-:W-:Y:S01]  /*03d0*/  @!P3 LOP3.LUT R11, RZ, c[0x0][0x174], RZ, 0x33, !PT ;  /* 0x00005d00ff0bba12 */ /* 0x000fe200078e33ff */
[----:B------:R-:W-:Y:S02]  /*03e0*/  IMAD R13, R13, R10, RZ ;  /* 0x0000000a0d0d7224 */ /* 0x000fe400078e02ff */
[----:B------:R-:W-:Y:S01]  /*03f0*/  IMAD.MOV.U32 R8, RZ, RZ, RZ ;  /* 0x000000ffff087224 */ /* 0x000fe200078e00ff */
[----:B------:R-:W-:Y:S02]  /*0400*/  IABS R14, R11 ;  /* 0x0000000b000e7213 */ /* 0x000fe40000000000 */
[----:B------:R-:W-:Y:S01]  /*0410*/  ISETP.GE.AND P3, PT, R11, RZ, PT ;  /* 0x000000ff0b00720c */ /* 0x000fe20003f66270 */
[----:B------:R-:W-:-:S04]  /*0420*/  IMAD.HI.U32 R8, R9, R13, R8 ;  /* 0x0000000d09087227 */ /* 0x000fc800078e0008 */
[----:B------:R-:W-:-:S04]  /*0430*/  IMAD.MOV.U32 R9, RZ, RZ, R14 ;  /* 0x000000ffff097224 */ /* 0x000fc800078e000e */
[----:B------:R-:W-:-:S04]  /*0440*/  IMAD.HI.U32 R8, R8, R9, RZ ;  /* 0x0000000908087227 */ /* 0x000fc800078e00ff */
[----:B------:R-:W-:-:S04]  /*0450*/  IMAD.MOV R8, RZ, RZ, -R8 ;  /* 0x000000ffff087224 */ /* 0x000fc800078e0a08 */
[----:B------:R-:W-:-:S05]  /*0460*/  IMAD R9, R10, R8, R9 ;  /* 0x000000080a097224 */ /* 0x000fca00078e0209 */
[----:B------:R-:W-:-:S13]  /*0470*/  ISETP.GT.U32.AND P0, PT, R10, R9, PT ;  /* 0x000000090a00720c */ /* 0x000fda0003f04070 */
[----:B------:R-:W-:Y:S02]  /*0480*/  @!P0 IADD3 R9, R9, -R10, RZ ;  /* 0x8000000a09098210 */ /* 0x000fe40007ffe0ff */
[----:B------:R-:W-:Y:S02]  /*0490*/  ISETP.NE.AND P0, PT, RZ, c[0x0][0x178], PT ;  /* 0x00005e00ff007a0c */ /* 0x000fe40003f05270 */
[----:B------:R-:W-:-:S13]  /*04a0*/  ISETP.GT.U32.AND P2, PT, R10, R9, PT ;  /* 0x000000090a00720c */ /* 0x000fda0003f44070 */
[----:B------:R-:W-:Y:S02]  /*04b0*/  @!P2 IMAD.IADD R9, R9, 0x1, -R10 ;  /* 0x000000010909a824 */ /* 0x000fe400078e0a0a */
[----:B------:R-:W-:Y:S02]  /*04c0*/  IMAD.MOV.U32 R10, RZ, RZ, 0x2 ;  /* 0x00000002ff0a7424 */ /* 0x000fe400078e00ff */
[----:B------:R-:W-:Y:S01]  /*04d0*/  @!P3 IMAD.MOV R9, RZ, RZ, -R9 ;  /* 0x000000ffff09b224 */ /* 0x000fe200078e0a09 */
[----:B------:R-:W-:-:S05]  /*04e0*/  @!P0 LOP3.LUT R9, RZ, c[0x0][0x178], RZ, 0x33, !PT ;  /* 0x00005e00ff098a12 */ /* 0x000fca00078e33ff */
[----:B------:R-:W-:-:S06]  /*04f0*/  IMAD.WIDE R10, R9, R10, c[0x0][0x168] ;  /* 0x00005a00090a7625 */ /* 0x000fcc00078e020a */
[----:B------:R-:W2:Y:S02]  /*0500*/  LDG.E.U16 R10, [R10.64] ;  /* 0x000000060a0a7981 */ /* 0x000ea4000c1e1500 */
[----:B--2---:R-:W-:Y:S02]  /*0510*/  HADD2.F32 R8, -RZ, R10.H0_H0 ;  /* 0x2000000aff087230 */ /* 0x004fe40000004100 */
.L_x_0:
[----:B------:R-:W-:Y:S01]  /*0520*/  IMAD R9, R3, UR4, RZ ;  /* 0x0000000403097c24 */ /* 0x000fe2000f8e02ff */
[----:B------:R-:W-:Y:S01]  /*0530*/  BSSY B0, `(.L_x_1) ;  /* 0x000000b000007945 */ /* 0x000fe20003800000 */
[----:B------:R-:W-:Y:S05]  /*0540*/  @P1 BRA `(.L_x_2) ;  /* 0x0000009000001947 */ /* 0x000fea0003800000 */
[----:B------:R-:W-:-:S04]  /*0550*/  IMAD.MOV.U32 R14, RZ, RZ, R0 ;  /* 0x000000ffff0e7224 */ /* 0x000fc800078e0000 */
.L_x_3:
[----:B------:R-:W-:Y:S02]  /*0560*/  IMAD.IADD R10, R9, 0x1, R14 ;  /* 0x00000001090a7824 */ /* 0x000fe400078e020e */
[----:B------:R-:W-:-:S04]  /*0570*/  IMAD.MOV.U32 R11, RZ, RZ, 0x4 ;  /* 0x00000004ff0b7424 */ /* 0x000fc800078e00ff */
[----:B------:R-:W-:-:S06]  /*0580*/  IMAD.WIDE R10, R10, R11, c[0x0][0x160] ;  /* 0x000058000a0a7625 */ /* 0x000fcc00078e020b */
[----:B------:R-:W2:Y:S04]  /*0590*/  LDG.E R11, [R10.64] ;  /* 0x000000060a0b7981 */ /* 0x000ea8000c1e1900 */
[----:B--2---:R0:W-:Y:S02]  /*05a0*/  STS [R14.X4+0x10], R11 ;  /* 0x0000100b0e007388 */ /* 0x0041e40000004800 */
[----:B0-----:R-:W-:-:S04]  /*05b0*/  IADD3 R14, R14, c[0x0][0x0], RZ ;  /* 0x000000000e0e7a10 */ /* 0x001fc80007ffe0ff */
[----:B------:R-:W-:-:S13]  /*05c0*/  ISETP.GE.AND P0, PT, R14, R5, PT ;  /* 0x000000050e00720c */ /* 0x000fda0003f06270 */
[----:B------:R-:W-:Y:S05]  /*05d0*/  @!P0 BRA `(.L_x_3) ;  /* 0xffffff8000008947 */ /* 0x000fea000383ffff */
.L_x_2:
[----:B------:R-:W-:Y:S05]  /*05e0*/  BSYNC B0 ;  /* 0x0000000000007941 */ /* 0x000fea0003800000 */
.L_x_1:
[----:B------:R-:W-:Y:S01]  /*05f0*/  IMAD R10, R7, R2, RZ ;  /* 0x00000002070a7224 */ /* 0x000fe200078e02ff */
[----:B------:R-:W-:Y:S01]  /*0600*/  SHF.R.S32.HI R11, RZ, 0x3, R4 ;  /* 0x00000003ff0b7819 */ /* 0x000fe20000011404 */
[----:B------:R-:W-:Y:S03]  /*0610*/  BAR.SYNC.DEFER_BLOCKING 0x0 ;  /* 0x0000000000007b1d */ /* 0x000fe60000010000 */
[----:B------:R-:W-:Y:S02]  /*0620*/  ISETP.GE.AND P0, PT, R10, c[0x0][0x17c], PT ;  /* 0x00005f000a007a0c */ /* 0x000fe40003f06270 */
[----:B------:R-:W-:Y:S01]  /*0630*/  LEA R11, R6, R11, 0x2 ;  /* 0x0000000b060b7211 */ /* 0x000fe200078e10ff */
[----:B------:R-:W-:Y:S01]  /*0640*/  BSSY B0, `(.L_x_4) ;  /* 0x0000034000007945 */ /* 0x000fe20003800000 */
[----:B------:R-:W-:Y:S01]  /*0650*/  ISETP.LT.OR P0, PT, R12, 0x1, P0 ;  /* 0x000000010c00780c */ /* 0x000fe20000701670 */
[----:B------:R-:W-:-:S12]  /*0660*/  IMAD.MOV.U32 R6, RZ, RZ, RZ ;  /* 0x000000ffff067224 */ /* 0x000fd800078e00ff */
[----:B------:R-:W-:Y:S05]  /*0670*/  @P0 BRA `(.L_x_5) ;  /* 0x0000030000000947 */ /* 0x000fea0003800000 */
[----:B------:R-:W-:Y:S01]  /*0680*/  IMNMX R7, R7, 0x1, !PT ;  /* 0x0000000107077817 */ /* 0x000fe20007800200 */
[----:B------:R-:W-:Y:S01]  /*0690*/  BSSY B1, `(.L_x_6) ;  /* 0x0000022000017945 */ /* 0x000fe20003800000 */
[----:B------:R-:W-:-:S03]  /*06a0*/  IADD3 R4, R10, -c[0x0][0x17c], RZ ;  /* 0x80005f000a047a10 */ /* 0x000fc60007ffe0ff */
[----:B------:R-:W-:-:S05]  /*06b0*/  IMAD.MOV R7, RZ, RZ, -R7 ;  /* 0x000000ffff077224 */ /* 0x000fca00078e0a07 */
[----:B------:R-:W-:Y:S02]  /*06c0*/  IMNMX.U32 R13, R7, R4, !PT ;  /* 0x00000004070d7217 */ /* 0x000fe40007800000 */
[----:B------:R-:W-:Y:S02]  /*06d0*/  CS2R R6, SRZ ;  /* 0x0000000000067805 */ /* 0x000fe4000001ff00 */
[----:B------:R-:W-:Y:S01]  /*06e0*/  ISETP.GT.U32.AND P0, PT, R13, -0x4, PT ;  /* 0xfffffffc0d00780c */ /* 0x000fe20003f04070 */
[----:B------:R-:W-:-:S05]  /*06f0*/  IMAD.MOV R4, RZ, RZ, -R13 ;  /* 0x000000ffff047224 */ /* 0x000fca00078e0a0d */
[----:B------:R-:W-:-:S04]  /*0700*/  LOP3.LUT R4, R4, 0x3, RZ, 0xc0, !PT ;  /* 0x0000000304047812 */ /* 0x000fc800078ec0ff */
[----:B------:R-:W-:-:S03]  /*0710*/  ISETP.NE.AND P2, PT, R4, RZ, PT ;  /* 0x000000ff0400720c */ /* 0x000fc60003f45270 */
[----:B------:R-:W-:Y:S05]  /*0720*/  @P0 BRA `(.L_x_7) ;  /* 0x0000018000000947 */ /* 0x000fea0003800000 */
[----:B------:R-:W-:Y:S01]  /*0730*/  IADD3 R12, RZ, -R13, -R4 ;  /* 0x8000000dff0c7210 */ /* 0x000fe20007ffe804 */
[----:B------:R-:W-:Y:S01]  /*0740*/  IMAD R20, R11, c[0x0][0x17c], R10 ;  /* 0x00005f000b147a24 */ /* 0x000fe200078e020a */
[----:B------:R-:W-:-:S06]  /*0750*/  CS2R R6, SRZ ;  /* 0x0000000000067805 */ /* 0x000fcc000001ff00 */
.L_x_8:
[----:B------:R-:W-:Y:S01]  /*0760*/  IMAD.IADD R18, R20, 0x1, R7 ;  /* 0x0000000114127824 */ /* 0x000fe200078e0207 */
[----:B------:R-:W-:Y:S02]  /*0770*/  IADD3 R12, R12, -0x4, RZ ;  /* 0xfffffffc0c0c7810 */ /* 0x000fe40007ffe0ff */
[----:B------:R-:W-:Y:S02]  /*0780*/  IADD3 R7, R7, 0x4, RZ ;  /* 0x0000000407077810 */ /* 0x000fe40007ffe0ff */
[----:B------:R-:W0:Y:S01]  /*0790*/  LDS.S8 R13, [R18+0x10] ;  /* 0x00001000120d7984 */ /* 0x000e220000000200 */
[----:B------:R-:W-:-:S03]  /*07a0*/  ISETP.NE.AND P0, PT, R12, RZ, PT ;  /* 0x000000ff0c00720c */ /* 0x000fc60003f05270 */
[----:B------:R-:W1:Y:S04]  /*07b0*/  LDS.S8 R14, [R18+0x11] ;  /* 0x00001100120e7984 */ /* 0x000e680000000200 */
[----:B------:R-:W2:Y:S04]  /*07c0*/  LDS.S8 R16, [R18+0x12] ;  /* 0x0000120012107984 */ /* 0x000ea80000000200 */
[----:B------:R-:W3:Y:S01]  /*07d0*/  LDS.S8 R17, [R18+0x13] ;  /* 0x0000130012117984 */ /* 0x000ee20000000200 */
[----:B0-----:R-:W0:Y:S08]  /*07e0*/  I2F.S16 R13, R13 ;  /* 0x0000000d000d7306 */ /* 0x001e300000101400 */
[----:B-1----:R-:W1:Y:S08]  /*07f0*/  I2F.S16 R14, R14 ;  /* 0x0000000e000e7306 */ /* 0x002e700000101400 */
[----:B--2---:R-:W2:Y:S01]  /*0800*/  I2F.S16 R16, R16 ;  /* 0x0000001000107306 */ /* 0x004ea20000101400 */
[----:B0-----:R-:W-:-:S04]  /*0810*/  FMUL.FTZ R15, R13, c[0x0][0x180] ;  /* 0x000060000d0f7a20 */ /* 0x001fc80000410000 */
[----:B------:R-:W-:-:S03]  /*0820*/  FFMA.FTZ R6, R15, R15, R6 ;  /* 0x0000000f0f067223 */ /* 0x000fc60000010006 */
[----:B---3--:R-:W0:Y:S01]  /*0830*/  I2F.S16 R17, R17 ;  /* 0x0000001100117306 */ /* 0x008e220000101400 */
[----:B-1----:R-:W-:-:S04]  /*0840*/  FMUL.FTZ R15, R14, c[0x0][0x180] ;  /* 0x000060000e0f7a20 */ /* 0x002fc80000410000 */
[----:B------:R-:W-:Y:S02]  /*0850*/  FFMA.FTZ R6, R15, R15, R6 ;  /* 0x0000000f0f067223 */ /* 0x000fe40000010006 */
[----:B--2---:R-:W-:-:S04]  /*0860*/  FMUL.FTZ R15, R16, c[0x0][0x180] ;  /* 0x00006000100f7a20 */ /* 0x004fc80000410000 */
[----:B------:R-:W-:Y:S02]  /*0870*/  FFMA.FTZ R6, R15, R15, R6 ;  /* 0x0000000f0f067223 */ /* 0x000fe40000010006 */
[----:B0-----:R-:W-:-:S04]  /*0880*/  FMUL.FTZ R13, R17, c[0x0][0x180] ;  /* 0x00006000110d7a20 */ /* 0x001fc80000410000 */
[----:B------:R-:W-:Y:S01]  /*0890*/  FFMA.FTZ R6, R13, R13, R6 ;  /* 0x0000000d0d067223 */ /* 0x000fe20000010006 */
[----:B------:R-:W-:Y:S05]  /*08a0*/  @P0 BRA `(.L_x_8) ;  /* 0xfffffeb000000947 */ /* 0x000fea000383ffff */
.L_x_7:
[----:B------:R-:W-:Y:S05]  /*08b0*/  BSYNC B1 ;  /* 0x0000000000017941 */ /* 0x000fea0003800000 */
.L_x_6:
[----:B------:R-:W-:Y:S05]  /*08c0*/  @!P2 BRA `(.L_x_5) ;  /* 0x000000b00000a947 */ /* 0x000fea0003800000 */
[----:B------:R-:W-:-:S04]  /*08d0*/  IMAD.IADD R10, R10, 0x1, R7 ;  /* 0x000000010a0a7824 */ /* 0x000fc800078e0207 */
[----:B------:R-:W-:-:S05]  /*08e0*/  IMAD R10, R11, c[0x0][0x17c], R10 ;  /* 0x00005f000b0a7a24 */ /* 0x000fca00078e020a */
[----:B------:R-:W-:-:S05]  /*08f0*/  IADD3 R10, R10, 0x10, RZ ;  /* 0x000000100a0a7810 */ /* 0x000fca0007ffe0ff */
.L_x_9:
[----:B------:R0:W1:Y:S01]  /*0900*/  LDS.S8 R7, [R10] ;  /* 0x000000000a077984 */ /* 0x0000620000000200 */
[----:B------:R-:W-:-:S04]  /*0910*/  IADD3 R4, R4, -0x1, RZ ;  /* 0xffffffff04047810 */ /* 0x000fc80007ffe0ff */
[----:B------:R-:W-:Y:S02]  /*0920*/  ISETP.NE.AND P0, PT, R4, RZ, PT ;  /* 0x000000ff0400720c */ /* 0x000fe40003f05270 */
[----:B0-----:R-:W-:Y:S01]  /*0930*/  IADD3 R10, R10, 0x1, RZ ;  /* 0x000000010a0a7810 */ /* 0x001fe20007ffe0ff */
[----:B-1----:R-:W0:Y:S02]  /*0940*/  I2F.S16 R7, R7 ;  /* 0x0000000700077306 */ /* 0x002e240000101400 */
[----:B0-----:R-:W-:-:S04]  /*0950*/  FMUL.FTZ R13, R7, c[0x0][0x180] ;  /* 0x00006000070d7a20 */ /* 0x001fc80000410000 */
[----:B------:R-:W-:-:S04]  /*0960*/  FFMA.FTZ R6, R13, R13, R6 ;  /* 0x0000000d0d067223 */ /* 0x000fc80000010006 */
[----:B------:R-:W-:Y:S05]  /*0970*/  @P0 BRA `(.L_x_9) ;  /* 0xffffff8000000947 */ /* 0x000fea000383ffff */
.L_x_5:
[----:B------:R-:W-:Y:S05]  /*0980*/  BSYNC B0 ;  /* 0x0000000000007941 */ /* 0x000fea0003800000 */
.L_x_4:
[----:B------:R-:W0:Y:S01]  /*0990*/  SHFL.BFLY PT, R7, R6, 0x1, 0x1f ;  /* 0x0c201f0006077f89 */ /* 0x000e2200000e0000 */
[----:B------:R-:W-:Y:S01]  /*09a0*/  ISETP.NE.AND P0, PT, R2, RZ, PT ;  /* 0x000000ff0200720c */ /* 0x000fe20003f05270 */
[----:B------:R-:W-:Y:S01]  /*09b0*/  BSSY B0, `(.L_x_10) ;  /* 0x0000010000007945 */ /* 0x000fe20003800000 */
[----:B0-----:R-:W-:-:S05]  /*09c0*/  FADD.FTZ R7, R7, R6 ;  /* 0x0000000607077221 */ /* 0x001fca0000010000 */
[----:B------:R-:W0:Y:S02]  /*09d0*/  SHFL.BFLY PT, R4, R7, 0x2, 0x1f ;  /* 0x0c401f0007047f89 */ /* 0x000e2400000e0000 */
[----:B0-----:R-:W-:-:S05]  /*09e0*/  FADD.FTZ R4, R7, R4 ;  /* 0x0000000407047221 */ /* 0x001fca0000010000 */
[----:B------:R-:W0:Y:S02]  /*09f0*/  SHFL.BFLY PT, R13, R4, 0x4, 0x1f ;  /* 0x0c801f00040d7f89 */ /* 0x000e2400000e0000 */
[----:B0-----:R-:W-:Y:S01]  /*0a00*/  FADD.FTZ R2, R4, R13 ;  /* 0x0000000d04027221 */ /* 0x001fe20000010000 */
[----:B------:R-:W-:Y:S05]  /*0a10*/  @P0 BRA `(.L_x_11) ;  /* 0x0000009000000947 */ /* 0x000fea0003800000 */
[----:B------:R-:W-:-:S04]  /*0a20*/  FMUL.FTZ R2, R2, 1 ;  /* 0x3f80000002027820 */ /* 0x000fc80000410000 */
[----:B------:R-:W0:Y:S02]  /*0a30*/  F2F.F64.F32 R6, R2 ;  /* 0x0000000200067310 */ /* 0x000e240000201800 */
[----:B0-----:R-:W0:-:S06]  /*0a40*/  DADD R6, R6, c[0x2][0x0] ;  /* 0x0080000006067629 */ /* 0x001e0c0000000000 */
[----:B0-----:R-:W0:Y:S01]  /*0a50*/  F2F.F32.F64 R4, R6 ;  /* 0x0000000600047310 */ /* 0x001e220000301000 */
[----:B------:R-:W0:-:S14]  /*0a60*/  DSETP.GEU.AND P0, PT, |R6|, c[0x2][0x8], PT ;  /* 0x008002000600762a */ /* 0x000e1c0003f0e200 */
[----:B0-----:R-:W-:-:S04]  /*0a70*/  @!P0 FMUL R4, R4, 1.175494350822287508e-38 ;  /* 0x0080000004048820 */ /* 0x001fc80000400000 */
[----:B------:R-:W0:Y:S02]  /*0a80*/  MUFU.RSQ R13, R4 ;  /* 0x00000004000d7308 */ /* 0x000e240000001400 */
[----:B0-----:R-:W-:-:S05]  /*0a90*/  FMUL.FTZ R8, R13, R8 ;  /* 0x000000080d087220 */ /* 0x001fca0000410000 */
[----:B------:R0:W-:Y:S02]  /*0aa0*/  STS [R11.X4], R8 ;  /* 0x000000080b007388 */ /* 0x0001e40000004800 */
.L_x_11:
[----:B------:R-:W-:Y:S05]  /*0ab0*/  BSYNC B0 ;  /* 0x0000000000007941 */ /* 0x000fea0003800000 */
.L_x_10:
[----:B------:R-:W-:Y:S06]  /*0ac0*/  BAR.SYNC.DEFER_BLOCKING 0x0 ;  /* 0x0000000000007b1d */ /* 0x000fec0000010000 */
[----:B------:R-:W-:Y:S05]  /*0ad0*/  @P1 EXIT ;  /* 0x000000000000194d */ /* 0x000fea0003800000 */
[----:B------:R-:W-:Y:S02]  /*0ae0*/  IABS R2, R3 ;  /* 0x0000000300027213 */ /* 0x000fe40000000000 */
[----:B------:R-:W-:Y:S02]  /*0af0*/  MOV R6, RZ ;  /* 0x000000ff00067202 */ /* 0x000fe40000000f00 */
[----:B0-----:R-:W0:Y:S01]  /*0b00*/  I2F.RP R8, R2 ;  /* 0x0000000200087306 */ /* 0x001e220000209400 */
[----:B------:R-:W-:-:S02]  /*0b10*/  ISETP.NE.AND P0, PT, R3, RZ, PT ;  /* 0x000000ff0300720c */ /* 0x000fc40003f05270 */
[----:B------:R-:W-:-:S05]  /*0b20*/  LOP3.LUT R4, RZ, R3, RZ, 0x33, !PT ;  /* 0x00000003ff047212 */ /* 0x000fca00078e33ff */
[----:B0-----:R-:W0:Y:S02]  /*0b30*/  MUFU.RCP R8, R8 ;  /* 0x0000000800087308 */ /* 0x001e240000001000 */
[----:B0-----:R-:W-:-:S06]  /*0b40*/  IADD3 R7, R8, 0xffffffe, RZ ;  /* 0x0ffffffe08077810 */ /* 0x001fcc0007ffe0ff */
[----:B------:R-:W0:Y:S02]  /*0b50*/  F2I.FTZ.U32.TRUNC.NTZ R7, R7 ;  /* 0x0000000700077305 */ /* 0x000e24000021f000 */
[----:B0-----:R-:W-:-:S04]  /*0b60*/  IMAD.MOV R11, RZ, RZ, -R7 ;  /* 0x000000ffff0b7224 */ /* 0x001fc800078e0a07 */
[----:B------:R-:W-:-:S04]  /*0b70*/  IMAD R11, R11, R2, RZ ;  /* 0x000000020b0b7224 */ /* 0x000fc800078e02ff */
[----:B------:R-:W-:-:S04]  /*0b80*/  IMAD.HI.U32 R6, R7, R11, R6 ;  /* 0x0000000b07067227 */ /* 0x000fc800078e0006 */
.L_x_12:
[----:B0-----:R-:W-:Y:S01]  /*0b90*/  IABS R7, R3 ;  /* 0x0000000300077213 */ /* 0x001fe20000000000 */
[----:B------:R-:W0:Y:S01]  /*0ba0*/  LDS R15, [R0.X4+0x10] ;  /* 0x00001000000f7984 */ /* 0x000e220000004800 */
[----:B------:R-:W-:-:S03]  /*0bb0*/  IABS R11, R0 ;  /* 0x00000000000b7213 */ /* 0x000fc60000000000 */
[----:B------:R-:W-:Y:S02]  /*0bc0*/  IMAD.MOV R8, RZ, RZ, -R7 ;  /* 0x000000ffff087224 */ /* 0x000fe400078e0a07 */
[----:B------:R-:W-:-:S04]  /*0bd0*/  IMAD.HI.U32 R7, R6, R11, RZ ;  /* 0x0000000b06077227 */ /* 0x000fc800078e00ff */
[----:B------:R-:W-:Y:S01]  /*0be0*/  IMAD R11, R7, R8, R11 ;  /* 0x00000008070b7224 */ /* 0x000fe200078e020b */
[----:B------:R-:W-:-:S04]  /*0bf0*/  IABS R8, R3 ;  /* 0x0000000300087213 */ /* 0x000fc80000000000 */
[----:B------:R-:W-:-:S13]  /*0c00*/  ISETP.GT.U32.AND P2, PT, R2, R11, PT ;  /* 0x0000000b0200720c */ /* 0x000fda0003f44070 */
[----:B------:R-:W-:Y:S01]  /*0c10*/  @!P2 IMAD.IADD R11, R11, 0x1, -R8 ;  /* 0x000000010b0ba824 */ /* 0x000fe200078e0a08 */
[----:B------:R-:W-:Y:S02]  /*0c20*/  LOP3.LUT R8, R0, R3, RZ, 0x3c, !PT ;  /* 0x0000000300087212 */ /* 0x000fe400078e3cff */
[----:B------:R-:W-:Y:S02]  /*0c30*/  @!P2 IADD3 R7, R7, 0x1, RZ ;  /* 0x000000010707a810 */ /* 0x000fe40007ffe0ff */
[----:B------:R-:W-:Y:S02]  /*0c40*/  ISETP.GE.U32.AND P1, PT, R11, R2, PT ;  /* 0x000000020b00720c */ /* 0x000fe40003f26070 */
[----:B------:R-:W-:Y:S02]  /*0c50*/  ISETP.GE.AND P3, PT, R8, RZ, PT ;  /* 0x000000ff0800720c */ /* 0x000fe40003f66270 */
[----:B0-----:R-:W0:Y:S09]  /*0c60*/  I2F.S8 R8, R15 ;  /* 0x0000000f00087306 */ /* 0x001e320000001400 */
[----:B------:R-:W-:Y:S01]  /*0c70*/  @P1 IADD3 R7, R7, 0x1, RZ ;  /* 0x0000000107071810 */ /* 0x000fe20007ffe0ff */
[----:B------:R-:W1:Y:S04]  /*0c80*/  I2F.S8 R10, R15.B1 ;  /* 0x1000000f000a7306 */ /* 0x000e680000001400 */
[----:B------:R-:W-:-:S05]  /*0c90*/  @!P3 IMAD.MOV R7, RZ, RZ, -R7 ;  /* 0x000000ffff07b224 */ /* 0x000fca00078e0a07 */
[----:B------:R-:W-:Y:S01]  /*0ca0*/  SEL R7, R4, R7, !P0 ;  /* 0x0000000704077207 */ /* 0x000fe20004000000 */
[----:B------:R-:W2:Y:S01]  /*0cb0*/  I2F.S8 R11, R15.B2 ;  /* 0x2000000f000b7306 */ /* 0x000ea20000001400 */
[----:B0-----:R-:W-:-:S04]  /*0cc0*/  FMUL.FTZ R8, R8, c[0x0][0x180] ;  /* 0x0000600008087a20 */ /* 0x001fc80000410000 */
[----:B------:R-:W0:Y:S01]  /*0cd0*/  LDS R7, [R7.X4] ;  /* 0x0000000007077984 */ /* 0x000e220000004800 */
[----:B-1----:R-:W-:Y:S02]  /*0ce0*/  FMUL.FTZ R10, R10, c[0x0][0x180] ;  /* 0x000060000a0a7a20 */ /* 0x002fe40000410000 */
[----:B------:R-:W1:Y:S01]  /*0cf0*/  I2F.S8 R13, R15.B3 ;  /* 0x3000000f000d7306 */ /* 0x000e620000001400 */
[----:B--2---:R-:W-:Y:S02]  /*0d00*/  FMUL.FTZ R12, R11, c[0x0][0x180] ;  /* 0x000060000b0c7a20 */ /* 0x004fe40000410000 */
[----:B-1----:R-:W-:Y:S02]  /*0d10*/  FMUL.FTZ R14, R13, c[0x0][0x180] ;  /* 0x000060000d0e7a20 */ /* 0x002fe40000410000 */
[----:B0-----:R-:W-:Y:S02]  /*0d20*/  FMUL.FTZ R8, R8, R7 ;  /* 0x0000000708087220 */ /* 0x001fe40000410000 */
[----:B------:R-:W-:-:S02]  /*0d30*/  FMUL.FTZ R10, R7, R10 ;  /* 0x0000000a070a7220 */ /* 0x000fc40000410000 */
[----:B------:R-:W-:Y:S02]  /*0d40*/  FMUL.FTZ R8, R8, c[0x0][0x184] ;  /* 0x0000610008087a20 */ /* 0x000fe40000410000 */
[C---:B------:R-:W-:Y:S02]  /*0d50*/  FMUL.FTZ R12, R7.reuse, R12 ;  /* 0x0000000c070c7220 */ /* 0x040fe40000410000 */
[----:B------:R-:W-:Y:S02]  /*0d60*/  FMUL.FTZ R10, R10, c[0x0][0x184] ;  /* 0x000061000a0a7a20 */ /* 0x000fe40000410000 */
[----:B------:R-:W-:Y:S01]  /*0d70*/  FMUL.FTZ R12, R12, c[0x0][0x184] ;  /* 0x000061000c0c7a20 */ /* 0x000fe20000410000 */
[----:B------:R-:W-:Y:S01]  /*0d80*/  F2I.S8.NTZ R8, R8 ;  /* 0x0000000800087305 */ /* 0x000fe20000202100 */
[----:B------:R-:W-:-:S04]  /*0d90*/  FMUL.FTZ R14, R7, R14 ;  /* 0x0000000e070e7220 */ /* 0x000fc80000410000 */
[----:B------:R-:W-:-:S03]  /*0da0*/  FMUL.FTZ R14, R14, c[0x0][0x184] ;  /* 0x000061000e0e7a20 */ /* 0x000fc60000410000 */
[----:B------:R-:W0:Y:S08]  /*0db0*/  F2I.S8.NTZ R11, R10 ;  /* 0x0000000a000b7305 */ /* 0x000e300000202100 */
[----:B------:R-:W1:Y:S08]  /*0dc0*/  F2I.S8.NTZ R12, R12 ;  /* 0x0000000c000c7305 */ /* 0x000e700000202100 */
[----:B------:R-:W2:Y:S01]  /*0dd0*/  F2I.S8.NTZ R14, R14 ;  /* 0x0000000e000e7305 */ /* 0x000ea20000202100 */
[----:B0-----:R-:W-:Y:S01]  /*0de0*/  PRMT R7, R11, 0x7604, R8 ;  /* 0x000076040b077816 */ /* 0x001fe20000000008 */
[----:B------:R-:W-:Y:S01]  /*0df0*/  IMAD.IADD R11, R9, 0x1, R0 ;  /* 0x00000001090b7824 */ /* 0x000fe200078e0200 */
[----:B------:R-:W-:Y:S01]  /*0e00*/  IADD3 R0, R0, c[0x0][0x0], RZ ;  /* 0x0000000000007a10 */ /* 0x000fe20007ffe0ff */
[----:B------:R-:W-:-:S03]  /*0e10*/  IMAD.MOV.U32 R8, RZ, RZ, 0x4 ;  /* 0x00000004ff087424 */ /* 0x000fc600078e00ff */
[----:B------:R-:W-:Y:S01]  /*0e20*/  ISETP.GE.AND P1, PT, R0, R5, PT ;  /* 0x000000050000720c */ /* 0x000fe20003f26270 */
[----:B------:R-:W-:Y:S01]  /*0e30*/  IMAD.WIDE R10, R11, R8, c[0x0][0x160] ;  /* 0x000058000b0a7625 */ /* 0x000fe200078e0208 */
[----:B-1----:R-:W-:-:S04]  /*0e40*/  PRMT R7, R12, 0x7054, R7 ;  /* 0x000070540c077816 */ /* 0x002fc80000000007 */
[----:B--2---:R-:W-:-:S05]  /*0e50*/  PRMT R7, R14, 0x654, R7 ;  /* 0x000006540e077816 */ /* 0x004fca0000000007 */
[----:B------:R0:W-:Y:S02]  /*0e60*/  STG.E [R10.64], R7 ;  /* 0x000000070a007986 */ /* 0x0001e4000c101906 */
[----:B------:R-:W-:Y:S05]  /*0e70*/  @!P1 BRA `(.L_x_12) ;  /* 0xfffffd1000009947 */ /* 0x000fea000383ffff */
[----:B------:R-:W-:Y:S05]  /*0e80*/  EXIT ;  /* 0x000000000000794d */ /* 0x000fea0003800000 */
.L_x_13:
[----:B------:R-:W-:-:S00]  /*0e90*/  BRA `(.L_x_13) ;  /* 0xfffffff000007947 */ /* 0x000fc0000383ffff */
[----:B------:R-:W-:-:S00]  /*0ea0*/  NOP ;  /* 0x0000000000007918 */ /* 0x000fc00000000000 */
        /* <DEDUP_REMOVED lines=13> */
.L_x_392:


//--------------------- .text._ZN17fastertransformer19normalize_kernel_v2ILi4ELi2ELi4EEEvP5char4PK6__halfiiiiff --------------------------
	.section	.text._ZN17fastertransformer19normalize_kernel_v2ILi4ELi2ELi4EEEvP5char4PK6__halfiiiiff,"ax",@progbits
	.sectioninfo	@"SHI_REGISTERS=23"
	.align	128
        .global         _ZN17fastertransformer19normalize_kernel_v2ILi4ELi2ELi4EEEvP5char4PK6__halfiiiiff
        .type           _ZN17fastertransformer19normalize_kernel_v2ILi4ELi2ELi4EEEvP5char4PK6__halfiiiiff,@function
        .size           _ZN17fastertransformer19normalize_kernel_v2ILi4ELi2ELi4EEEvP5char4PK6__halfiiiiff,(.L_x_393 - _ZN17fastertransformer19normalize_kernel_v2ILi4ELi2ELi4EEEvP5char4PK6__halfiiiiff)
        .other          _ZN17fastertransformer19normalize_kernel_v2ILi4ELi2ELi4EEEvP5char4PK6__halfiiiiff,@"STO_CUDA_ENTRY STV_DEFAULT"
_ZN17fastertransformer19normalize_kernel_v2ILi4ELi2ELi4EEEvP5char4PK6__halfiiiiff:
.text._ZN17fastertransformer19normalize_kernel_v2ILi4ELi2ELi4EEEvP5char4PK6__halfiiiiff:
        /* <DEDUP_REMOVED lines=82> */
.L_x_14:
[----:B------:R-:W-:Y:S01]  /*0520*/  IMAD R9, R3, UR4, RZ ;  /* 0x0000000403097c24 */ /* 0x000fe2000f8e02ff */
[----:B------:R-:W-:Y:S01]  /*0530*/  BSSY B0, `(.L_x_15) ;  /* 0x000000b000007945 */ /* 0x000fe20003800000 */
[----:B------:R-:W-:Y:S05]  /*0540*/  @P1 BRA `(.L_x_16) ;  /* 0x0000009000001947 */ /* 0x000fea0003800000 */
[----:B------:R-:W-:-:S04]  /*0550*/  IMAD.MOV.U32 R14, RZ, RZ, R0 ;  /* 0x000000ffff0e7224 */ /* 0x000fc800078e0000 */
.L_x_17:
        /* <DEDUP_REMOVED lines=8> */
.L_x_16:
[----:B------:R-:W-:Y:S05]  /*05e0*/  BSYNC B0 ;  /* 0x0000000000007941 */ /* 0x000fea0003800000 */
.L_x_15:
        /* <DEDUP_REMOVED lines=23> */
.L_x_22:
        /* <DEDUP_REMOVED lines=21> */
.L_x_21:
[----:B------:R-:W-:Y:S05]  /*08b0*/  BSYNC B1 ;  /* 0x0000000000017941 */ /* 0x000fea0003800000 */
.L_x_20:
[----:B------:R-:W-:Y:S05]  /*08c0*/  @!P2 BRA `(.L_x_19) ;  /* 0x000000b00000a947 */ /* 0x000fea0003800000 */
[----:B------:R-:W-:-:S04]  /*08d0*/  IMAD.IADD R10, R10, 0x1, R7 ;  /* 0x000000010a0a7824 */ /* 0x000fc800078e0207 */
[----:B------:R-:W-:-:S05]  /*08e0*/  IMAD R10, R11, c[0x0][0x17c], R10 ;  /* 0x00005f000b0a7a24 */ /* 0x000fca00078e020a */
[----:B------:R-:W-:-:S05]  /*08f0*/  IADD3 R10, R10, 0x20, RZ ;  /* 0x000000200a0a7810 */ /* 0x000fca0007ffe0ff */
.L_x_23:
        /* <DEDUP_REMOVED lines=8> */
.L_x_19:
[----:B------:R-:W-:Y:S05]  /*0980*/  BSYNC B0 ;  /* 0x0000000000007941 */ /* 0x000fea0003800000 */
.L_x_18:
        /* <DEDUP_REMOVED lines=18> */
.L_x_25:
[----:B------:R-:W-:Y:S05]  /*0ab0*/  BSYNC B0 ;  /* 0x0000000000007941 */ /* 0x000fea0003800000 */
.L_x_24:
        /* <DEDUP_REMOVED lines=13> */
.L_x_26:
        /* <DEDUP_REMOVED lines=48> */
.L_x_27:
        /* <DEDUP_REMOVED lines=15> */
.L_x_393:


//--------------------- .text._ZN17fastertransformer19normalize_kernel_v2ILi4ELi4ELi4EEEvP5char4PK6__halfiiiiff --------------------------
	.section	.text._ZN17fastertransformer19normalize_kernel_v2ILi4ELi4ELi4EEEvP5char4PK6__halfiiiiff,"ax",@progbits
	.sectioninfo	@"SHI_REGISTERS=23"
	.align	128
        .global         _ZN17fastertransformer19normalize_kernel_v2ILi4ELi4ELi4EEEvP5char4PK6__halfiiiiff
        .type           _ZN17fastertransformer19normalize_kernel_v2ILi4ELi4ELi4EEEvP5char4PK6__halfiiiiff,@function
        .size           _ZN17fastertransformer19normalize_kernel_v2ILi4ELi4ELi4EEEvP5char4PK6__halfiiiiff,(.L_x_394 - _ZN17fastertransformer19normalize_kernel_v2ILi4ELi4ELi4EEEvP5char4PK6__halfiiiiff)
        .other          _ZN17fastertransformer19normalize_kernel_v2ILi4ELi4ELi4EEEvP5char4PK6__halfiiiiff,@"STO_CUDA_ENTRY STV_DEFAULT"
_ZN17fastertransformer19normalize_kernel_v2ILi4ELi4ELi4EEEvP5char4PK6__halfiiiiff:
.text._ZN17fastertransformer19normalize_kernel_v2ILi4ELi4ELi4EEEvP5char4PK6__halfiiiiff:
        /* <DEDUP_REMOVED lines=82> */
.L_x_28:
[----:B------:R-:W-:Y:S01]  /*0520*/  IMAD R9, R3, UR4, RZ ;  /* 0x0000000403097c24 */ /* 0x000fe2000f8e02ff */
[----:B------:R-:W-:Y:S01]  /*0530*/  BSSY B0, `(.L_x_29) ;  /* 0x000000b000007945 */ /* 0x000fe20003800000 */
[----:B------:R-:W-:Y:S05]  /*0540*/  @P1 BRA `(.L_x_30) ;  /* 0x0000009000001947 */ /* 0x000fea0003800000 */
[----:B------:R-:W-:-:S04]  /*0550*/  IMAD.MOV.U32 R14, RZ, RZ, R0 ;  /* 0x000000ffff0e7224 */ /* 0x000fc800078e0000 */
.L_x_31:
        /* <DEDUP_REMOVED lines=8> */
.L_x_30:
[----:B------:R-:W-:Y:S05]  /*05e0*/  BSYNC B0 ;  /* 0x0000000000007941 */ /* 0x000fea0003800000 */
.L_x_29:
        /* <DEDUP_REMOVED lines=23> */
.L_x_36:
        /* <DEDUP_REMOVED lines=21> */
.L_x_35:
[----:B------:R-:W-:Y:S05]  /*08b0*/  BSYNC B1 ;  /* 0x0000000000017941 */ /* 0x000fea0003800000 */
.L_x_34:
[----:B------:R-:W-:Y:S05]  /*08c0*/  @!P2 BRA `(.L_x_33) ;  /* 0x000000b00000a947 */ /* 0x000fea0003800000 */
[----:B------:R-:W-:-:S04]  /*08d0*/  IMAD.IADD R10, R10, 0x1, R7 ;  /* 0x000000010a0a7824 */ /* 0x000fc800078e0207 */
[----:B------:R-:W-:-:S05]  /*08e0*/  IMAD R10, R11, c[0x0][0x17c], R10 ;  /* 0x00005f000b0a7a24 */ /* 0x000fca00078e020a */
[----:B------:R-:W-:-:S05]  /*08f0*/  IADD3 R10, R10, 0x40, RZ ;  /* 0x000000400a0a7810 */ /* 0x000fca0007ffe0ff */
.L_x_37:
        /* <DEDUP_REMOVED lines=8> */
.L_x_33:
[----:B------:R-:W-:Y:S05]  /*0980*/  BSYNC B0 ;  /* 0x0000000000007941 */ /* 0x000fea0003800000 */
.L_x_32:
        /* <DEDUP_REMOVED lines=18> */
.L_x_39:
[----:B------:R-:W-:Y:S05]  /*0ab0*/  BSYNC B0 ;  /* 0x0000000000007941 */ /* 0x000fea0003800000 */
.L_x_38:
        /* <DEDUP_REMOVED lines=13> */
.L_x_40:
        /* <DEDUP_REMOVED lines=48> */
.L_x_41:
        /* <DEDUP_REMOVED lines=15> */
.L_x_394:


//--------------------- .text._ZN17fastertransformer16normalize_kernelI6__halfS1_EEvPT_PKT0_iiii --------------------------
	.section	.text._ZN17fastertransformer16normalize_kernelI6__halfS1_EEvPT_PKT0_iiii,"ax",@progbits
	.sectioninfo	@"SHI_REGISTERS=19"
	.align	128
        .global         _ZN17fastertransformer16normalize_kernelI6__halfS1_EEvPT_PKT0_iiii
        .type           _ZN17fastertransformer16normalize_kernelI6__halfS1_EEvPT_PKT0_iiii,@function
        .size           _ZN17fastertransformer16normalize_kernelI6__halfS1_EEvPT_PKT0_iiii,(.L_x_390 - _ZN17fastertransformer16normalize_kernelI6__halfS1_EEvPT_PKT0_iiii)
        .other          _ZN17fastertransformer16normalize_kernelI6__halfS1_EEvPT_PKT0_iiii,@"STO_CUDA_ENTRY STV_DEFAULT"
_ZN17fastertransformer16normalize_kernelI6__halfS1_EEvPT_PKT0_iiii:
.text._ZN17fastertransformer16normalize_kernelI6__halfS1_EEvPT_PKT0_iiii:
[----:B------:R-:W-:Y:S02]  /*0000*/  MOV R1, c[0x0][0x28] ;  /* 0x00000a0000017a02 */ /* 0x000fe40000000f00 */
[----:B------:R-:W0:Y:S01]  /*0010*/  S2R R8, SR_CTAID.Y ;  /* 0x0000000000087919 */ /* 0x000e220000002600 */
[----:B------:R-:W-:Y:S01]  /*0020*/  ISETP.NE.U32.AND P0, PT, RZ, c[0x0][0x168], PT ;  /* 0x00005a00ff007a0c */ /* 0x000fe20003f05070 */
[----:B------:R-:W-:Y:S01]  /*0030*/  HFMA2.MMA R2, -RZ, RZ, 0, 1.1920928955078125e-07 ;  /* 0x00000002ff027435 */ /* 0x000fe200000001ff */
[----:B------:R-:W-:Y:S01]  /*0040*/  ULDC.64 UR4, c[0x0][0x118] ;  /* 0x0000460000047ab9 */ /* 0x000fe20000000a00 */
[----:B------:R-:W0:Y:S01]  /*0050*/  S2R R5, SR_CTAID.Z ;  /* 0x0000000000057919 */ /* 0x000e220000002700 */
[----:B------:R-:W-:-:S03]  /*0060*/  ISETP.NE.AND.EX P0, PT, RZ, c[0x0][0x16c], PT, P0 ;  /* 0x00005b00ff007a0c */ /* 0x000fc60003f05300 */
[----:B------:R-:W1:Y:S04]  /*0070*/  S2R R3, SR_CTAID.X ;  /* 0x0000000000037919 */ /* 0x000e680000002500 */
[----:B------:R-:W2:Y:S01]  /*0080*/  S2R R6, SR_TID.X ;  /* 0x0000000000067919 */ /* 0x000ea20000002100 */
[----:B0-----:R-:W-:-:S05]  /*0090*/  IMAD R0, R5, c[0x0][0x178], R8 ;  /* 0x00005e0005007a24 */ /* 0x001fca00078e0208 */
[----:B------:R-:W-:-:S04]  /*00a0*/  @P0 IMAD.WIDE R8, R8, R2, c[0x0][0x168] ;  /* 0x00005a0008080625 */ /* 0x000fc800078e0202 */
[----:B-1----:R-:W-:Y:S02]  /*00b0*/  IMAD R3, R0, c[0x0][0x174], R3 ;  /* 0x00005d0000037a24 */ /* 0x002fe400078e0203 */
[----:B------:R-:W3:Y:S01]  /*00c0*/  @P0 LDG.E.U16 R8, [R8.64] ;  /* 0x0000000408080981 */ /* 0x000ee2000c1e1500 */
[----:B--2---:R-:W-:Y:S01]  /*00d0*/  ISETP.GE.AND P1, PT, R6, c[0x0][0x17c], PT ;  /* 0x00005f0006007a0c */ /* 0x004fe20003f26270 */
[----:B------:R-:W-:-:S04]  /*00e0*/  IMAD R3, R3, c[0x0][0x17c], R6 ;  /* 0x00005f0003037a24 */ /* 0x000fc800078e0206 */
[----:B------:R-:W-:-:S08]  /*00f0*/  IMAD.WIDE R2, R3, R2, c[0x0][0x160] ;  /* 0x0000580003027625 */ /* 0x000fd000078e0202 */
[----:B------:R-:W2:Y:S01]  /*0100*/  @!P1 LDG.E.U16 R10, [R2.64] ;  /* 0x00000004020a9981 */ /* 0x000ea2000c1e1500 */
[----:B------:R-:W-:Y:S01]  /*0110*/  HFMA2.MMA R4, -RZ, RZ, 0, 0 ;  /* 0x00000000ff047435 */ /* 0x000fe200000001ff */
[----:B------:R-:W-:Y:S01]  /*0120*/  IMAD.MOV.U32 R5, RZ, RZ, 0x3ff00000 ;  /* 0x3ff00000ff057424 */ /* 0x000fe200078e00ff */
[----:B------:R-:W-:Y:S01]  /*0130*/  MOV R11, c[0x0][0x0] ;  /* 0x00000000000b7a02 */ /* 0x000fe20000000f00 */
[----:B---3--:R-:W-:-:S05]  /*0140*/  @P0 HADD2.F32 R0, -RZ, R8.H0_H0 ;  /* 0x20000008ff000230 */ /* 0x008fca0000004100 */
[----:B------:R-:W-:-:S04]  /*0150*/  @P0 FMUL.FTZ R7, R0, 1 ;  /* 0x3f80000000070820 */ /* 0x000fc80000410000 */
[----:B------:R0:W1:Y:S01]  /*0160*/  @P0 F2F.F64.F32 R4, R7 ;  /* 0x0000000700040310 */ /* 0x0000620000201800 */
[----:B------:R-:W-:Y:S02]  /*0170*/  ISETP.GE.U32.AND P0, PT, R11, 0x21, PT ;  /* 0x000000210b00780c */ /* 0x000fe40003f06070 */
[----:B------:R-:W-:Y:S01]  /*0180*/  MOV R0, RZ ;  /* 0x000000ff00007202 */ /* 0x000fe20000000f00 */
[----:B--2---:R-:W-:-:S05]  /*0190*/  @!P1 HADD2.F32 R0, -RZ, R10.H0_H0 ;  /* 0x2000000aff009230 */ /* 0x004fca0000004100 */
[----:B------:R-:W-:-:S05]  /*01a0*/  FMUL.FTZ R12, R0, R0 ;  /* 0x00000000000c7220 */ /* 0x000fca0000410000 */
[----:B------:R-:W-:Y:S05]  /*01b0*/  @!P0 BRA `(.L_x_42) ;  /* 0x0000020000008947 */ /* 0x000fea0003800000 */
[----:B0-----:R-:W0:Y:S01]  /*01c0*/  SHFL.BFLY PT, R7, R12, 0x10, 0x1f ;  /* 0x0e001f000c077f89 */ /* 0x001e2200000e0000 */
[----:B------:R-:W2:Y:S08]  /*01d0*/  I2F.U32 R13, c[0x0][0x0] ;  /* 0x00000000000d7b06 */ /* 0x000eb00000201000 */
[----:B------:R-:W3:Y:S01]  /*01e0*/  I2F.U32 R14, R6 ;  /* 0x00000006000e7306 */ /* 0x000ee20000201000 */
[----:B--2---:R-:W-:-:S02]  /*01f0*/  FMUL.FTZ R13, R13, 0.03125 ;  /* 0x3d0000000d0d7820 */ /* 0x004fc40000410000 */
[----:B0-----:R-:W-:Y:S01]  /*0200*/  FADD.FTZ R7, R12, R7 ;  /* 0x000000070c077221 */ /* 0x001fe20000010000 */
[----:B------:R-:W-:Y:S02]  /*0210*/  LOP3.LUT P0, R12, R6, 0x1f, RZ, 0xc0, !PT ;  /* 0x0000001f060c7812 */ /* 0x000fe4000780c0ff */
[----:B---3--:R-:W-:Y:S02]  /*0220*/  FSETP.GT.FTZ.AND P2, PT, R13, R14, PT ;  /* 0x0000000e0d00720b */ /* 0x008fe40003f54000 */
[----:B------:R-:W0:Y:S02]  /*0230*/  SHFL.BFLY PT, R8, R7, 0x8, 0x1f ;  /* 0x0d001f0007087f89 */ /* 0x000e2400000e0000 */
[----:B0-----:R-:W-:-:S07]  /*0240*/  FADD.FTZ R8, R7, R8 ;  /* 0x0000000807087221 */ /* 0x001fce0000010000 */
[----:B------:R-:W-:Y:S01]  /*0250*/  @!P0 SHF.R.U32.HI R7, RZ, 0x3, R6 ;  /* 0x00000003ff078819 */ /* 0x000fe20000011606 */
[----:B------:R-:W0:Y:S03]  /*0260*/  SHFL.BFLY PT, R9, R8, 0x4, 0x1f ;  /* 0x0c801f0008097f89 */ /* 0x000e2600000e0000 */
[----:B------:R-:W-:Y:S01]  /*0270*/  @!P0 LOP3.LUT R7, R7, 0x1ffffffc, RZ, 0xc0, !PT ;  /* 0x1ffffffc07078812 */ /* 0x000fe200078ec0ff */
[----:B0-----:R-:W-:Y:S02]  /*0280*/  FADD.FTZ R9, R8, R9 ;  /* 0x0000000908097221 */ /* 0x001fe40000010000 */
[----:B------:R-:W-:-:S03]  /*0290*/  IMAD.MOV.U32 R8, RZ, RZ, RZ ;  /* 0x000000ffff087224 */ /* 0x000fc600078e00ff */
[----:B------:R-:W0:Y:S02]  /*02a0*/  SHFL.BFLY PT, R10, R9, 0x2, 0x1f ;  /* 0x0c401f00090a7f89 */ /* 0x000e2400000e0000 */
[----:B0-----:R-:W-:-:S05]  /*02b0*/  FADD.FTZ R10, R9, R10 ;  /* 0x0000000a090a7221 */ /* 0x001fca0000010000 */
[----:B------:R-:W0:Y:S02]  /*02c0*/  SHFL.BFLY PT, R11, R10, 0x1, 0x1f ;  /* 0x0c201f000a0b7f89 */ /* 0x000e2400000e0000 */
[----:B0-----:R-:W-:-:S05]  /*02d0*/  FADD.FTZ R16, R10, R11 ;  /* 0x0000000b0a107221 */ /* 0x001fca0000010000 */
[----:B------:R-:W-:Y:S04]  /*02e0*/  @!P0 STS [R7+0x4], R16 ;  /* 0x0000041007008388 */ /* 0x000fe80000000800 */
[----:B------:R-:W-:Y:S06]  /*02f0*/  BAR.SYNC.DEFER_BLOCKING 0x0 ;  /* 0x0000000000007b1d */ /* 0x000fec0000010000 */
[----:B------:R-:W0:Y:S04]  /*0300*/  @P2 LDS R8, [R12.X4+0x4] ;  /* 0x000004000c082984 */ /* 0x000e280000004800 */
[----:B0-----:R-:W0:Y:S02]  /*0310*/  SHFL.BFLY PT, R9, R8, 0x10, 0x1f ;  /* 0x0e001f0008097f89 */ /* 0x001e2400000e0000 */
[----:B0-----:R-:W-:-:S05]  /*0320*/  FADD.FTZ R9, R9, R8 ;  /* 0x0000000809097221 */ /* 0x001fca0000010000 */
[----:B------:R-:W0:Y:S02]  /*0330*/  SHFL.BFLY PT, R10, R9, 0x8, 0x1f ;  /* 0x0d001f00090a7f89 */ /* 0x000e2400000e0000 */
[----:B0-----:R-:W-:-:S05]  /*0340*/  FADD.FTZ R10, R9, R10 ;  /* 0x0000000a090a7221 */ /* 0x001fca0000010000 */
[----:B------:R-:W0:Y:S02]  /*0350*/  SHFL.BFLY PT, R11, R10, 0x4, 0x1f ;  /* 0x0c801f000a0b7f89 */ /* 0x000e2400000e0000 */
[----:B0-----:R-:W-:-:S05]  /*0360*/  FADD.FTZ R13, R10, R11 ;  /* 0x0000000b0a0d7221 */ /* 0x001fca0000010000 */
[----:B------:R-:W0:Y:S02]  /*0370*/  SHFL.BFLY PT, R14, R13, 0x2, 0x1f ;  /* 0x0c401f000d0e7f89 */ /* 0x000e2400000e0000 */
[----:B0-----:R-:W-:-:S05]  /*0380*/  FADD.FTZ R14, R13, R14 ;  /* 0x0000000e0d0e7221 */ /* 0x001fca0000010000 */
[----:B------:R-:W0:Y:S02]  /*0390*/  SHFL.BFLY PT, R11, R14, 0x1, 0x1f ;  /* 0x0c201f000e0b7f89 */ /* 0x000e2400000e0000 */
[----:B0-----:R-:W-:Y:S01]  /*03a0*/  FADD.FTZ R11, R14, R11 ;  /* 0x0000000b0e0b7221 */ /* 0x001fe20000010000 */
[----:B------:R-:W-:Y:S05]  /*03b0*/  BRA `(.L_x_43) ;  /* 0x000000a000007947 */ /* 0x000fea0003800000 */
.L_x_42:
        /* <DEDUP_REMOVED lines=9> */
[----:B0-----:R-:W-:Y:S02]  /*0450*/  FADD.FTZ R11, R10, R11 ;  /* 0x0000000b0a0b7221 */ /* 0x001fe40000010000 */
.L_x_43:
[----:B------:R-:W-:Y:S01]  /*0460*/  ISETP.NE.AND P0, PT, R6, RZ, PT ;  /* 0x000000ff0600720c */ /* 0x000fe20003f05270 */
[----:B------:R-:W-:-:S12]  /*0470*/  BSSY B0, `(.L_x_44) ;  /* 0x000001c000007945 */ /* 0x000fd80003800000 */
[----:B------:R-:W-:Y:S05]  /*0480*/  @P0 BRA `(.L_x_45) ;  /* 0x000001a000000947 */ /* 0x000fea0003800000 */
[----:B------:R-:W-:Y:S01]  /*0490*/  FMUL.FTZ R14, R11, 1 ;  /* 0x3f8000000b0e7820 */ /* 0x000fe20000410000 */
[----:B------:R-:W-:Y:S01]  /*04a0*/  MOV R10, 0x0 ;  /* 0x00000000000a7802 */ /* 0x000fe20000000f00 */
[----:B------:R-:W-:Y:S01]  /*04b0*/  IMAD.MOV.U32 R11, RZ, RZ, 0x3fd80000 ;  /* 0x3fd80000ff0b7424 */ /* 0x000fe200078e00ff */
[----:B------:R-:W-:Y:S01]  /*04c0*/  BSSY B1, `(.L_x_46) ;  /* 0x0000011000017945 */ /* 0x000fe20003800000 */
[----:B------:R-:W0:Y:S02]  /*04d0*/  F2F.F64.F32 R6, R14 ;  /* 0x0000000e00067310 */ /* 0x000e240000201800 */
[----:B0-----:R0:W2:Y:S02]  /*04e0*/  DADD R12, R6, c[0x2][0x0] ;  /* 0x00800000060c7629 */ /* 0x0010a40000000000 */
[----:B0-----:R-:W-:-:S04]  /*04f0*/  MOV R6, RZ ;  /* 0x000000ff00067202 */ /* 0x001fc80000000f00 */
[----:B--2---:R-:W0:Y:S04]  /*0500*/  MUFU.RSQ64H R7, R13 ;  /* 0x0000000d00077308 */ /* 0x004e280000001c00 */
[----:B------:R-:W-:-:S04]  /*0510*/  IADD3 R15, R13, -0x100000, RZ ;  /* 0xfff000000d0f7810 */ /* 0x000fc80007ffe0ff */
[----:B------:R-:W-:Y:S01]  /*0520*/  ISETP.GE.U32.AND P0, PT, R15, 0x7fe00000, PT ;  /* 0x7fe000000f00780c */ /* 0x000fe20003f06070 */
[----:B0-----:R-:W0:-:S06]  /*0530*/  DMUL R8, R6, R6 ;  /* 0x0000000606087228 */ /* 0x001e0c0000000000 */
[----:B0-----:R-:W0:-:S06]  /*0540*/  DFMA R8, R12, -R8, 1 ;  /* 0x3ff000000c08742b */ /* 0x001e0c0000000808 */
[----:B0-----:R-:W-:-:S04]  /*0550*/  DFMA R10, R8, R10, 0.5 ;  /* 0x3fe00000080a742b */ /* 0x001fc8000000000a */
[----:B------:R-:W0:-:S06]  /*0560*/  DMUL R8, R6, R8 ;  /* 0x0000000806087228 */ /* 0x000e0c0000000000 */
[----:B0-----:R0:W2:Y:S01]  /*0570*/  DFMA R6, R10, R8, R6 ;  /* 0x000000080a06722b */ /* 0x0010a20000000006 */
[----:B------:R-:W-:Y:S05]  /*0580*/  @!P0 BRA `(.L_x_47) ;  /* 0x0000004000008947 */ /* 0x000fea0003800000 */
[----:B--2---:R-:W-:-:S05]  /*0590*/  MOV R6, 0x5b0 ;  /* 0x000005b000067802 */ /* 0x004fca0000000f00 */
[----:B01----:R-:W-:Y:S05]  /*05a0*/  CALL.REL.NOINC `($__internal_0_$__cuda_sm20_drsqrt_f64_slowpath_v2) ;  /* 0x0000010000007944 */ /* 0x003fea0003c00000 */
[----:B01----:R-:W-:Y:S02]  /*05b0*/  MOV R6, R8 ;  /* 0x0000000800067202 */ /* 0x003fe40000000f00 */
[----:B------:R-:W-:Y:S02]  /*05c0*/  MOV R7, R9 ;  /* 0x0000000900077202 */ /* 0x000fe40000000f00 */
.L_x_47:
[----:B------:R-:W-:Y:S05]  /*05d0*/  BSYNC B1 ;  /* 0x0000000000017941 */ /* 0x000fea0003800000 */
.L_x_46:
[----:B-12---:R-:W1:-:S06]  /*05e0*/  DMUL R4, R6, R4 ;  /* 0x0000000406047228 */ /* 0x006e4c0000000000 */
[----:B-1----:R-:W1:Y:S01]  /*05f0*/  F2F.F32.F64 R6, R4 ;  /* 0x0000000400067310 */ /* 0x002e620000301000 */
[----:B------:R-:W1:-:S14]  /*0600*/  DSETP.GEU.AND P0, PT, |R4|, c[0x2][0x8], PT ;  /* 0x008002000400762a */ /* 0x000e5c0003f0e200 */
[----:B-1----:R-:W-:-:S05]  /*0610*/  @!P0 FMUL R6, R6, 1.175494350822287508e-38 ;  /* 0x0080000006068820 */ /* 0x002fca0000400000 */
[----:B------:R1:W-:Y:S02]  /*0620*/  STS [RZ], R6 ;  /* 0x00000006ff007388 */ /* 0x0003e40000000800 */
.L_x_45:
[----:B------:R-:W-:Y:S05]  /*0630*/  BSYNC B0 ;  /* 0x0000000000007941 */ /* 0x000fea0003800000 */
.L_x_44:
[----:B------:R-:W-:Y:S06]  /*0640*/  BAR.SYNC.DEFER_BLOCKING 0x0 ;  /* 0x0000000000007b1d */ /* 0x000fec0000010000 */
[----:B------:R-:W-:Y:S05]  /*0650*/  @P1 EXIT ;  /* 0x000000000000194d */ /* 0x000fea0003800000 */
[----:B-1----:R-:W1:Y:S02]  /*0660*/  LDS R5, [RZ] ;  /* 0x00000000ff057984 */ /* 0x002e640000000800 */
[----:B-1----:R-:W-:-:S05]  /*0670*/  FMUL.FTZ R5, R5, R0 ;  /* 0x0000000005057220 */ /* 0x002fca0000410000 */
[----:B------:R-:W-:-:S05]  /*0680*/  F2FP.PACK_AB R5, RZ, R5 ;  /* 0x00000005ff05723e */ /* 0x000fca00000000ff */
[----:B------:R-:W-:Y:S01]  /*0690*/  STG.E.U16 [R2.64], R5 ;  /* 0x0000000502007986 */ /* 0x000fe2000c101504 */
[----:B------:R-:W-:Y:S05]  /*06a0*/  EXIT ;  /* 0x000000000000794d */ /* 0x000fea0003800000 */
        .weak           $__internal_0_$__cuda_sm20_drsqrt_f64_slowpath_v2
        .type           $__internal_0_$__cuda_sm20_drsqrt_f64_slowpath_v2,@function
        .size           $__internal_0_$__cuda_sm20_drsqrt_f64_slowpath_v2,(.L_x_390 - $__internal_0_$__cuda_sm20_drsqrt_f64_slowpath_v2)
$__internal_0_$__cuda_sm20_drsqrt_f64_slowpath_v2:
[----:B------:R-:W-:Y:S01]  /*06b0*/  MOV R10, R12 ;  /* 0x0000000c000a7202 */ /* 0x000fe20000000f00 */
[----:B------:R-:W-:Y:S01]  /*06c0*/  IMAD.MOV.U32 R11, RZ, RZ, R13 ;  /* 0x000000ffff0b7224 */ /* 0x000fe200078e000d */
[----:B------:R-:W-:Y:S01]  /*06d0*/  BSSY B2, `(.L_x_48) ;  /* 0x000001d000027945 */ /* 0x000fe20003800000 */
[----:B------:R-:W-:-:S04]  /*06e0*/  LOP3.LUT R8, R13, 0x80000000, RZ, 0xc0, !PT ;  /* 0x800000000d087812 */ /* 0x000fc800078ec0ff */
[----:B------:R-:W0:-:S14]  /*06f0*/  DSETP.NEU.AND P0, PT, R10, RZ, PT ;  /* 0x000000ff0a00722a */ /* 0x000e1c0003f0d000 */
[----:B0-----:R-:W-:Y:S05]  /*0700*/  @!P0 BRA `(.L_x_49) ;  /* 0x0000017000008947 */ /* 0x001fea0003800000 */
[----:B------:R-:W0:-:S14]  /*0710*/  DSETP.GTU.AND P0, PT, |R10|, +INF , PT ;  /* 0x7ff000000a00742a */ /* 0x000e1c0003f0c200 */
[----:B0-----:R-:W-:Y:S05]  /*0720*/  @P0 BRA `(.L_x_50) ;  /* 0x0000013000000947 */ /* 0x001fea0003800000 */
[----:B------:R-:W-:-:S13]  /*0730*/  ISETP.NE.AND P0, PT, R8, RZ, PT ;  /* 0x000000ff0800720c */ /* 0x000fda0003f05270 */
[----:B------:R-:W-:Y:S02]  /*0740*/  @P0 MOV R8, 0x0 ;  /* 0x0000000000080802 */ /* 0x000fe40000000f00 */
[----:B------:R-:W-:Y:S01]  /*0750*/  @P0 MOV R9, 0xfff80000 ;  /* 0xfff8000000090802 */ /* 0x000fe20000000f00 */
[----:B------:R-:W-:Y:S05]  /*0760*/  @P0 BRA `(.L_x_51) ;  /* 0x0000013000000947 */ /* 0x000fea0003800000 */
[----:B------:R-:W0:-:S14]  /*0770*/  DSETP.NEU.AND P0, PT, |R10|, +INF , PT ;  /* 0x7ff000000a00742a */ /* 0x000e1c0003f0d200 */
[----:B0-----:R-:W-:Y:S01]  /*0780*/  @!P0 CS2R R8, SRZ ;  /* 0x0000000000088805 */ /* 0x001fe2000001ff00 */
[----:B------:R-:W-:Y:S05]  /*0790*/  @!P0 BRA `(.L_x_51) ;  /* 0x0000010000008947 */ /* 0x000fea0003800000 */
[----:B------:R-:W0:Y:S01]  /*07a0*/  DMUL R10, R10, 1.80143985094819840000e+16 ;  /* 0x435000000a0a7828 */ /* 0x000e220000000000 */
[----:B------:R-:W-:Y:S01]  /*07b0*/  MOV R8, RZ ;  /* 0x000000ff00087202 */ /* 0x000fe20000000f00 */
[----:B------:R-:W-:Y:S01]  /*07c0*/  IMAD.MOV.U32 R14, RZ, RZ, 0x0 ;  /* 0x00000000ff0e7424 */ /* 0x000fe200078e00ff */
[----:B------:R-:W-:-:S03]  /*07d0*/  MOV R15, 0x3fd80000 ;  /* 0x3fd80000000f7802 */ /* 0x000fc60000000f00 */
[----:B0-----:R-:W0:Y:S02]  /*07e0*/  MUFU.RSQ64H R9, R11 ;  /* 0x0000000b00097308 */ /* 0x001e240000001c00 */
[----:B0-----:R-:W0:-:S06]  /*07f0*/  DMUL R12, R8, R8 ;  /* 0x00000008080c7228 */ /* 0x001e0c0000000000 */
[----:B0-----:R-:W0:-:S06]  /*0800*/  DFMA R12, R10, -R12, 1 ;  /* 0x3ff000000a0c742b */ /* 0x001e0c000000080c */
[----:B0-----:R-:W-:-:S04]  /*0810*/  DFMA R14, R12, R14, 0.5 ;  /* 0x3fe000000c0e742b */ /* 0x001fc8000000000e */
[----:B------:R-:W0:-:S06]  /*0820*/  DMUL R12, R8, R12 ;  /* 0x0000000c080c7228 */ /* 0x000e0c0000000000 */
[----:B0-----:R-:W0:-:S06]  /*0830*/  DFMA R8, R14, R12, R8 ;  /* 0x0000000c0e08722b */ /* 0x001e0c0000000008 */
[----:B0-----:R-:W0:Y:S01]  /*0840*/  DMUL R8, R8, 134217728 ;  /* 0x41a0000008087828 */ /* 0x001e220000000000 */
[----:B------:R-:W-:Y:S05]  /*0850*/  BRA `(.L_x_51) ;  /* 0x0000004000007947 */ /* 0x000fea0003800000 */
.L_x_50:
[----:B------:R0:W1:Y:S01]  /*0860*/  DADD R8, R10, R10 ;  /* 0x000000000a087229 */ /* 0x000062000000000a */
[----:B------:R-:W-:Y:S05]  /*0870*/  BRA `(.L_x_51) ;  /* 0x0000002000007947 */ /* 0x000fea0003800000 */
.L_x_49:
[----:B------:R-:W-:Y:S02]  /*0880*/  LOP3.LUT R9, R8, 0x7ff00000, RZ, 0xfc, !PT ;  /* 0x7ff0000008097812 */ /* 0x000fe400078efcff */
[----:B------:R-:W-:Y:S02]  /*0890*/  MOV R8, RZ ;  /* 0x000000ff00087202 */ /* 0x000fe40000000f00 */
.L_x_51:
[----:B------:R-:W-:Y:S05]  /*08a0*/  BSYNC B2 ;  /* 0x0000000000027941 */ /* 0x000fea0003800000 */
.L_x_48:
[----:B------:R-:W-:-:S04]  /*08b0*/  MOV R7, 0x0 ;  /* 0x0000000000077802 */ /* 0x000fc80000000f00 */
[----:B------:R-:W-:Y:S05]  /*08c0*/  RET.REL.NODEC R6 `(_ZN17fastertransformer16normalize_kernelI6__halfS1_EEvPT_PKT0_iiii) ;  /* 0xfffff73006007950 */ /* 0x000fea0003c3ffff */
.L_x_52:
        /* <DEDUP_REMOVED lines=11> */
.L_x_390:


//--------------------- .text._ZN17fastertransformer19normalize_kernel_v2I6__halfS1_Li1ELi4ELi1EEEvPT_PKT0_iiii --------------------------
	.section	.text._ZN17fastertransformer19normalize_kernel_v2I6__halfS1_Li1ELi4ELi1EEEvPT_PKT0_iiii,"ax",@progbits
	.sectioninfo	@"SHI_REGISTERS=20"
	.align	128
        .global         _ZN17fastertransformer19normalize_kernel_v2I6__halfS1_Li1ELi4ELi1EEEvPT_PKT0_iiii
        .type           _ZN17fastertransformer19normalize_kernel_v2I6__halfS1_Li1ELi4ELi1EEEvPT_PKT0_iiii,@function
        .size           _ZN17fastertransformer19normalize_kernel_v2I6__halfS1_Li1ELi4ELi1EEEvPT_PKT0_iiii,(.L_x_396 - _ZN17fastertransformer19normalize_kernel_v2I6__halfS1_Li1ELi4ELi1EEEvPT_PKT0_iiii)
        .other          _ZN17fastertransformer19normalize_kernel_v2I6__halfS1_Li1ELi4ELi1EEEvPT_PKT0_iiii,@"STO_CUDA_ENTRY STV_DEFAULT"
_ZN17fastertransformer19normalize_kernel_v2I6__halfS1_Li1ELi4ELi1EEEvPT_PKT0_iiii:
.text._ZN17fastertransformer19normalize_kernel_v2I6__halfS1_Li1ELi4ELi1EEEvPT_PKT0_iiii:
[----:B------:R-:W-:Y:S02]  /*0000*/  IMAD.MOV.U32 R1, RZ, RZ, c[0x0][0x28] ;  /* 0x00000a00ff017624 */ /* 0x000fe400078e00ff */
[----:B------:R-:W0:Y:S01]  /*0010*/  S2R R0, SR_TID.X ;  /* 0x0000000000007919 */ /* 0x000e220000002100 */
[----:B------:R-:W-:Y:S01]  /*0020*/  ISETP.NE.U32.AND P0, PT, RZ, c[0x0][0x168], PT ;  /* 0x00005a00ff007a0c */ /* 0x000fe20003f05070 */
[----:B------:R-:W-:Y:S01]  /*0030*/  IMAD.MOV.U32 R12, RZ, RZ, c[0x0][0x17c] ;  /* 0x00005f00ff0c7624 */ /* 0x000fe200078e00ff */
[----:B------:R-:W-:Y:S01]  /*0040*/  ULDC.64 UR4, c[0x0][0x118] ;  /* 0x0000460000047ab9 */ /* 0x000fe20000000a00 */
[----:B------:R-:W1:Y:S01]  /*0050*/  S2R R8, SR_CTAID.X ;  /* 0x0000000000087919 */ /* 0x000e620000002500 */
[----:B------:R-:W-:Y:S01]  /*0060*/  ISETP.NE.AND.EX P0, PT, RZ, c[0x0][0x16c], PT, P0 ;  /* 0x00005b00ff007a0c */ /* 0x000fe20003f05300 */
[C---:B------:R-:W-:Y:S01]  /*0070*/  IMAD.SHL.U32 R3, R12.reuse, 0x4, RZ ;  /* 0x000000040c037824 */ /* 0x040fe200078e00ff */
[----:B------:R-:W-:Y:S01]  /*0080*/  IADD3 R4, R12, 0x1f, RZ ;  /* 0x0000001f0c047810 */ /* 0x000fe20007ffe0ff */
[----:B------:R-:W-:-:S03]  /*0090*/  IMAD.MOV.U32 R6, RZ, RZ, 0x3f800000 ;  /* 0x3f800000ff067424 */ /* 0x000fc600078e00ff */
[----:B------:R-:W-:-:S04]  /*00a0*/  SHF.R.S32.HI R7, RZ, 0x1f, R4 ;  /* 0x0000001fff077819 */ /* 0x000fc80000011404 */
[----:B------:R-:W-:-:S04]  /*00b0*/  LEA.HI R7, R7, R4, RZ, 0x5 ;  /* 0x0000000407077211 */ /* 0x000fc800078f28ff */
[----:B------:R-:W-:Y:S02]  /*00c0*/  SHF.R.S32.HI R7, RZ, 0x5, R7 ;  /* 0x00000005ff077819 */ /* 0x000fe40000011407 */
[----:B0-----:R-:W-:Y:S02]  /*00d0*/  SHF.R.S32.HI R5, RZ, 0x1f, R0 ;  /* 0x0000001fff057819 */ /* 0x001fe40000011400 */
[----:B------:R-:W-:Y:S02]  /*00e0*/  ISETP.GE.AND P1, PT, R0, R3, PT ;  /* 0x000000030000720c */ /* 0x000fe40003f26270 */
[----:B------:R-:W-:Y:S01]  /*00f0*/  LEA.HI R2, R5, R0, RZ, 0x5 ;  /* 0x0000000005027211 */ /* 0x000fe200078f28ff */
[----:B-1----:R-:W-:-:S03]  /*0100*/  IMAD.SHL.U32 R5, R8, 0x4, RZ ;  /* 0x0000000408057824 */ /* 0x002fc600078e00ff */
[----:B------:R-:W-:Y:S02]  /*0110*/  LOP3.LUT R9, R2, 0xffffffe0, RZ, 0xc0, !PT ;  /* 0xffffffe002097812 */ /* 0x000fe400078ec0ff */
[----:B------:R-:W-:-:S03]  /*0120*/  SHF.R.S32.HI R2, RZ, 0x5, R2 ;  /* 0x00000005ff027819 */ /* 0x000fc60000011402 */
[----:B------:R-:W-:Y:S01]  /*0130*/  IMAD.IADD R4, R0, 0x1, -R9 ;  /* 0x0000000100047824 */ /* 0x000fe200078e0a09 */
[----:B------:R-:W-:Y:S05]  /*0140*/  @!P0 BRA `(.L_x_53) ;  /* 0x0000034000008947 */ /* 0x000fea0003800000 */
[----:B------:R-:W-:Y:S01]  /*0150*/  IABS R14, c[0x0][0x174] ;  /* 0x00005d00000e7a13 */ /* 0x000fe20000000000 */
[----:B------:R-:W-:Y:S01]  /*0160*/  IMAD.IADD R10, R2, 0x1, R5 ;  /* 0x00000001020a7824 */ /* 0x000fe200078e0205 */
[----:B------:R-:W-:Y:S02]  /*0170*/  IABS R6, c[0x0][0x178] ;  /* 0x00005e0000067a13 */ /* 0x000fe40000000000 */
[----:B------:R-:W0:Y:S02]  /*0180*/  I2F.RP R11, R14 ;  /* 0x0000000e000b7306 */ /* 0x000e240000209400 */
[----:B------:R-:W-:Y:S02]  /*0190*/  IABS R15, R10 ;  /* 0x0000000a000f7213 */ /* 0x000fe40000000000 */
[----:B------:R-:W-:-:S04]  /*01a0*/  LOP3.LUT R10, R10, c[0x0][0x174], RZ, 0x3c, !PT ;  /* 0x00005d000a0a7a12 */ /* 0x000fc800078e3cff */
[----:B------:R-:W-:Y:S01]  /*01b0*/  ISETP.GE.AND P2, PT, R10, RZ, PT ;  /* 0x000000ff0a00720c */ /* 0x000fe20003f46270 */
[----:B0-----:R-:W0:Y:S02]  /*01c0*/  MUFU.RCP R11, R11 ;  /* 0x0000000b000b7308 */ /* 0x001e240000001000 */
[----:B0-----:R-:W-:-:S06]  /*01d0*/  IADD3 R8, R11, 0xffffffe, RZ ;  /* 0x0ffffffe0b087810 */ /* 0x001fcc0007ffe0ff */
[----:B------:R-:W0:Y:S08]  /*01e0*/  I2F.RP R11, R6 ;  /* 0x00000006000b7306 */ /* 0x000e300000209400 */
[----:B------:R1:W2:Y:S08]  /*01f0*/  F2I.FTZ.U32.TRUNC.NTZ R9, R8 ;  /* 0x0000000800097305 */ /* 0x0002b0000021f000 */
[----:B0-----:R-:W0:Y:S01]  /*0200*/  MUFU.RCP R11, R11 ;  /* 0x0000000b000b7308 */ /* 0x001e220000001000 */
[----:B-1----:R-:W-:-:S02]  /*0210*/  IMAD.MOV.U32 R8, RZ, RZ, RZ ;  /* 0x000000ffff087224 */ /* 0x002fc400078e00ff */
[----:B--2---:R-:W-:-:S04]  /*0220*/  IMAD.MOV R13, RZ, RZ, -R9 ;  /* 0x000000ffff0d7224 */ /* 0x004fc800078e0a09 */
[----:B------:R-:W-:-:S04]  /*0230*/  IMAD R13, R13, R14, RZ ;  /* 0x0000000e0d0d7224 */ /* 0x000fc800078e02ff */
[----:B------:R-:W-:-:S04]  /*0240*/  IMAD.HI.U32 R9, R9, R13, R8 ;  /* 0x0000000d09097227 */ /* 0x000fc800078e0008 */
[----:B------:R-:W-:-:S04]  /*0250*/  IMAD.MOV.U32 R13, RZ, RZ, R15 ;  /* 0x000000ffff0d7224 */ /* 0x000fc800078e000f */
[----:B------:R-:W-:-:S05]  /*0260*/  IMAD.HI.U32 R8, R9, R13, RZ ;  /* 0x0000000d09087227 */ /* 0x000fca00078e00ff */
[----:B------:R-:W-:-:S05]  /*0270*/  IADD3 R9, -R8, RZ, RZ ;  /* 0x000000ff08097210 */ /* 0x000fca0007ffe1ff */
[----:B------:R-:W-:Y:S01]  /*0280*/  IMAD R9, R14, R9, R13 ;  /* 0x000000090e097224 */ /* 0x000fe200078e020d */
[----:B0-----:R-:W-:-:S04]  /*0290*/  IADD3 R13, R11, 0xffffffe, RZ ;  /* 0x0ffffffe0b0d7810 */ /* 0x001fc80007ffe0ff */
[----:B------:R-:W-:-:S13]  /*02a0*/  ISETP.GT.U32.AND P3, PT, R14, R9, PT ;  /* 0x000000090e00720c */ /* 0x000fda0003f64070 */
[----:B------:R-:W-:Y:S01]  /*02b0*/  @!P3 IMAD.IADD R9, R9, 0x1, -R14 ;  /* 0x000000010909b824 */ /* 0x000fe200078e0a0e */
[----:B------:R-:W-:Y:S02]  /*02c0*/  @!P3 IADD3 R8, R8, 0x1, RZ ;  /* 0x000000010808b810 */ /* 0x000fe40007ffe0ff */
[----:B------:R-:W-:Y:S02]  /*02d0*/  ISETP.NE.AND P3, PT, RZ, c[0x0][0x174], PT ;  /* 0x00005d00ff007a0c */ /* 0x000fe40003f65270 */
[----:B------:R-:W-:Y:S02]  /*02e0*/  ISETP.GE.U32.AND P0, PT, R9, R14, PT ;  /* 0x0000000e0900720c */ /* 0x000fe40003f06070 */
[----:B------:R-:W0:Y:S11]  /*02f0*/  F2I.FTZ.U32.TRUNC.NTZ R9, R13 ;  /* 0x0000000d00097305 */ /* 0x000e36000021f000 */
[----:B------:R-:W-:-:S05]  /*0300*/  @P0 IADD3 R8, R8, 0x1, RZ ;  /* 0x0000000108080810 */ /* 0x000fca0007ffe0ff */
[----:B------:R-:W-:Y:S02]  /*0310*/  IMAD.MOV.U32 R10, RZ, RZ, R8 ;  /* 0x000000ffff0a7224 */ /* 0x000fe400078e0008 */
[--C-:B0-----:R-:W-:Y:S02]  /*0320*/  IMAD.MOV R11, RZ, RZ, -R9.reuse ;  /* 0x000000ffff0b7224 */ /* 0x101fe400078e0a09 */
        /* <DEDUP_REMOVED lines=10> */
[----:B------:R-:W-:Y:S02]  /*03d0*/  IMAD R9, R6, R8, R9 ;  /* 0x0000000806097224 */ /* 0x000fe400078e0209 */
[----:B------:R-:W-:-:S03]  /*03e0*/  IMAD.MOV.U32 R8, RZ, RZ, 0x2 ;  /* 0x00000002ff087424 */ /* 0x000fc600078e00ff */
[----:B------:R-:W-:-:S13]  /*03f0*/  ISETP.GT.U32.AND P0, PT, R6, R9, PT ;  /* 0x000000090600720c */ /* 0x000fda0003f04070 */
[----:B------:R-:W-:Y:S02]  /*0400*/  @!P0 IADD3 R9, R9, -R6, RZ ;  /* 0x8000000609098210 */ /* 0x000fe40007ffe0ff */
[----:B------:R-:W-:Y:S02]  /*0410*/  ISETP.NE.AND P0, PT, RZ, c[0x0][0x178], PT ;  /* 0x00005e00ff007a0c */ /* 0x000fe40003f05270 */
[----:B------:R-:W-:-:S13]  /*0420*/  ISETP.GT.U32.AND P2, PT, R6, R9, PT ;  /* 0x000000090600720c */ /* 0x000fda0003f44070 */
[----:B------:R-:W-:-:S04]  /*0430*/  @!P2 IMAD.IADD R9, R9, 0x1, -R6 ;  /* 0x000000010909a824 */ /* 0x000fc800078e0a06 */
[----:B------:R-:W-:Y:S01]  /*0440*/  @!P3 IMAD.MOV R9, RZ, RZ, -R9 ;  /* 0x000000ffff09b224 */ /* 0x000fe200078e0a09 */
[----:B------:R-:W-:-:S05]  /*0450*/  @!P0 LOP3.LUT R9, RZ, c[0x0][0x178], RZ, 0x33, !PT ;  /* 0x00005e00ff098a12 */ /* 0x000fca00078e33ff */
[----:B------:R-:W-:-:S06]  /*0460*/  IMAD.WIDE R8, R9, R8, c[0x0][0x168] ;  /* 0x00005a0009087625 */ /* 0x000fcc00078e0208 */
[----:B------:R-:W2:Y:S02]  /*0470*/  LDG.E.U16 R8, [R8.64] ;  /* 0x0000000408087981 */ /* 0x000ea4000c1e1500 */
[----:B--2---:R-:W-:Y:S02]  /*0480*/  HADD2.F32 R6, -RZ, R8.H0_H0 ;  /* 0x20000008ff067230 */ /* 0x004fe40000004100 */
.L_x_53:
[----:B------:R-:W-:Y:S01]  /*0490*/  BSSY B0, `(.L_x_54) ;  /* 0x000000c000007945 */ /* 0x000fe20003800000 */
[----:B------:R-:W-:Y:S05]  /*04a0*/  @P1 BRA `(.L_x_55) ;  /* 0x000000a000001947 */ /* 0x000fea0003800000 */
[----:B------:R-:W-:Y:S02]  /*04b0*/  IMAD.MOV.U32 R10, RZ, RZ, R0 ;  /* 0x000000ffff0a7224 */ /* 0x000fe400078e0000 */
.L_x_56:
[----:B------:R-:W-:Y:S02]  /*04c0*/  IMAD.MOV.U32 R9, RZ, RZ, 0x2 ;  /* 0x00000002ff097424 */ /* 0x000fe400078e00ff */
[----:B0-----:R-:W-:-:S04]  /*04d0*/  IMAD R8, R5, c[0x0][0x17c], R10 ;  /* 0x00005f0005087a24 */ /* 0x001fc800078e020a */
[----:B------:R-:W-:-:S06]  /*04e0*/  IMAD.WIDE R8, R8, R9, c[0x0][0x160] ;  /* 0x0000580008087625 */ /* 0x000fcc00078e0209 */
[----:B------:R-:W2:Y:S01]  /*04f0*/  LDG.E.U16 R8, [R8.64] ;  /* 0x0000000408087981 */ /* 0x000ea2000c1e1500 */
[C---:B------:R-:W-:Y:S01]  /*0500*/  IMAD.SHL.U32 R11, R10.reuse, 0x2, RZ ;  /* 0x000000020a0b7824 */ /* 0x040fe200078e00ff */
[----:B------:R-:W-:-:S04]  /*0510*/  IADD3 R10, R10, c[0x0][0x0], RZ ;  /* 0x000000000a0a7a10 */ /* 0x000fc80007ffe0ff */
[----:B------:R-:W-:Y:S01]  /*0520*/  ISETP.GE.AND P0, PT, R10, R3, PT ;  /* 0x000000030a00720c */ /* 0x000fe20003f06270 */
[----:B--2---:R0:W-:-:S12]  /*0530*/  STS.U16 [R11+0x10], R8 ;  /* 0x000010080b007388 */ /* 0x0041d80000000400 */
[----:B------:R-:W-:Y:S05]  /*0540*/  @!P0 BRA `(.L_x_56) ;  /* 0xffffff7000008947 */ /* 0x000fea000383ffff */
.L_x_55:
[----:B------:R-:W-:Y:S05]  /*0550*/  BSYNC B0 ;  /* 0x0000000000007941 */ /* 0x000fea0003800000 */
.L_x_54:
[----:B------:R-:W-:Y:S01]  /*0560*/  IMAD R9, R7, R4, RZ ;  /* 0x0000000407097224 */ /* 0x000fe200078e02ff */
[----:B------:R-:W-:Y:S01]  /*0570*/  BAR.SYNC.DEFER_BLOCKING 0x0 ;  /* 0x0000000000007b1d */ /* 0x000fe20000010000 */
[----:B0-----:R-:W-:-:S03]  /*0580*/  IMAD.MOV.U32 R8, RZ, RZ, RZ ;  /* 0x000000ffff087224 */ /* 0x001fc600078e00ff */
[----:B------:R-:W-:Y:S02]  /*0590*/  ISETP.GE.AND P0, PT, R9, c[0x0][0x17c], PT ;  /* 0x00005f0009007a0c */ /* 0x000fe40003f06270 */
[----:B------:R-:W-:Y:S02]  /*05a0*/  BSSY B0, `(.L_x_57) ;  /* 0x0000032000007945 */ /* 0x000fe40003800000 */
[----:B------:R-:W-:-:S13]  /*05b0*/  ISETP.LT.OR P0, PT, R12, 0x1, P0 ;  /* 0x000000010c00780c */ /* 0x000fda0000701670 */
[----:B------:R-:W-:Y:S05]  /*05c0*/  @P0 BRA `(.L_x_58) ;  /* 0x000002f000000947 */ /* 0x000fea0003800000 */
[----:B------:R-:W-:Y:S01]  /*05d0*/  IMNMX R7, R7, 0x1, !PT ;  /* 0x0000000107077817 */ /* 0x000fe20007800200 */
[----:B------:R-:W-:Y:S01]  /*05e0*/  BSSY B1, `(.L_x_59) ;  /* 0x0000022000017945 */ /* 0x000fe20003800000 */
[----:B------:R-:W-:Y:S01]  /*05f0*/  IADD3 R8, R9, -c[0x0][0x17c], RZ ;  /* 0x80005f0009087a10 */ /* 0x000fe20007ffe0ff */
[----:B------:R-:W-:Y:S01]  /*0600*/  IMAD.MOV.U32 R10, RZ, RZ, RZ ;  /* 0x000000ffff0a7224 */ /* 0x000fe200078e00ff */
[----:B------:R-:W-:-:S04]  /*0610*/  IADD3 R7, -R7, RZ, RZ ;  /* 0x000000ff07077210 */ /* 0x000fc80007ffe1ff */
[----:B------:R-:W-:Y:S01]  /*0620*/  IMNMX.U32 R12, R7, R8, !PT ;  /* 0x00000008070c7217 */ /* 0x000fe20007800000 */
[----:B------:R-:W-:-:S03]  /*0630*/  IMAD.MOV.U32 R8, RZ, RZ, RZ ;  /* 0x000000ffff087224 */ /* 0x000fc600078e00ff */
[----:B------:R-:W-:Y:S01]  /*0640*/  ISETP.GT.U32.AND P0, PT, R12, -0x4, PT ;  /* 0xfffffffc0c00780c */ /* 0x000fe20003f04070 */
[----:B------:R-:W-:-:S05]  /*0650*/  IMAD.MOV R7, RZ, RZ, -R12 ;  /* 0x000000ffff077224 */ /* 0x000fca00078e0a0c */
[----:B------:R-:W-:-:S04]  /*0660*/  LOP3.LUT R7, R7, 0x3, RZ, 0xc0, !PT ;  /* 0x0000000307077812 */ /* 0x000fc800078ec0ff */
[----:B------:R-:W-:-:S03]  /*0670*/  ISETP.NE.AND P2, PT, R7, RZ, PT ;  /* 0x000000ff0700720c */ /* 0x000fc60003f45270 */
[----:B------:R-:W-:Y:S05]  /*0680*/  @P0 BRA `(.L_x_60) ;  /* 0x0000017000000947 */ /* 0x000fea0003800000 */
[----:B------:R-:W-:Y:S01]  /*0690*/  IMAD R8, R2, c[0x0][0x17c], R9 ;  /* 0x00005f0002087a24 */ /* 0x000fe200078e0209 */
[----:B------:R-:W-:Y:S01]  /*06a0*/  IADD3 R12, RZ, -R12, -R7 ;  /* 0x8000000cff0c7210 */ /* 0x000fe20007ffe807 */
[----:B------:R-:W-:-:S03]  /*06b0*/  IMAD.MOV.U32 R10, RZ, RZ, RZ ;  /* 0x000000ffff0a7224 */ /* 0x000fc600078e00ff */
[----:B------:R-:W-:Y:S01]  /*06c0*/  LEA R11, R8, 0x10, 0x1 ;  /* 0x00000010080b7811 */ /* 0x000fe200078e08ff */
[----:B------:R-:W-:-:S03]  /*06d0*/  IMAD.MOV.U32 R8, RZ, RZ, RZ ;  /* 0x000000ffff087224 */ /* 0x000fc600078e00ff */
[----:B------:R-:W-:-:S05]  /*06e0*/  IADD3 R11, R11, 0x4, RZ ;  /* 0x000000040b0b7810 */ /* 0x000fca0007ffe0ff */
.L_x_61:
[----:B------:R-:W0:Y:S01]  /*06f0*/  LDS.U16 R13, [R11+-0x4] ;  /* 0xfffffc000b0d7984 */ /* 0x000e220000000400 */
[----:B------:R-:W-:Y:S02]  /*0700*/  IADD3 R12, R12, -0x4, RZ ;  /* 0xfffffffc0c0c7810 */ /* 0x000fe40007ffe0ff */
[----:B------:R-:W-:Y:S01]  /*0710*/  IADD3 R10, R10, 0x4, RZ ;  /* 0x000000040a0a7810 */ /* 0x000fe20007ffe0ff */
[----:B------:R-:W1:Y:S01]  /*0720*/  LDS.U16 R14, [R11+-0x2] ;  /* 0xfffffe000b0e7984 */ /* 0x000e620000000400 */
[----:B------:R-:W-:-:S03]  /*0730*/  ISETP.NE.AND P0, PT, R12, RZ, PT ;  /* 0x000000ff0c00720c */ /* 0x000fc60003f05270 */
[----:B------:R-:W2:Y:S04]  /*0740*/  LDS.U16 R16, [R11] ;  /* 0x000000000b107984 */ /* 0x000ea80000000400 */
[----:B------:R3:W4:Y:S02]  /*0750*/  LDS.U16 R17, [R11+0x2] ;  /* 0x000002000b117984 */ /* 0x0007240000000400 */
[----:B---3--:R-:W-:Y:S01]  /*0760*/  IADD3 R11, R11, 0x8, RZ ;  /* 0x000000080b0b7810 */ /* 0x008fe20007ffe0ff */
[----:B0-----:R-:W-:Y:S02]  /*0770*/  HADD2.F32 R13, -RZ, R13.H0_H0 ;  /* 0x2000000dff0d7230 */ /* 0x001fe40000004100 */
[----:B-1----:R-:W-:-:S03]  /*0780*/  HADD2.F32 R15, -RZ, R14.H0_H0 ;  /* 0x2000000eff0f7230 */ /* 0x002fc60000004100 */
[----:B------:R-:W-:Y:S01]  /*0790*/  FFMA.FTZ R8, R13, R13, R8 ;  /* 0x0000000d0d087223 */ /* 0x000fe20000010008 */
[----:B--2---:R-:W-:-:S03]  /*07a0*/  HADD2.F32 R13, -RZ, R16.H0_H0 ;  /* 0x20000010ff0d7230 */ /* 0x004fc60000004100 */
[----:B------:R-:W-:Y:S01]  /*07b0*/  FFMA.FTZ R8, R15, R15, R8 ;  /* 0x0000000f0f087223 */ /* 0x000fe20000010008 */
[----:B----4-:R-:W-:-:S03]  /*07c0*/  HADD2.F32 R17, -RZ, R17.H0_H0 ;  /* 0x20000011ff117230 */ /* 0x010fc60000004100 */
[----:B------:R-:W-:-:S04]  /*07d0*/  FFMA.FTZ R8, R13, R13, R8 ;  /* 0x0000000d0d087223 */ /* 0x000fc80000010008 */
[----:B------:R-:W-:Y:S01]  /*07e0*/  FFMA.FTZ R8, R17, R17, R8 ;  /* 0x0000001111087223 */ /* 0x000fe20000010008 */
[----:B------:R-:W-:Y:S05]  /*07f0*/  @P0 BRA `(.L_x_61) ;  /* 0xfffffef000000947 */ /* 0x000fea000383ffff */
.L_x_60:
[----:B------:R-:W-:Y:S05]  /*0800*/  BSYNC B1 ;  /* 0x0000000000017941 */ /* 0x000fea0003800000 */
.L_x_59:
[----:B------:R-:W-:Y:S05]  /*0810*/  @!P2 BRA `(.L_x_58) ;  /* 0x000000a00000a947 */ /* 0x000fea0003800000 */
[----:B------:R-:W-:-:S04]  /*0820*/  IMAD.IADD R9, R9, 0x1, R10 ;  /* 0x0000000109097824 */ /* 0x000fc800078e020a */
[----:B------:R-:W-:-:S05]  /*0830*/  IMAD R9, R2, c[0x0][0x17c], R9 ;  /* 0x00005f0002097a24 */ /* 0x000fca00078e0209 */
[----:B------:R-:W-:-:S05]  /*0840*/  LEA R9, R9, 0x10, 0x1 ;  /* 0x0000001009097811 */ /* 0x000fca00078e08ff */
.L_x_62:
[----:B------:R0:W1:Y:S01]  /*0850*/  LDS.U16 R10, [R9] ;  /* 0x00000000090a7984 */ /* 0x0000620000000400 */
[----:B------:R-:W-:-:S04]  /*0860*/  IADD3 R7, R7, -0x1, RZ ;  /* 0xffffffff07077810 */ /* 0x000fc80007ffe0ff */
[----:B------:R-:W-:Y:S02]  /*0870*/  ISETP.NE.AND P0, PT, R7, RZ, PT ;  /* 0x000000ff0700720c */ /* 0x000fe40003f05270 */
[----:B0-----:R-:W-:Y:S01]  /*0880*/  IADD3 R9, R9, 0x2, RZ ;  /* 0x0000000209097810 */ /* 0x001fe20007ffe0ff */
[----:B-1----:R-:W-:-:S05]  /*0890*/  HADD2.F32 R11, -RZ, R10.H0_H0 ;  /* 0x2000000aff0b7230 */ /* 0x002fca0000004100 */
[----:B------:R-:W-:-:S05]  /*08a0*/  FFMA.FTZ R8, R11, R11, R8 ;  /* 0x0000000b0b087223 */ /* 0x000fca0000010008 */
[----:B------:R-:W-:Y:S05]  /*08b0*/  @P0 BRA `(.L_x_62) ;  /* 0xffffff9000000947 */ /* 0x000fea000383ffff */
.L_x_58:
[----:B------:R-:W-:Y:S05]  /*08c0*/  BSYNC B0 ;  /* 0x0000000000007941 */ /* 0x000fea0003800000 */
.L_x_57:
[----:B------:R-:W0:Y:S01]  /*08d0*/  SHFL.BFLY PT, R7, R8, 0x1, 0x1f ;  /* 0x0c201f0008077f89 */ /* 0x000e2200000e0000 */
[----:B------:R-:W-:Y:S01]  /*08e0*/  ISETP.NE.AND P0, PT, R4, RZ, PT ;  /* 0x000000ff0400720c */ /* 0x000fe20003f05270 */
[----:B------:R-:W-:Y:S01]  /*08f0*/  BSSY B0, `(.L_x_63) ;  /* 0x0000014000007945 */ /* 0x000fe20003800000 */
        /* <DEDUP_REMOVED lines=15> */
[----:B0-----:R-:W-:-:S06]  /*09f0*/  @!P0 FMUL R7, R7, 1.175494350822287508e-38 ;  /* 0x0080000007078820 */ /* 0x001fcc0000400000 */
[----:B------:R-:W0:Y:S02]  /*0a00*/  MUFU.RSQ R7, R7 ;  /* 0x0000000700077308 */ /* 0x000e240000001400 */
[----:B0-----:R-:W-:-:S05]  /*0a10*/  FMUL.FTZ R11, R7, R6 ;  /* 0x00000006070b7220 */ /* 0x001fca0000410000 */
[----:B------:R0:W-:Y:S02]  /*0a20*/  STS [R2.X4], R11 ;  /* 0x0000000b02007388 */ /* 0x0001e40000004800 */
.L_x_64:
[----:B------:R-:W-:Y:S05]  /*0a30*/  BSYNC B0 ;  /* 0x0000000000007941 */ /* 0x000fea0003800000 */
.L_x_63:
[----:B------:R-:W-:Y:S06]  /*0a40*/  BAR.SYNC.DEFER_BLOCKING 0x0 ;  /* 0x0000000000007b1d */ /* 0x000fec0000010000 */
[----:B------:R-:W-:Y:S05]  /*0a50*/  @P1 EXIT ;  /* 0x000000000000194d */ /* 0x000fea0003800000 */
[----:B0-----:R-:W-:Y:S02]  /*0a60*/  IABS R2, c[0x0][0x17c] ;  /* 0x00005f0000027a13 */ /* 0x001fe40000000000 */
[----:B------:R-:W-:Y:S02]  /*0a70*/  ISETP.NE.AND P0, PT, RZ, c[0x0][0x17c], PT ;  /* 0x00005f00ff007a0c */ /* 0x000fe40003f05270 */
[----:B------:R-:W0:Y:S01]  /*0a80*/  I2F.RP R8, R2 ;  /* 0x0000000200087306 */ /* 0x000e220000209400 */
[----:B------:R-:W-:-:S07]  /*0a90*/  LOP3.LUT R4, RZ, c[0x0][0x17c], RZ, 0x33, !PT ;  /* 0x00005f00ff047a12 */ /* 0x000fce00078e33ff */
[----:B0-----:R-:W0:Y:S02]  /*0aa0*/  MUFU.RCP R8, R8 ;  /* 0x0000000800087308 */ /* 0x001e240000001000 */
[----:B0-----:R-:W-:-:S06]  /*0ab0*/  IADD3 R6, R8, 0xffffffe, RZ ;  /* 0x0ffffffe08067810 */ /* 0x001fcc0007ffe0ff */
[----:B------:R0:W1:Y:S02]  /*0ac0*/  F2I.FTZ.U32.TRUNC.NTZ R7, R6 ;  /* 0x0000000600077305 */ /* 0x000064000021f000 */
[----:B0-----:R-:W-:Y:S01]  /*0ad0*/  MOV R6, RZ ;  /* 0x000000ff00067202 */ /* 0x001fe20000000f00 */
[----:B-1----:R-:W-:-:S04]  /*0ae0*/  IMAD.MOV R9, RZ, RZ, -R7 ;  /* 0x000000ffff097224 */ /* 0x002fc800078e0a07 */
[----:B------:R-:W-:-:S04]  /*0af0*/  IMAD R9, R9, R2, RZ ;  /* 0x0000000209097224 */ /* 0x000fc800078e02ff */
[----:B------:R-:W-:-:S04]  /*0b00*/  IMAD.HI.U32 R9, R7, R9, R6 ;  /* 0x0000000907097227 */ /* 0x000fc800078e0006 */
.L_x_65:
[----:B------:R-:W-:Y:S01]  /*0b10*/  IABS R8, R0 ;  /* 0x0000000000087213 */ /* 0x000fe20000000000 */
[----:B------:R-:W-:Y:S01]  /*0b20*/  IMAD.SHL.U32 R11, R0, 0x2, RZ ;  /* 0x00000002000b7824 */ /* 0x000fe200078e00ff */
[----:B0-----:R-:W-:Y:S01]  /*0b30*/  IABS R10, c[0x0][0x17c] ;  /* 0x00005f00000a7a13 */ /* 0x001fe20000000000 */
[----:B------:R-:W-:Y:S02]  /*0b40*/  IMAD.MOV.U32 R13, RZ, RZ, 0x2 ;  /* 0x00000002ff0d7424 */ /* 0x000fe400078e00ff */
[----:B------:R-:W-:-:S04]  /*0b50*/  IMAD.HI.U32 R6, R9, R8, RZ ;  /* 0x0000000809067227 */ /* 0x000fc800078e00ff */
[----:B------:R-:W-:-:S04]  /*0b60*/  IMAD.MOV R7, RZ, RZ, -R6 ;  /* 0x000000ffff077224 */ /* 0x000fc800078e0a06 */
[----:B------:R-:W-:-:S05]  /*0b70*/  IMAD R7, R10, R7, R8 ;  /* 0x000000070a077224 */ /* 0x000fca00078e0208 */
[----:B------:R-:W-:-:S13]  /*0b80*/  ISETP.GT.U32.AND P2, PT, R2, R7, PT ;  /* 0x000000070200720c */ /* 0x000fda0003f44070 */
[----:B------:R-:W-:Y:S01]  /*0b90*/  @!P2 IMAD.IADD R7, R7, 0x1, -R10 ;  /* 0x000000010707a824 */ /* 0x000fe200078e0a0a */
[----:B------:R-:W-:-:S04]  /*0ba0*/  @!P2 IADD3 R6, R6, 0x1, RZ ;  /* 0x000000010606a810 */ /* 0x000fc80007ffe0ff */
[----:B------:R-:W-:Y:S02]  /*0bb0*/  ISETP.GE.U32.AND P1, PT, R7, R2, PT ;  /* 0x000000020700720c */ /* 0x000fe40003f26070 */
[----:B------:R-:W-:-:S04]  /*0bc0*/  LOP3.LUT R7, R0, c[0x0][0x17c], RZ, 0x3c, !PT ;  /* 0x00005f0000077a12 */ /* 0x000fc800078e3cff */
[----:B------:R-:W-:Y:S02]  /*0bd0*/  ISETP.GE.AND P3, PT, R7, RZ, PT ;  /* 0x000000ff0700720c */ /* 0x000fe40003f66270 */
[----:B------:R-:W0:Y:S05]  /*0be0*/  LDS.U16 R7, [R11+0x10] ;  /* 0x000010000b077984 */ /* 0x000e2a0000000400 */
[----:B------:R-:W-:-:S06]  /*0bf0*/  @P1 IADD3 R6, R6, 0x1, RZ ;  /* 0x0000000106061810 */ /* 0x000fcc0007ffe0ff */
[----:B------:R-:W-:-:S05]  /*0c00*/  @!P3 IMAD.MOV R6, RZ, RZ, -R6 ;  /* 0x000000ffff06b224 */ /* 0x000fca00078e0a06 */
[----:B------:R-:W-:Y:S01]  /*0c10*/  SEL R8, R4, R6, !P0 ;  /* 0x0000000604087207 */ /* 0x000fe20004000000 */
[----:B------:R-:W-:Y:S01]  /*0c20*/  IMAD R6, R5, c[0x0][0x17c], R0 ;  /* 0x00005f0005067a24 */ /* 0x000fe200078e0200 */
[----:B------:R-:W-:-:S04]  /*0c30*/  IADD3 R0, R0, c[0x0][0x0], RZ ;  /* 0x0000000000007a10 */ /* 0x000fc80007ffe0ff */
[----:B------:R-:W1:Y:S01]  /*0c40*/  LDS R8, [R8.X4] ;  /* 0x0000000008087984 */ /* 0x000e620000004800 */
[----:B------:R-:W-:Y:S01]  /*0c50*/  ISETP.GE.AND P1, PT, R0, R3, PT ;  /* 0x000000030000720c */ /* 0x000fe20003f26270 */
[----:B0-----:R-:W-:-:S05]  /*0c60*/  HADD2.F32 R7, -RZ, R7.H0_H0 ;  /* 0x20000007ff077230 */ /* 0x001fca0000004100 */
[----:B-1----:R-:W-:-:S05]  /*0c70*/  FMUL.FTZ R7, R8, R7 ;  /* 0x0000000708077220 */ /* 0x002fca0000410000 */
[----:B------:R-:W-:Y:S01]  /*0c80*/  F2FP.PACK_AB R10, RZ, R7 ;  /* 0x00000007ff0a723e */ /* 0x000fe200000000ff */
[----:B------:R-:W-:-:S05]  /*0c90*/  IMAD.WIDE R6, R6, R13, c[0x0][0x160] ;  /* 0x0000580006067625 */ /* 0x000fca00078e020d */
[----:B------:R0:W-:Y:S01]  /*0ca0*/  STG.E.U16 [R6.64], R10 ;  /* 0x0000000a06007986 */ /* 0x0001e2000c101504 */
[----:B------:R-:W-:Y:S05]  /*0cb0*/  @!P1 BRA `(.L_x_65) ;  /* 0xfffffe5000009947 */ /* 0x000fea000383ffff */
[----:B------:R-:W-:Y:S05]  /*0cc0*/  EXIT ;  /* 0x000000000000794d */ /* 0x000fea0003800000 */
.L_x_66:
        /* <DEDUP_REMOVED lines=11> */
.L_x_396:


//--------------------- .text._ZN17fastertransformer19normalize_kernel_v2I7__half26__halfLi1ELi4ELi2EEEvPT_PKT0_iiii --------------------------
	.section	.text._ZN17fastertransformer19normalize_kernel_v2I7__half26__halfLi1ELi4ELi2EEEvPT_PKT0_iiii,"ax",@progbits
	.sectioninfo	@"SHI_REGISTERS=22"
	.align	128
        .global         _ZN17fastertransformer19normalize_kernel_v2I7__half26__halfLi1ELi4ELi2EEEvPT_PKT0_iiii
        .type           _ZN17fastertransformer19normalize_kernel_v2I7__half26__halfLi1ELi4ELi2EEEvPT_PKT0_iiii,@function
        .size           _ZN17fastertransformer19normalize_kernel_v2I7__half26__halfLi1ELi4ELi2EEEvPT_PKT0_iiii,(.L_x_397 - _ZN17fastertransformer19normalize_kernel_v2I7__half26__halfLi1ELi4ELi2EEEvPT_PKT0_iiii)
        .other          _ZN17fastertransformer19normalize_kernel_v2I7__half26__halfLi1ELi4ELi2EEEvPT_PKT0_iiii,@"STO_CUDA_ENTRY STV_DEFAULT"
_ZN17fastertransformer19normalize_kernel_v2I7__half26__halfLi1ELi4ELi2EEEvPT_PKT0_iiii:
.text._ZN17fastertransformer19normalize_kernel_v2I7__half26__halfLi1ELi4ELi2EEEvPT_PKT0_iiii:
[----:B------:R-:W-:Y:S02]  /*0000*/  IMAD.MOV.U32 R1, RZ, RZ, c[0x0][0x28] ;  /* 0x00000a00ff017624 */ /* 0x000fe400078e00ff */
[----:B------:R-:W0:Y:S01]  /*0010*/  S2R R3, SR_TID.X ;  /* 0x0000000000037919 */ /* 0x000e220000002100 */
[----:B------:R-:W1:Y:S01]  /*0020*/  S2UR UR4, SR_CTAID.X ;  /* 0x00000000000479c3 */ /* 0x000e620000002500 */
[----:B------:R-:W-:Y:S01]  /*0030*/  IMAD.MOV.U32 R12, RZ, RZ, c[0x0][0x17c] ;  /* 0x00005f00ff0c7624 */ /* 0x000fe200078e00ff */
[----:B------:R-:W-:Y:S01]  /*0040*/  ISETP.NE.U32.AND P0, PT, RZ, c[0x0][0x168], PT ;  /* 0x00005a00ff007a0c */ /* 0x000fe20003f05070 */
[----:B------:R-:W-:Y:S01]  /*0050*/  ULDC.64 UR6, c[0x0][0x118] ;  /* 0x0000460000067ab9 */ /* 0x000fe20000000a00 */
[----:B------:R-:W-:Y:S02]  /*0060*/  IMAD.MOV.U32 R8, RZ, RZ, 0x3f800000 ;  /* 0x3f800000ff087424 */ /* 0x000fe400078e00ff */
[----:B------:R-:W-:Y:S02]  /*0070*/  ISETP.NE.AND.EX P0, PT, RZ, c[0x0][0x16c], PT, P0 ;  /* 0x00005b00ff007a0c */ /* 0x000fe40003f05300 */
[C---:B------:R-:W-:Y:S02]  /*0080*/  LEA.HI R0, R12.reuse, c[0x0][0x17c], RZ, 0x1 ;  /* 0x00005f000c007a11 */ /* 0x040fe400078f08ff */
[----:B------:R-:W-:-:S02]  /*0090*/  IADD3 R5, R12, 0x1f, RZ ;  /* 0x0000001f0c057810 */ /* 0x000fc40007ffe0ff */
[----:B------:R-:W-:Y:S02]  /*00a0*/  SHF.R.S32.HI R0, RZ, 0x1, R0 ;  /* 0x00000001ff007819 */ /* 0x000fe40000011400 */
[----:B------:R-:W-:-:S03]  /*00b0*/  SHF.R.S32.HI R6, RZ, 0x1f, R5 ;  /* 0x0000001fff067819 */ /* 0x000fc60000011405 */
[----:B------:R-:W-:Y:S01]  /*00c0*/  IMAD.SHL.U32 R2, R0, 0x4, RZ ;  /* 0x0000000400027824 */ /* 0x000fe200078e00ff */
[----:B------:R-:W-:-:S04]  /*00d0*/  LEA.HI R6, R6, R5, RZ, 0x5 ;  /* 0x0000000506067211 */ /* 0x000fc800078f28ff */
[----:B------:R-:W-:Y:S02]  /*00e0*/  SHF.R.S32.HI R6, RZ, 0x5, R6 ;  /* 0x00000005ff067819 */ /* 0x000fe40000011406 */
[----:B0-----:R-:W-:Y:S01]  /*00f0*/  SHF.R.S32.HI R4, RZ, 0x1f, R3 ;  /* 0x0000001fff047819 */ /* 0x001fe20000011403 */
[----:B-1----:R-:W-:Y:S01]  /*0100*/  USHF.L.U32 UR4, UR4, 0x2, URZ ;  /* 0x0000000204047899 */ /* 0x002fe2000800063f */
[----:B------:R-:W-:Y:S02]  /*0110*/  ISETP.GE.AND P1, PT, R3, R2, PT ;  /* 0x000000020300720c */ /* 0x000fe40003f26270 */
[----:B------:R-:W-:-:S04]  /*0120*/  LEA.HI R4, R4, R3, RZ, 0x5 ;  /* 0x0000000304047211 */ /* 0x000fc800078f28ff */
[----:B------:R-:W-:Y:S02]  /*0130*/  LOP3.LUT R10, R4, 0xffffffe0, RZ, 0xc0, !PT ;  /* 0xffffffe0040a7812 */ /* 0x000fe400078ec0ff */
[----:B------:R-:W-:-:S03]  /*0140*/  SHF.R.S32.HI R4, RZ, 0x5, R4 ;  /* 0x00000005ff047819 */ /* 0x000fc60000011404 */
[----:B------:R-:W-:Y:S01]  /*0150*/  IMAD.IADD R5, R3, 0x1, -R10 ;  /* 0x0000000103057824 */ /* 0x000fe200078e0a0a */
[----:B------:R-:W-:Y:S05]  /*0160*/  @!P0 BRA `(.L_x_67) ;  /* 0x0000034000008947 */ /* 0x000fea0003800000 */
[----:B------:R-:W-:Y:S02]  /*0170*/  IABS R14, c[0x0][0x174] ;  /* 0x00005d00000e7a13 */ /* 0x000fe40000000000 */
[----:B------:R-:W-:Y:S02]  /*0180*/  IADD3 R10, R4, UR4, RZ ;  /* 0x00000004040a7c10 */ /* 0x000fe4000fffe0ff */
[----:B------:R-:W0:Y:S01]  /*0190*/  I2F.RP R11, R14 ;  /* 0x0000000e000b7306 */ /* 0x000e220000209400 */
[----:B------:R-:W-:Y:S02]  /*01a0*/  IABS R7, c[0x0][0x178] ;  /* 0x00005e0000077a13 */ /* 0x000fe40000000000 */
        /* <DEDUP_REMOVED lines=13> */
[----:B------:R-:W-:-:S04]  /*0280*/  IMAD.HI.U32 R8, R9, R13, RZ ;  /* 0x0000000d09087227 */ /* 0x000fc800078e00ff */
[----:B------:R-:W-:-:S04]  /*0290*/  IMAD.MOV R9, RZ, RZ, -R8 ;  /* 0x000000ffff097224 */ /* 0x000fc800078e0a08 */
        /* <DEDUP_REMOVED lines=18> */
[----:B------:R-:W-:Y:S02]  /*03c0*/  IMAD.MOV.U32 R9, RZ, RZ, R13 ;  /* 0x000000ffff097224 */ /* 0x000fe400078e000d */
[----:B------:R-:W-:Y:S02]  /*03d0*/  IMAD.MOV.U32 R11, RZ, RZ, 0x2 ;  /* 0x00000002ff0b7424 */ /* 0x000fe400078e00ff */
[----:B------:R-:W-:-:S04]  /*03e0*/  IMAD.HI.U32 R8, R8, R9, RZ ;  /* 0x0000000908087227 */ /* 0x000fc800078e00ff */
[----:B------:R-:W-:-:S04]  /*03f0*/  IMAD.MOV R8, RZ, RZ, -R8 ;  /* 0x000000ffff087224 */ /* 0x000fc800078e0a08 */
[----:B------:R-:W-:-:S05]  /*0400*/  IMAD R8, R7, R8, R9 ;  /* 0x0000000807087224 */ /* 0x000fca00078e0209 */
[----:B------:R-:W-:-:S13]  /*0410*/  ISETP.GT.U32.AND P0, PT, R7, R8, PT ;  /* 0x000000080700720c */ /* 0x000fda0003f04070 */
[----:B------:R-:W-:Y:S01]  /*0420*/  @!P0 IMAD.IADD R8, R8, 0x1, -R7 ;  /* 0x0000000108088824 */ /* 0x000fe200078e0a07 */
[----:B------:R-:W-:-:S04]  /*0430*/  ISETP.NE.AND P0, PT, RZ, c[0x0][0x178], PT ;  /* 0x00005e00ff007a0c */ /* 0x000fc80003f05270 */
[----:B------:R-:W-:-:S13]  /*0440*/  ISETP.GT.U32.AND P2, PT, R7, R8, PT ;  /* 0x000000080700720c */ /* 0x000fda0003f44070 */
[----:B------:R-:W-:-:S04]  /*0450*/  @!P2 IMAD.IADD R8, R8, 0x1, -R7 ;  /* 0x000000010808a824 */ /* 0x000fc800078e0a07 */
[----:B------:R-:W-:Y:S01]  /*0460*/  @!P3 IMAD.MOV R8, RZ, RZ, -R8 ;  /* 0x000000ffff08b224 */ /* 0x000fe200078e0a08 */
[----:B------:R-:W-:-:S05]  /*0470*/  @!P0 LOP3.LUT R8, RZ, c[0x0][0x178], RZ, 0x33, !PT ;  /* 0x00005e00ff088a12 */ /* 0x000fca00078e33ff */
[----:B------:R-:W-:-:S06]  /*0480*/  IMAD.WIDE R10, R8, R11, c[0x0][0x168] ;  /* 0x00005a00080a7625 */ /* 0x000fcc00078e020b */
[----:B------:R-:W2:Y:S02]  /*0490*/  LDG.E.U16 R10, [R10.64] ;  /* 0x000000060a0a7981 */ /* 0x000ea4000c1e1500 */
[----:B--2---:R-:W-:Y:S02]  /*04a0*/  HADD2.F32 R8, -RZ, R10.H0_H0 ;  /* 0x2000000aff087230 */ /* 0x004fe40000004100 */
.L_x_67:
[----:B------:R-:W-:Y:S01]  /*04b0*/  IMAD R7, R0, UR4, RZ ;  /* 0x0000000400077c24 */ /* 0x000fe2000f8e02ff */
[----:B------:R-:W-:Y:S01]  /*04c0*/  BSSY B0, `(.L_x_68) ;  /* 0x000000b000007945 */ /* 0x000fe20003800000 */
[----:B------:R-:W-:Y:S05]  /*04d0*/  @P1 BRA `(.L_x_69) ;  /* 0x0000009000001947 */ /* 0x000fea0003800000 */
[----:B------:R-:W-:-:S04]  /*04e0*/  IMAD.MOV.U32 R9, RZ, RZ, R3 ;  /* 0x000000ffff097224 */ /* 0x000fc800078e0003 */
.L_x_70:
        /* <DEDUP_REMOVED lines=8> */
.L_x_69:
[----:B------:R-:W-:Y:S05]  /*0570*/  BSYNC B0 ;  /* 0x0000000000007941 */ /* 0x000fea0003800000 */
.L_x_68:
[----:B------:R-:W-:Y:S01]  /*0580*/  IMAD R9, R6, R5, RZ ;  /* 0x0000000506097224 */ /* 0x000fe200078e02ff */
[----:B------:R-:W-:Y:S01]  /*0590*/  BAR.SYNC.DEFER_BLOCKING 0x0 ;  /* 0x0000000000007b1d */ /* 0x000fe20000010000 */
[----:B------:R-:W-:-:S03]  /*05a0*/  IMAD.MOV.U32 R10, RZ, RZ, RZ ;  /* 0x000000ffff0a7224 */ /* 0x000fc600078e00ff */
[----:B------:R-:W-:Y:S02]  /*05b0*/  ISETP.GE.AND P0, PT, R9, c[0x0][0x17c], PT ;  /* 0x00005f0009007a0c */ /* 0x000fe40003f06270 */
[----:B------:R-:W-:Y:S02]  /*05c0*/  BSSY B0, `(.L_x_71) ;  /* 0x0000032000007945 */ /* 0x000fe40003800000 */
[----:B------:R-:W-:-:S13]  /*05d0*/  ISETP.LT.OR P0, PT, R12, 0x1, P0 ;  /* 0x000000010c00780c */ /* 0x000fda0000701670 */
[----:B------:R-:W-:Y:S05]  /*05e0*/  @P0 BRA `(.L_x_72) ;  /* 0x000002f000000947 */ /* 0x000fea0003800000 */
[----:B------:R-:W-:Y:S01]  /*05f0*/  IMNMX R6, R6, 0x1, !PT ;  /* 0x0000000106067817 */ /* 0x000fe20007800200 */
[----:B------:R-:W-:Y:S01]  /*0600*/  BSSY B1, `(.L_x_73) ;  /* 0x0000022000017945 */ /* 0x000fe20003800000 */
[----:B------:R-:W-:Y:S01]  /*0610*/  IADD3 R10, R9, -c[0x0][0x17c], RZ ;  /* 0x80005f00090a7a10 */ /* 0x000fe20007ffe0ff */
[----:B------:R-:W-:Y:S02]  /*0620*/  IMAD.MOV.U32 R12, RZ, RZ, RZ ;  /* 0x000000ffff0c7224 */ /* 0x000fe400078e00ff */
[----:B------:R-:W-:-:S05]  /*0630*/  IMAD.MOV R11, RZ, RZ, -R6 ;  /* 0x000000ffff0b7224 */ /* 0x000fca00078e0a06 */
        /* <DEDUP_REMOVED lines=13> */
.L_x_75:
        /* <DEDUP_REMOVED lines=17> */
.L_x_74:
[----:B------:R-:W-:Y:S05]  /*0820*/  BSYNC B1 ;  /* 0x0000000000017941 */ /* 0x000fea0003800000 */
.L_x_73:
[----:B------:R-:W-:Y:S05]  /*0830*/  @!P2 BRA `(.L_x_72) ;  /* 0x000000a00000a947 */ /* 0x000fea0003800000 */
[----:B------:R-:W-:-:S04]  /*0840*/  IMAD.IADD R9, R9, 0x1, R12 ;  /* 0x0000000109097824 */ /* 0x000fc800078e020c */
[----:B------:R-:W-:-:S05]  /*0850*/  IMAD R9, R4, c[0x0][0x17c], R9 ;  /* 0x00005f0004097a24 */ /* 0x000fca00078e0209 */
[----:B------:R-:W-:-:S05]  /*0860*/  LEA R9, R9, 0x10, 0x1 ;  /* 0x0000001009097811 */ /* 0x000fca00078e08ff */
.L_x_76:
[----:B------:R0:W1:Y:S01]  /*0870*/  LDS.U16 R11, [R9] ;  /* 0x00000000090b7984 */ /* 0x0000620000000400 */
[----:B------:R-:W-:-:S04]  /*0880*/  IADD3 R6, R6, -0x1, RZ ;  /* 0xffffffff06067810 */ /* 0x000fc80007ffe0ff */
[----:B------:R-:W-:Y:S02]  /*0890*/  ISETP.NE.AND P0, PT, R6, RZ, PT ;  /* 0x000000ff0600720c */ /* 0x000fe40003f05270 */
[----:B0-----:R-:W-:Y:S01]  /*08a0*/  IADD3 R9, R9, 0x2, RZ ;  /* 0x0000000209097810 */ /* 0x001fe20007ffe0ff */
[----:B-1----:R-:W-:-:S05]  /*08b0*/  HADD2.F32 R11, -RZ, R11.H0_H0 ;  /* 0x2000000bff0b7230 */ /* 0x002fca0000004100 */
[----:B------:R-:W-:-:S05]  /*08c0*/  FFMA.FTZ R10, R11, R11, R10 ;  /* 0x0000000b0b0a7223 */ /* 0x000fca000001000a */
[----:B------:R-:W-:Y:S05]  /*08d0*/  @P0 BRA `(.L_x_76) ;  /* 0xffffff9000000947 */ /* 0x000fea000383ffff */
.L_x_72:
[----:B------:R-:W-:Y:S05]  /*08e0*/  BSYNC B0 ;  /* 0x0000000000007941 */ /* 0x000fea0003800000 */
.L_x_71:
        /* <DEDUP_REMOVED lines=22> */
.L_x_78:
[----:B------:R-:W-:Y:S05]  /*0a50*/  BSYNC B0 ;  /* 0x0000000000007941 */ /* 0x000fea0003800000 */
.L_x_77:
[----:B------:R-:W-:Y:S06]  /*0a60*/  BAR.SYNC.DEFER_BLOCKING 0x0 ;  /* 0x0000000000007b1d */ /* 0x000fec0000010000 */
[----:B------:R-:W-:Y:S05]  /*0a70*/  @P1 EXIT ;  /* 0x000000000000194d */ /* 0x000fea0003800000 */
[----:B0-----:R-:W-:Y:S02]  /*0a80*/  IABS R4, R0 ;  /* 0x0000000000047213 */ /* 0x001fe40000000000 */
[----:B------:R-:W-:Y:S02]  /*0a90*/  ISETP.NE.AND P0, PT, R0, RZ, PT ;  /* 0x000000ff0000720c */ /* 0x000fe40003f05270 */
[----:B------:R-:W0:Y:S08]  /*0aa0*/  I2F.RP R10, R4 ;  /* 0x00000004000a7306 */ /* 0x000e300000209400 */
[----:B0-----:R-:W0:Y:S02]  /*0ab0*/  MUFU.RCP R10, R10 ;  /* 0x0000000a000a7308 */ /* 0x001e240000001000 */
[----:B0-----:R-:W-:-:S06]  /*0ac0*/  IADD3 R8, R10, 0xffffffe, RZ ;  /* 0x0ffffffe0a087810 */ /* 0x001fcc0007ffe0ff */
[----:B------:R0:W1:Y:S02]  /*0ad0*/  F2I.FTZ.U32.TRUNC.NTZ R9, R8 ;  /* 0x0000000800097305 */ /* 0x000064000021f000 */
[----:B0-----:R-:W-:Y:S02]  /*0ae0*/  IMAD.MOV.U32 R8, RZ, RZ, RZ ;  /* 0x000000ffff087224 */ /* 0x001fe400078e00ff */
[----:B-1----:R-:W-:-:S04]  /*0af0*/  IMAD.MOV R5, RZ, RZ, -R9 ;  /* 0x000000ffff057224 */ /* 0x002fc800078e0a09 */
[----:B------:R-:W-:-:S04]  /*0b00*/  IMAD R5, R5, R4, RZ ;  /* 0x0000000405057224 */ /* 0x000fc800078e02ff */
[----:B------:R-:W-:Y:S01]  /*0b10*/  IMAD.HI.U32 R6, R9, R5, R8 ;  /* 0x0000000509067227 */ /* 0x000fe200078e0008 */
[----:B------:R-:W-:-:S03]  /*0b20*/  LOP3.LUT R5, RZ, R0, RZ, 0x33, !PT ;  /* 0x00000000ff057212 */ /* 0x000fc600078e33ff */
.L_x_79:
[----:B0-----:R-:W-:Y:S01]  /*0b30*/  IABS R8, R0 ;  /* 0x0000000000087213 */ /* 0x001fe20000000000 */
[----:B------:R-:W0:Y:S01]  /*0b40*/  LDS R13, [R3.X4+0x10] ;  /* 0x00001000030d7984 */ /* 0x000e220000004800 */
[----:B------:R-:W-:Y:S01]  /*0b50*/  IABS R9, R3 ;  /* 0x0000000300097213 */ /* 0x000fe20000000000 */
[----:B------:R-:W-:Y:S02]  /*0b60*/  IMAD.MOV.U32 R15, RZ, RZ, 0x4 ;  /* 0x00000004ff0f7424 */ /* 0x000fe400078e00ff */
[----:B------:R-:W-:Y:S02]  /*0b70*/  IMAD.MOV R10, RZ, RZ, -R8 ;  /* 0x000000ffff0a7224 */ /* 0x000fe400078e0a08 */
[----:B------:R-:W-:-:S04]  /*0b80*/  IMAD.HI.U32 R8, R6, R9, RZ ;  /* 0x0000000906087227 */ /* 0x000fc800078e00ff */
[----:B------:R-:W-:Y:S01]  /*0b90*/  IMAD R9, R8, R10, R9 ;  /* 0x0000000a08097224 */ /* 0x000fe200078e0209 */
[----:B------:R-:W-:-:S04]  /*0ba0*/  IABS R10, R0 ;  /* 0x00000000000a7213 */ /* 0x000fc80000000000 */
[----:B------:R-:W-:-:S13]  /*0bb0*/  ISETP.GT.U32.AND P2, PT, R4, R9, PT ;  /* 0x000000090400720c */ /* 0x000fda0003f44070 */
[----:B------:R-:W-:Y:S01]  /*0bc0*/  @!P2 IMAD.IADD R9, R9, 0x1, -R10 ;  /* 0x000000010909a824 */ /* 0x000fe200078e0a0a */
[----:B------:R-:W-:-:S04]  /*0bd0*/  @!P2 IADD3 R8, R8, 0x1, RZ ;  /* 0x000000010808a810 */ /* 0x000fc80007ffe0ff */
[----:B------:R-:W-:Y:S02]  /*0be0*/  ISETP.GE.U32.AND P1, PT, R9, R4, PT ;  /* 0x000000040900720c */ /* 0x000fe40003f26070 */
[----:B------:R-:W-:-:S04]  /*0bf0*/  LOP3.LUT R9, R3, R0, RZ, 0x3c, !PT ;  /* 0x0000000003097212 */ /* 0x000fc800078e3cff */
[----:B------:R-:W-:Y:S01]  /*0c00*/  ISETP.GE.AND P3, PT, R9, RZ, PT ;  /* 0x000000ff0900720c */ /* 0x000fe20003f66270 */
[--C-:B0-----:R-:W-:Y:S02]  /*0c10*/  HADD2.F32 R9, -RZ, R13.reuse.H0_H0 ;  /* 0x2000000dff097230 */ /* 0x101fe40000004100 */
[----:B------:R-:W-:-:S04]  /*0c20*/  HADD2.F32 R13, -RZ, R13.H1_H1 ;  /* 0x3000000dff0d7230 */ /* 0x000fc80000004100 */
[----:B------:R-:W-:-:S06]  /*0c30*/  @P1 IADD3 R8, R8, 0x1, RZ ;  /* 0x0000000108081810 */ /* 0x000fcc0007ffe0ff */
[----:B------:R-:W-:-:S05]  /*0c40*/  @!P3 IMAD.MOV R8, RZ, RZ, -R8 ;  /* 0x000000ffff08b224 */ /* 0x000fca00078e0a08 */
[----:B------:R-:W-:Y:S01]  /*0c50*/  SEL R10, R5, R8, !P0 ;  /* 0x00000008050a7207 */ /* 0x000fe20004000000 */
[----:B------:R-:W-:Y:S01]  /*0c60*/  IMAD.IADD R8, R7, 0x1, R3 ;  /* 0x0000000107087824 */ /* 0x000fe200078e0203 */
[----:B------:R-:W-:-:S04]  /*0c70*/  IADD3 R3, R3, c[0x0][0x0], RZ ;  /* 0x0000000003037a10 */ /* 0x000fc80007ffe0ff */
[----:B------:R-:W0:Y:S01]  /*0c80*/  LDS R10, [R10.X4] ;  /* 0x000000000a0a7984 */ /* 0x000e220000004800 */
[----:B------:R-:W-:Y:S01]  /*0c90*/  ISETP.GE.AND P1, PT, R3, R2, PT ;  /* 0x000000020300720c */ /* 0x000fe20003f26270 */
[C---:B0-----:R-:W-:Y:S02]  /*0ca0*/  FMUL.FTZ R11, R10.reuse, R9 ;  /* 0x000000090a0b7220 */ /* 0x041fe40000410000 */
[----:B------:R-:W-:Y:S02]  /*0cb0*/  FMUL.FTZ R12, R10, R13 ;  /* 0x0000000d0a0c7220 */ /* 0x000fe40000410000 */
[----:B------:R-:W-:-:S03]  /*0cc0*/  IMAD.WIDE R8, R8, R15, c[0x0][0x160] ;  /* 0x0000580008087625 */ /* 0x000fc600078e020f */
[----:B------:R-:W-:-:S05]  /*0cd0*/  F2FP.PACK_AB R11, R12, R11 ;  /* 0x0000000b0c0b723e */ /* 0x000fca00000000ff */
[----:B------:R0:W-:Y:S01]  /*0ce0*/  STG.E [R8.64], R11 ;  /* 0x0000000b08007986 */ /* 0x0001e2000c101906 */
[----:B------:R-:W-:Y:S05]  /*0cf0*/  @!P1 BRA `(.L_x_79) ;  /* 0xfffffe3000009947 */ /* 0x000fea000383ffff */
[----:B------:R-:W-:Y:S05]  /*0d00*/  EXIT ;  /* 0x000000000000794d */ /* 0x000fea0003800000 */
.L_x_80:
        /* <DEDUP_REMOVED lines=15> */
.L_x_397:


//--------------------- .text._ZN17fastertransformer19normalize_kernel_v2INS_5half4E6__halfLi1ELi4ELi4EEEvPT_PKT0_iiii --------------------------
	.section	.text._ZN17fastertransformer19normalize_kernel_v2INS_5half4E6__halfLi1ELi4ELi4EEEvPT_PKT0_iiii,"ax",@progbits
	.sectioninfo	@"SHI_REGISTERS=22"
	.align	128
        .global         _ZN17fastertransformer19normalize_kernel_v2INS_5half4E6__halfLi1ELi4ELi4EEEvPT_PKT0_iiii
        .type           _ZN17fastertransformer19normalize_kernel_v2INS_5half4E6__halfLi1ELi4ELi4EEEvPT_PKT0_iiii,@function
        .size           _ZN17fastertransformer19normalize_kernel_v2INS_5half4E6__halfLi1ELi4ELi4EEEvPT_PKT0_iiii,(.L_x_398 - _ZN17fastertransformer19normalize_kernel_v2INS_5half4E6__halfLi1ELi4ELi4EEEvPT_PKT0_iiii)
        .other          _ZN17fastertransformer19normalize_kernel_v2INS_5half4E6__halfLi1ELi4ELi4EEEvPT_PKT0_iiii,@"STO_CUDA_ENTRY STV_DEFAULT"
_ZN17fastertransformer19normalize_kernel_v2INS_5half4E6__halfLi1ELi4ELi4EEEvPT_PKT0_iiii:
.text._ZN17fastertransformer19normalize_kernel_v2INS_5half4E6__halfLi1ELi4ELi4EEEvPT_PKT0_iiii:
[----:B------:R-:W-:Y:S02]  /*0000*/  IMAD.MOV.U32 R1, RZ, RZ, c[0x0][0x28] ;  /* 0x00000a00ff017624 */ /* 0x000fe400078e00ff */
[----:B------:R-:W0:Y:S01]  /*0010*/  S2R R3, SR_TID.X ;  /* 0x0000000000037919 */ /* 0x000e220000002100 */
[----:B------:R-:W1:Y:S01]  /*0020*/  S2UR UR4, SR_CTAID.X ;  /* 0x00000000000479c3 */ /* 0x000e620000002500 */
[----:B------:R-:W-:Y:S01]  /*0030*/  IMAD.MOV.U32 R12, RZ, RZ, c[0x0][0x17c] ;  /* 0x00005f00ff0c7624 */ /* 0x000fe200078e00ff */
[----:B------:R-:W-:Y:S01]  /*0040*/  ISETP.NE.U32.AND P0, PT, RZ, c[0x0][0x168], PT ;  /* 0x00005a00ff007a0c */ /* 0x000fe20003f05070 */
[----:B------:R-:W-:Y:S01]  /*0050*/  ULDC.64 UR6, c[0x0][0x118] ;  /* 0x0000460000067ab9 */ /* 0x000fe20000000a00 */
[----:B------:R-:W-:Y:S02]  /*0060*/  IMAD.MOV.U32 R8, RZ, RZ, 0x3f800000 ;  /* 0x3f800000ff087424 */ /* 0x000fe400078e00ff */
[----:B------:R-:W-:Y:S02]  /*0070*/  SHF.R.S32.HI R0, RZ, 0x1f, R12 ;  /* 0x0000001fff007819 */ /* 0x000fe4000001140c */
[----:B------:R-:W-:Y:S02]  /*0080*/  ISETP.NE.AND.EX P0, PT, RZ, c[0x0][0x16c], PT, P0 ;  /* 0x00005b00ff007a0c */ /* 0x000fe40003f05300 */
[----:B------:R-:W-:-:S02]  /*0090*/  LEA.HI R0, R0, c[0x0][0x17c], RZ, 0x2 ;  /* 0x00005f0000007a11 */ /* 0x000fc400078f10ff */
[----:B------:R-:W-:Y:S02]  /*00a0*/  IADD3 R5, R12, 0x1f, RZ ;  /* 0x0000001f0c057810 */ /* 0x000fe40007ffe0ff */
[----:B------:R-:W-:Y:S02]  /*00b0*/  SHF.R.S32.HI R0, RZ, 0x2, R0 ;  /* 0x00000002ff007819 */ /* 0x000fe40000011400 */
[----:B------:R-:W-:-:S03]  /*00c0*/  SHF.R.S32.HI R6, RZ, 0x1f, R5 ;  /* 0x0000001fff067819 */ /* 0x000fc60000011405 */
[----:B------:R-:W-:Y:S01]  /*00d0*/  IMAD.SHL.U32 R2, R0, 0x4, RZ ;  /* 0x0000000400027824 */ /* 0x000fe200078e00ff */
[----:B------:R-:W-:Y:S02]  /*00e0*/  LEA.HI R6, R6, R5, RZ, 0x5 ;  /* 0x0000000506067211 */ /* 0x000fe400078f28ff */
[----:B0-----:R-:W-:Y:S01]  /*00f0*/  SHF.R.S32.HI R4, RZ, 0x1f, R3 ;  /* 0x0000001fff047819 */ /* 0x001fe20000011403 */
[----:B-1----:R-:W-:Y:S01]  /*0100*/  USHF.L.U32 UR4, UR4, 0x2, URZ ;  /* 0x0000000204047899 */ /* 0x002fe2000800063f */
[----:B------:R-:W-:Y:S02]  /*0110*/  ISETP.GE.AND P1, PT, R3, R2, PT ;  /* 0x000000020300720c */ /* 0x000fe40003f26270 */
[----:B------:R-:W-:Y:S02]  /*0120*/  LEA.HI R4, R4, R3, RZ, 0x5 ;  /* 0x0000000304047211 */ /* 0x000fe400078f28ff */
[----:B------:R-:W-:Y:S02]  /*0130*/  SHF.R.S32.HI R6, RZ, 0x5, R6 ;  /* 0x00000005ff067819 */ /* 0x000fe40000011406 */
[----:B------:R-:W-:-:S02]  /*0140*/  LOP3.LUT R10, R4, 0xffffffe0, RZ, 0xc0, !PT ;  /* 0xffffffe0040a7812 */ /* 0x000fc400078ec0ff */
        /* <DEDUP_REMOVED lines=55> */
.L_x_81:
[----:B------:R-:W-:Y:S01]  /*04c0*/  IMAD R7, R0, UR4, RZ ;  /* 0x0000000400077c24 */ /* 0x000fe2000f8e02ff */
[----:B------:R-:W-:Y:S01]  /*04d0*/  BSSY B0, `(.L_x_82) ;  /* 0x000000c000007945 */ /* 0x000fe20003800000 */
[----:B------:R-:W-:Y:S05]  /*04e0*/  @P1 BRA `(.L_x_83) ;  /* 0x000000a000001947 */ /* 0x000fea0003800000 */
[----:B------:R-:W-:-:S04]  /*04f0*/  IMAD.MOV.U32 R9, RZ, RZ, R3 ;  /* 0x000000ffff097224 */ /* 0x000fc800078e0003 */
.L_x_84:
[----:B------:R-:W-:Y:S02]  /*0500*/  IMAD.IADD R10, R7, 0x1, R9 ;  /* 0x00000001070a7824 */ /* 0x000fe400078e0209 */
[----:B------:R-:W-:-:S04]  /*0510*/  IMAD.MOV.U32 R11, RZ, RZ, 0x8 ;  /* 0x00000008ff0b7424 */ /* 0x000fc800078e00ff */
[----:B------:R-:W-:-:S05]  /*0520*/  IMAD.WIDE R10, R10, R11, c[0x0][0x160] ;  /* 0x000058000a0a7625 */ /* 0x000fca00078e020b */
[----:B------:R-:W2:Y:S04]  /*0530*/  LDG.E R15, [R10.64+0x4] ;  /* 0x000004060a0f7981 */ /* 0x000ea8000c1e1900 */
[----:B------:R-:W2:Y:S04]  /*0540*/  LDG.E R14, [R10.64] ;  /* 0x000000060a0e7981 */ /* 0x000ea8000c1e1900 */
[----:B--2---:R0:W-:Y:S02]  /*0550*/  STS.64 [R9.X8+0x10], R14 ;  /* 0x0000100e09007388 */ /* 0x0041e40000008a00 */
[----:B0-----:R-:W-:-:S04]  /*0560*/  IADD3 R9, R9, c[0x0][0x0], RZ ;  /* 0x0000000009097a10 */ /* 0x001fc80007ffe0ff */
[----:B------:R-:W-:-:S13]  /*0570*/  ISETP.GE.AND P0, PT, R9, R2, PT ;  /* 0x000000020900720c */ /* 0x000fda0003f06270 */
[----:B------:R-:W-:Y:S05]  /*0580*/  @!P0 BRA `(.L_x_84) ;  /* 0xffffff7000008947 */ /* 0x000fea000383ffff */
.L_x_83:
[----:B------:R-:W-:Y:S05]  /*0590*/  BSYNC B0 ;  /* 0x0000000000007941 */ /* 0x000fea0003800000 */
.L_x_82:
        /* <DEDUP_REMOVED lines=25> */
.L_x_89:
        /* <DEDUP_REMOVED lines=17> */
.L_x_88:
[----:B------:R-:W-:Y:S05]  /*0840*/  BSYNC B1 ;  /* 0x0000000000017941 */ /* 0x000fea0003800000 */
.L_x_87:
[----:B------:R-:W-:Y:S05]  /*0850*/  @!P2 BRA `(.L_x_86) ;  /* 0x000000a00000a947 */ /* 0x000fea0003800000 */
[----:B------:R-:W-:-:S04]  /*0860*/  IMAD.IADD R9, R9, 0x1, R12 ;  /* 0x0000000109097824 */ /* 0x000fc800078e020c */
[----:B------:R-:W-:-:S05]  /*0870*/  IMAD R9, R4, c[0x0][0x17c], R9 ;  /* 0x00005f0004097a24 */ /* 0x000fca00078e0209 */
[----:B------:R-:W-:-:S05]  /*0880*/  LEA R9, R9, 0x10, 0x1 ;  /* 0x0000001009097811 */ /* 0x000fca00078e08ff */
.L_x_90:
[----:B------:R0:W1:Y:S01]  /*0890*/  LDS.U16 R11, [R9] ;  /* 0x00000000090b7984 */ /* 0x0000620000000400 */
[----:B------:R-:W-:-:S04]  /*08a0*/  IADD3 R6, R6, -0x1, RZ ;  /* 0xffffffff06067810 */ /* 0x000fc80007ffe0ff */
[----:B------:R-:W-:Y:S02]  /*08b0*/  ISETP.NE.AND P0, PT, R6, RZ, PT ;  /* 0x000000ff0600720c */ /* 0x000fe40003f05270 */
[----:B0-----:R-:W-:Y:S01]  /*08c0*/  IADD3 R9, R9, 0x2, RZ ;  /* 0x0000000209097810 */ /* 0x001fe20007ffe0ff */
[----:B-1----:R-:W-:-:S05]  /*08d0*/  HADD2.F32 R11, -RZ, R11.H0_H0 ;  /* 0x2000000bff0b7230 */ /* 0x002fca0000004100 */
[----:B------:R-:W-:-:S05]  /*08e0*/  FFMA.FTZ R10, R11, R11, R10 ;  /* 0x0000000b0b0a7223 */ /* 0x000fca000001000a */
[----:B------:R-:W-:Y:S05]  /*08f0*/  @P0 BRA `(.L_x_90) ;  /* 0xffffff9000000947 */ /* 0x000fea000383ffff */
.L_x_86:
[----:B------:R-:W-:Y:S05]  /*0900*/  BSYNC B0 ;  /* 0x0000000000007941 */ /* 0x000fea0003800000 */
.L_x_85:
        /* <DEDUP_REMOVED lines=22> */
.L_x_92:
[----:B------:R-:W-:Y:S05]  /*0a70*/  BSYNC B0 ;  /* 0x0000000000007941 */ /* 0x000fea0003800000 */
.L_x_91:
        /* <DEDUP_REMOVED lines=13> */
.L_x_93:
[----:B0-----:R-:W-:Y:S01]  /*0b50*/  IABS R8, R0 ;  /* 0x0000000000087213 */ /* 0x001fe20000000000 */
[----:B------:R-:W0:Y:S01]  /*0b60*/  LDS.64 R14, [R3.X8+0x10] ;  /* 0x00001000030e7984 */ /* 0x000e220000008a00 */
        /* <DEDUP_REMOVED lines=13> */
[----:B------:R-:W-:Y:S01]  /*0c40*/  HADD2.F32 R11, -RZ, R14.H1_H1 ;  /* 0x3000000eff0b7230 */ /* 0x000fe20000004100 */
[----:B------:R-:W-:Y:S01]  /*0c50*/  IMAD.IADD R14, R7, 0x1, R3 ;  /* 0x00000001070e7824 */ /* 0x000fe200078e0203 */
[--C-:B------:R-:W-:Y:S01]  /*0c60*/  HADD2.F32 R13, -RZ, R15.reuse.H0_H0 ;  /* 0x2000000fff0d7230 */ /* 0x100fe20000004100 */
[----:B------:R-:W-:Y:S01]  /*0c70*/  IADD3 R3, R3, c[0x0][0x0], RZ ;  /* 0x0000000003037a10 */ /* 0x000fe20007ffe0ff */
[----:B------:R-:W-:Y:S01]  /*0c80*/  HADD2.F32 R15, -RZ, R15.H1_H1 ;  /* 0x3000000fff0f7230 */ /* 0x000fe20000004100 */
[----:B------:R-:W-:Y:S02]  /*0c90*/  @P1 IADD3 R8, R8, 0x1, RZ ;  /* 0x0000000108081810 */ /* 0x000fe40007ffe0ff */
[----:B------:R-:W-:-:S03]  /*0ca0*/  ISETP.GE.AND P1, PT, R3, R2, PT ;  /* 0x000000020300720c */ /* 0x000fc60003f26270 */
[----:B------:R-:W-:-:S05]  /*0cb0*/  @!P3 IMAD.MOV R8, RZ, RZ, -R8 ;  /* 0x000000ffff08b224 */ /* 0x000fca00078e0a08 */
[----:B------:R-:W-:-:S06]  /*0cc0*/  SEL R8, R5, R8, !P0 ;  /* 0x0000000805087207 */ /* 0x000fcc0004000000 */
[----:B------:R-:W0:Y:S02]  /*0cd0*/  LDS R8, [R8.X4] ;  /* 0x0000000008087984 */ /* 0x000e240000004800 */
[C---:B0-----:R-:W-:Y:S02]  /*0ce0*/  FMUL.FTZ R9, R8.reuse, R9 ;  /* 0x0000000908097220 */ /* 0x041fe40000410000 */
[C---:B------:R-:W-:Y:S02]  /*0cf0*/  FMUL.FTZ R10, R8.reuse, R11 ;  /* 0x0000000b080a7220 */ /* 0x040fe40000410000 */
[C---:B------:R-:W-:Y:S02]  /*0d00*/  FMUL.FTZ R13, R8.reuse, R13 ;  /* 0x0000000d080d7220 */ /* 0x040fe40000410000 */
[----:B------:R-:W-:Y:S01]  /*0d10*/  FMUL.FTZ R12, R8, R15 ;  /* 0x0000000f080c7220 */ /* 0x000fe20000410000 */
[----:B------:R-:W-:Y:S01]  /*0d20*/  F2FP.PACK_AB R11, R10, R9 ;  /* 0x000000090a0b723e */ /* 0x000fe200000000ff */
[----:B------:R-:W-:-:S03]  /*0d30*/  IMAD.WIDE R8, R14, R17, c[0x0][0x160] ;  /* 0x000058000e087625 */ /* 0x000fc600078e0211 */
[----:B------:R-:W-:Y:S02]  /*0d40*/  F2FP.PACK_AB R13, R12, R13 ;  /* 0x0000000d0c0d723e */ /* 0x000fe400000000ff */
[----:B------:R0:W-:Y:S04]  /*0d50*/  STG.E [R8.64], R11 ;  /* 0x0000000b08007986 */ /* 0x0001e8000c101906 */
[----:B------:R0:W-:Y:S01]  /*0d60*/  STG.E [R8.64+0x4], R13 ;  /* 0x0000040d08007986 */ /* 0x0001e2000c101906 */
[----:B------:R-:W-:Y:S05]  /*0d70*/  @!P1 BRA `(.L_x_93) ;  /* 0xfffffdd000009947 */ /* 0x000fea000383ffff */
[----:B------:R-:W-:Y:S05]  /*0d80*/  EXIT ;  /* 0x000000000000794d */ /* 0x000fea0003800000 */
.L_x_94:
        /* <DEDUP_REMOVED lines=15> */
.L_x_398:


//--------------------- .text._ZN17fastertransformer19normalize_kernel_v2I6__halfS1_Li2ELi4ELi1EEEvPT_PKT0_iiii --------------------------
	.section	.text._ZN17fastertransformer19normalize_kernel_v2I6__halfS1_Li2ELi4ELi1EEEvPT_PKT0_iiii,"ax",@progbits
	.sectioninfo	@"SHI_REGISTERS=20"
	.align	128
        .global         _ZN17fastertransformer19normalize_kernel_v2I6__halfS1_Li2ELi4ELi1EEEvPT_PKT0_iiii
        .type           _ZN17fastertransformer19normalize_kernel_v2I6__halfS1_Li2ELi4ELi1EEEvPT_PKT0_iiii,@function
        .size           _ZN17fastertransformer19normalize_kernel_v2I6__halfS1_Li2ELi4ELi1EEEvPT_PKT0_iiii,(.L_x_399 - _ZN17fastertransformer19normalize_kernel_v2I6__halfS1_Li2ELi4ELi1EEEvPT_PKT0_iiii)
        .other          _ZN17fastertransformer19normalize_kernel_v2I6__halfS1_Li2ELi4ELi1EEEvPT_PKT0_iiii,@"STO_CUDA_ENTRY STV_DEFAULT"
_ZN17fastertransformer19normalize_kernel_v2I6__halfS1_Li2ELi4ELi1EEEvPT_PKT0_iiii:
.text._ZN17fastertransformer19normalize_kernel_v2I6__halfS1_Li2ELi4ELi1EEEvPT_PKT0_iiii:
[----:B------:R-:W-:Y:S02]  /*0000*/  IMAD.MOV.U32 R1, RZ, RZ, c[0x0][0x28] ;  /* 0x00000a00ff017624 */ /* 0x000fe400078e00ff */
[----:B------:R-:W0:Y:S01]  /*0010*/  S2R R0, SR_TID.X ;  /* 0x0000000000007919 */ /* 0x000e220000002100 */
[----:B------:R-:W-:Y:S01]  /*0020*/  IMAD.MOV.U32 R14, RZ, RZ, c[0x0][0x17c] ;  /* 0x00005f00ff0e7624 */ /* 0x000fe200078e00ff */
[----:B------:R-:W-:Y:S01]  /*0030*/  ISETP.NE.U32.AND P0, PT, RZ, c[0x0][0x168], PT ;  /* 0x00005a00ff007a0c */ /* 0x000fe20003f05070 */
[----:B------:R-:W-:Y:S01]  /*0040*/  ULDC.64 UR4, c[0x0][0x118] ;  /* 0x0000460000047ab9 */ /* 0x000fe20000000a00 */
[----:B------:R-:W1:Y:S01]  /*0050*/  S2R R10, SR_CTAID.X ;  /* 0x00000000000a7919 */ /* 0x000e620000002500 */
[----:B------:R-:W-:Y:S01]  /*0060*/  IMAD.MOV.U32 R8, RZ, RZ, 0x3f800000 ;  /* 0x3f800000ff087424 */ /* 0x000fe200078e00ff */
[----:B------:R-:W-:Y:S02]  /*0070*/  IADD3 R2, R14, 0xf, RZ ;  /* 0x0000000f0e027810 */ /* 0x000fe40007ffe0ff */
[----:B------:R-:W-:Y:S02]  /*0080*/  ISETP.NE.AND.EX P0, PT, RZ, c[0x0][0x16c], PT, P0 ;  /* 0x00005b00ff007a0c */ /* 0x000fe40003f05300 */
[----:B------:R-:W-:-:S04]  /*0090*/  SHF.R.S32.HI R7, RZ, 0x1f, R2 ;  /* 0x0000001fff077819 */ /* 0x000fc80000011402 */
[----:B------:R-:W-:Y:S02]  /*00a0*/  LEA.HI R9, R7, R2, RZ, 0x4 ;  /* 0x0000000207097211 */ /* 0x000fe400078f20ff */
[----:B0-----:R-:W-:-:S04]  /*00b0*/  SHF.R.S32.HI R5, RZ, 0x1f, R0 ;  /* 0x0000001fff057819 */ /* 0x001fc80000011400 */
[CC--:B------:R-:W-:Y:S02]  /*00c0*/  LEA.HI R6, R5.reuse, R0.reuse, RZ, 0x5 ;  /* 0x0000000005067211 */ /* 0x0c0fe400078f28ff */
[----:B------:R-:W-:Y:S02]  /*00d0*/  LEA.HI R5, R5, R0, RZ, 0x4 ;  /* 0x0000000005057211 */ /* 0x000fe400078f20ff */
[----:B------:R-:W-:Y:S02]  /*00e0*/  LOP3.LUT R3, R6, 0xffffffe0, RZ, 0xc0, !PT ;  /* 0xffffffe006037812 */ /* 0x000fe400078ec0ff */
[----:B------:R-:W-:-:S03]  /*00f0*/  SHF.R.S32.HI R6, RZ, 0x5, R6 ;  /* 0x00000005ff067819 */ /* 0x000fc60000011406 */
[----:B------:R-:W-:Y:S02]  /*0100*/  IMAD.IADD R4, R0, 0x1, -R3 ;  /* 0x0000000100047824 */ /* 0x000fe400078e0a03 */
[----:B------:R-:W-:-:S03]  /*0110*/  IMAD.SHL.U32 R3, R14, 0x8, RZ ;  /* 0x000000080e037824 */ /* 0x000fc600078e00ff */
[----:B------:R-:W-:Y:S02]  /*0120*/  SHF.R.S32.HI R7, RZ, 0x1f, R4 ;  /* 0x0000001fff077819 */ /* 0x000fe40000011404 */
[----:B------:R-:W-:Y:S02]  /*0130*/  ISETP.GE.AND P1, PT, R0, R3, PT ;  /* 0x000000030000720c */ /* 0x000fe40003f26270 */
[----:B------:R-:W-:Y:S02]  /*0140*/  LEA.HI R4, R7, R4, RZ, 0x4 ;  /* 0x0000000407047211 */ /* 0x000fe400078f20ff */
[----:B------:R-:W-:Y:S01]  /*0150*/  LOP3.LUT R7, R5, 0xfffffff0, RZ, 0xc0, !PT ;  /* 0xfffffff005077812 */ /* 0x000fe200078ec0ff */
[----:B-1----:R-:W-:-:S04]  /*0160*/  IMAD.SHL.U32 R5, R10, 0x8, RZ ;  /* 0x000000080a057824 */ /* 0x002fc800078e00ff */
[----:B------:R-:W-:Y:S01]  /*0170*/  IMAD.IADD R2, R0, 0x1, -R7 ;  /* 0x0000000100027824 */ /* 0x000fe200078e0a07 */
[----:B------:R-:W-:Y:S01]  /*0180*/  SHF.R.S32.HI R7, RZ, 0x4, R9 ;  /* 0x00000004ff077819 */ /* 0x000fe20000011409 */
[----:B------:R-:W-:Y:S05]  /*0190*/  @!P0 BRA `(.L_x_95) ;  /* 0x0000035000008947 */ /* 0x000fea0003800000 */
[----:B------:R-:W-:Y:S01]  /*01a0*/  IABS R11, c[0x0][0x174] ;  /* 0x00005d00000b7a13 */ /* 0x000fe20000000000 */
[----:B------:R-:W-:Y:S01]  /*01b0*/  IMAD R13, R6, 0x2, R5 ;  /* 0x00000002060d7824 */ /* 0x000fe200078e0205 */
[----:B------:R-:W-:Y:S02]  /*01c0*/  IABS R16, c[0x0][0x178] ;  /* 0x00005e0000107a13 */ /* 0x000fe40000000000 */
[----:B------:R-:W0:Y:S02]  /*01d0*/  I2F.RP R12, R11 ;  /* 0x0000000b000c7306 */ /* 0x000e240000209400 */
[----:B------:R-:W-:-:S06]  /*01e0*/  LEA.HI.SX32 R13, R4, R13, 0x1c ;  /* 0x0000000d040d7211 */ /* 0x000fcc00078fe2ff */
        /* <DEDUP_REMOVED lines=12> */
[----:B------:R-:W-:-:S04]  /*02b0*/  IMAD.HI.U32 R8, R9, R12, RZ ;  /* 0x0000000c09087227 */ /* 0x000fc800078e00ff */
[----:B------:R-:W-:-:S04]  /*02c0*/  IMAD.MOV R9, RZ, RZ, -R8 ;  /* 0x000000ffff097224 */ /* 0x000fc800078e0a08 */
[C---:B------:R-:W-:Y:S01]  /*02d0*/  IMAD R12, R11.reuse, R9, R12 ;  /* 0x000000090b0c7224 */ /* 0x040fe200078e020c */
[----:B0-----:R-:W0:Y:S04]  /*02e0*/  MUFU.RCP R15, R15 ;  /* 0x0000000f000f7308 */ /* 0x001e280000001000 */
[----:B------:R-:W-:-:S13]  /*02f0*/  ISETP.GT.U32.AND P3, PT, R11, R12, PT ;  /* 0x0000000c0b00720c */ /* 0x000fda0003f64070 */
[----:B------:R-:W-:Y:S01]  /*0300*/  @!P3 IMAD.IADD R12, R12, 0x1, -R11 ;  /* 0x000000010c0cb824 */ /* 0x000fe200078e0a0b */
[----:B------:R-:W-:Y:S02]  /*0310*/  @!P3 IADD3 R8, R8, 0x1, RZ ;  /* 0x000000010808b810 */ /* 0x000fe40007ffe0ff */
[----:B0-----:R-:W-:Y:S02]  /*0320*/  IADD3 R9, R15, 0xffffffe, RZ ;  /* 0x0ffffffe0f097810 */ /* 0x001fe40007ffe0ff */
[----:B------:R-:W-:Y:S02]  /*0330*/  ISETP.GE.U32.AND P0, PT, R12, R11, PT ;  /* 0x0000000b0c00720c */ /* 0x000fe40003f06070 */
[----:B------:R-:W-:Y:S02]  /*0340*/  ISETP.NE.AND P3, PT, RZ, c[0x0][0x174], PT ;  /* 0x00005d00ff007a0c */ /* 0x000fe40003f65270 */
[----:B------:R-:W0:Y:S09]  /*0350*/  F2I.FTZ.U32.TRUNC.NTZ R9, R9 ;  /* 0x0000000900097305 */ /* 0x000e32000021f000 */
        /* <DEDUP_REMOVED lines=15> */
[----:B------:R-:W-:Y:S01]  /*0450*/  @!P0 IMAD.IADD R9, R9, 0x1, -R10 ;  /* 0x0000000109098824 */ /* 0x000fe200078e0a0a */
[----:B------:R-:W-:-:S04]  /*0460*/  ISETP.NE.AND P0, PT, RZ, c[0x0][0x178], PT ;  /* 0x00005e00ff007a0c */ /* 0x000fc80003f05270 */
[----:B------:R-:W-:-:S13]  /*0470*/  ISETP.GT.U32.AND P2, PT, R10, R9, PT ;  /* 0x000000090a00720c */ /* 0x000fda0003f44070 */
[----:B------:R-:W-:Y:S02]  /*0480*/  @!P2 IMAD.IADD R9, R9, 0x1, -R10 ;  /* 0x000000010909a824 */ /* 0x000fe400078e0a0a */
[----:B------:R-:W-:-:S03]  /*0490*/  IMAD.MOV.U32 R10, RZ, RZ, 0x2 ;  /* 0x00000002ff0a7424 */ /* 0x000fc600078e00ff */
[----:B------:R-:W-:Y:S02]  /*04a0*/  @!P3 IADD3 R9, -R9, RZ, RZ ;  /* 0x000000ff0909b210 */ /* 0x000fe40007ffe1ff */
[----:B------:R-:W-:-:S05]  /*04b0*/  @!P0 LOP3.LUT R9, RZ, c[0x0][0x178], RZ, 0x33, !PT ;  /* 0x00005e00ff098a12 */ /* 0x000fca00078e33ff */
[----:B------:R-:W-:-:S06]  /*04c0*/  IMAD.WIDE R10, R9, R10, c[0x0][0x168] ;  /* 0x00005a00090a7625 */ /* 0x000fcc00078e020a */
[----:B------:R-:W2:Y:S02]  /*04d0*/  LDG.E.U16 R10, [R10.64] ;  /* 0x000000040a0a7981 */ /* 0x000ea4000c1e1500 */
[----:B--2---:R-:W-:Y:S02]  /*04e0*/  HADD2.F32 R8, -RZ, R10.H0_H0 ;  /* 0x2000000aff087230 */ /* 0x004fe40000004100 */
.L_x_95:
[----:B------:R-:W-:Y:S01]  /*04f0*/  BSSY B0, `(.L_x_96) ;  /* 0x000000c000007945 */ /* 0x000fe20003800000 */
[----:B------:R-:W-:Y:S05]  /*0500*/  @P1 BRA `(.L_x_97) ;  /* 0x000000a000001947 */ /* 0x000fea0003800000 */
[----:B------:R-:W-:Y:S02]  /*0510*/  IMAD.MOV.U32 R12, RZ, RZ, R0 ;  /* 0x000000ffff0c7224 */ /* 0x000fe400078e0000 */
.L_x_98:
        /* <DEDUP_REMOVED lines=9> */
.L_x_97:
[----:B------:R-:W-:Y:S05]  /*05b0*/  BSYNC B0 ;  /* 0x0000000000007941 */ /* 0x000fea0003800000 */
.L_x_96:
[----:B0-----:R-:W-:Y:S01]  /*05c0*/  IMAD R9, R7, R2, RZ ;  /* 0x0000000207097224 */ /* 0x001fe200078e02ff */
[----:B------:R-:W-:Y:S01]  /*05d0*/  SHF.R.S32.HI R11, RZ, 0x4, R4 ;  /* 0x00000004ff0b7819 */ /* 0x000fe20000011404 */
[----:B------:R-:W-:Y:S01]  /*05e0*/  BAR.SYNC.DEFER_BLOCKING 0x0 ;  /* 0x0000000000007b1d */ /* 0x000fe20000010000 */
[----:B------:R-:W-:Y:S02]  /*05f0*/  IMAD.MOV.U32 R10, RZ, RZ, RZ ;  /* 0x000000ffff0a7224 */ /* 0x000fe400078e00ff */
[----:B------:R-:W-:Y:S01]  /*0600*/  ISETP.GE.AND P0, PT, R9, c[0x0][0x17c], PT ;  /* 0x00005f0009007a0c */ /* 0x000fe20003f06270 */
[----:B------:R-:W-:Y:S02]  /*0610*/  IMAD R6, R6, 0x2, R11 ;  /* 0x0000000206067824 */ /* 0x000fe400078e020b */
[----:B------:R-:W-:Y:S01]  /*0620*/  BSSY B0, `(.L_x_99) ;  /* 0x0000031000007945 */ /* 0x000fe20003800000 */
[----:B------:R-:W-:-:S13]  /*0630*/  ISETP.LT.OR P0, PT, R14, 0x1, P0 ;  /* 0x000000010e00780c */ /* 0x000fda0000701670 */
[----:B------:R-:W-:Y:S05]  /*0640*/  @P0 BRA `(.L_x_100) ;  /* 0x000002e000000947 */ /* 0x000fea0003800000 */
[----:B------:R-:W-:Y:S01]  /*0650*/  IMNMX R7, R7, 0x1, !PT ;  /* 0x0000000107077817 */ /* 0x000fe20007800200 */
[----:B------:R-:W-:Y:S01]  /*0660*/  BSSY B1, `(.L_x_101) ;  /* 0x0000021000017945 */ /* 0x000fe20003800000 */
[----:B------:R-:W-:Y:S01]  /*0670*/  IADD3 R4, R9, -c[0x0][0x17c], RZ ;  /* 0x80005f0009047a10 */ /* 0x000fe20007ffe0ff */
[----:B------:R-:W-:Y:S02]  /*0680*/  IMAD.MOV.U32 R12, RZ, RZ, RZ ;  /* 0x000000ffff0c7224 */ /* 0x000fe400078e00ff */
[----:B------:R-:W-:Y:S02]  /*0690*/  IMAD.MOV R7, RZ, RZ, -R7 ;  /* 0x000000ffff077224 */ /* 0x000fe400078e0a07 */
[----:B------:R-:W-:-:S03]  /*06a0*/  IMAD.MOV.U32 R10, RZ, RZ, RZ ;  /* 0x000000ffff0a7224 */ /* 0x000fc600078e00ff */
[----:B------:R-:W-:-:S04]  /*06b0*/  IMNMX.U32 R7, R7, R4, !PT ;  /* 0x0000000407077217 */ /* 0x000fc80007800000 */
[----:B------:R-:W-:Y:S01]  /*06c0*/  ISETP.GT.U32.AND P0, PT, R7, -0x4, PT ;  /* 0xfffffffc0700780c */ /* 0x000fe20003f04070 */
[----:B------:R-:W-:-:S05]  /*06d0*/  IMAD.MOV R4, RZ, RZ, -R7 ;  /* 0x000000ffff047224 */ /* 0x000fca00078e0a07 */
[----:B------:R-:W-:-:S04]  /*06e0*/  LOP3.LUT R4, R4, 0x3, RZ, 0xc0, !PT ;  /* 0x0000000304047812 */ /* 0x000fc800078ec0ff */
[----:B------:R-:W-:-:S03]  /*06f0*/  ISETP.NE.AND P2, PT, R4, RZ, PT ;  /* 0x000000ff0400720c */ /* 0x000fc60003f45270 */
[----:B------:R-:W-:Y:S05]  /*0700*/  @P0 BRA `(.L_x_102) ;  /* 0x0000016000000947 */ /* 0x000fea0003800000 */
[----:B------:R-:W-:Y:S01]  /*0710*/  IMAD R11, R6, c[0x0][0x17c], R9 ;  /* 0x00005f00060b7a24 */ /* 0x000fe200078e0209 */
[----:B------:R-:W-:Y:S01]  /*0720*/  HFMA2.MMA R12, -RZ, RZ, 0, 0 ;  /* 0x00000000ff0c7435 */ /* 0x000fe200000001ff */
[----:B------:R-:W-:Y:S01]  /*0730*/  IADD3 R7, RZ, -R7, -R4 ;  /* 0x80000007ff077210 */ /* 0x000fe20007ffe804 */
[----:B------:R-:W-:Y:S02]  /*0740*/  IMAD.MOV.U32 R10, RZ, RZ, RZ ;  /* 0x000000ffff0a7224 */ /* 0x000fe400078e00ff */
[----:B------:R-:W-:-:S05]  /*0750*/  LEA R11, R11, 0x24, 0x1 ;  /* 0x000000240b0b7811 */ /* 0x000fca00078e08ff */
.L_x_103:
        /* <DEDUP_REMOVED lines=17> */
.L_x_102:
[----:B------:R-:W-:Y:S05]  /*0870*/  BSYNC B1 ;  /* 0x0000000000017941 */ /* 0x000fea0003800000 */
.L_x_101:
[----:B------:R-:W-:Y:S05]  /*0880*/  @!P2 BRA `(.L_x_100) ;  /* 0x000000a00000a947 */ /* 0x000fea0003800000 */
[----:B------:R-:W-:-:S04]  /*0890*/  IMAD.IADD R9, R9, 0x1, R12 ;  /* 0x0000000109097824 */ /* 0x000fc800078e020c */
[----:B------:R-:W-:-:S05]  /*08a0*/  IMAD R9, R6, c[0x0][0x17c], R9 ;  /* 0x00005f0006097a24 */ /* 0x000fca00078e0209 */
[----:B------:R-:W-:-:S05]  /*08b0*/  LEA R9, R9, 0x20, 0x1 ;  /* 0x0000002009097811 */ /* 0x000fca00078e08ff */
.L_x_104:
[----:B------:R0:W1:Y:S01]  /*08c0*/  LDS.U16 R7, [R9] ;  /* 0x0000000009077984 */ /* 0x0000620000000400 */
[----:B------:R-:W-:-:S04]  /*08d0*/  IADD3 R4, R4, -0x1, RZ ;  /* 0xffffffff04047810 */ /* 0x000fc80007ffe0ff */
[----:B------:R-:W-:Y:S02]  /*08e0*/  ISETP.NE.AND P0, PT, R4, RZ, PT ;  /* 0x000000ff0400720c */ /* 0x000fe40003f05270 */
[----:B0-----:R-:W-:Y:S01]  /*08f0*/  IADD3 R9, R9, 0x2, RZ ;  /* 0x0000000209097810 */ /* 0x001fe20007ffe0ff */
[----:B-1----:R-:W-:-:S05]  /*0900*/  HADD2.F32 R7, -RZ, R7.H0_H0 ;  /* 0x20000007ff077230 */ /* 0x002fca0000004100 */
[----:B------:R-:W-:-:S05]  /*0910*/  FFMA.FTZ R10, R7, R7, R10 ;  /* 0x00000007070a7223 */ /* 0x000fca000001000a */
[----:B------:R-:W-:Y:S05]  /*0920*/  @P0 BRA `(.L_x_104) ;  /* 0xffffff9000000947 */ /* 0x000fea000383ffff */
.L_x_100:
[----:B------:R-:W-:Y:S05]  /*0930*/  BSYNC B0 ;  /* 0x0000000000007941 */ /* 0x000fea0003800000 */
.L_x_99:
        /* <DEDUP_REMOVED lines=20> */
.L_x_106:
[----:B------:R-:W-:Y:S05]  /*0a80*/  BSYNC B0 ;  /* 0x0000000000007941 */ /* 0x000fea0003800000 */
.L_x_105:
[----:B------:R-:W-:Y:S06]  /*0a90*/  BAR.SYNC.DEFER_BLOCKING 0x0 ;  /* 0x0000000000007b1d */ /* 0x000fec0000010000 */
[----:B------:R-:W-:Y:S05]  /*0aa0*/  @P1 EXIT ;  /* 0x000000000000194d */ /* 0x000fea0003800000 */
[----:B------:R-:W-:Y:S02]  /*0ab0*/  IABS R2, c[0x0][0x17c] ;  /* 0x00005f0000027a13 */ /* 0x000fe40000000000 */
[----:B------:R-:W-:Y:S02]  /*0ac0*/  ISETP.NE.AND P0, PT, RZ, c[0x0][0x17c], PT ;  /* 0x00005f00ff007a0c */ /* 0x000fe40003f05270 */
[----:B------:R-:W1:Y:S01]  /*0ad0*/  I2F.RP R8, R2 ;  /* 0x0000000200087306 */ /* 0x000e620000209400 */
[----:B------:R-:W-:-:S07]  /*0ae0*/  LOP3.LUT R4, RZ, c[0x0][0x17c], RZ, 0x33, !PT ;  /* 0x00005f00ff047a12 */ /* 0x000fce00078e33ff */
[----:B-1----:R-:W1:Y:S02]  /*0af0*/  MUFU.RCP R8, R8 ;  /* 0x0000000800087308 */ /* 0x002e640000001000 */
[----:B01----:R-:W-:-:S06]  /*0b00*/  IADD3 R6, R8, 0xffffffe, RZ ;  /* 0x0ffffffe08067810 */ /* 0x003fcc0007ffe0ff */
[----:B------:R0:W1:Y:S02]  /*0b10*/  F2I.FTZ.U32.TRUNC.NTZ R7, R6 ;  /* 0x0000000600077305 */ /* 0x000064000021f000 */
[----:B0-----:R-:W-:Y:S02]  /*0b20*/  IMAD.MOV.U32 R6, RZ, RZ, RZ ;  /* 0x000000ffff067224 */ /* 0x001fe400078e00ff */
[----:B-1----:R-:W-:-:S04]  /*0b30*/  IMAD.MOV R9, RZ, RZ, -R7 ;  /* 0x000000ffff097224 */ /* 0x002fc800078e0a07 */
[----:B------:R-:W-:-:S04]  /*0b40*/  IMAD R9, R9, R2, RZ ;  /* 0x0000000209097224 */ /* 0x000fc800078e02ff */
[----:B------:R-:W-:-:S04]  /*0b50*/  IMAD.HI.U32 R9, R7, R9, R6 ;  /* 0x0000000907097227 */ /* 0x000fc800078e0006 */
.L_x_107:
        /* <DEDUP_REMOVED lines=28> */
.L_x_108:
        /* <DEDUP_REMOVED lines=14> */
.L_x_399:


//--------------------- .text._ZN17fastertransformer19normalize_kernel_v2I7__half26__halfLi2ELi4ELi2EEEvPT_PKT0_iiii --------------------------
	.section	.text._ZN17fastertransformer19normalize_kernel_v2I7__half26__halfLi2ELi4ELi2EEEvPT_PKT0_iiii,"ax",@progbits
	.sectioninfo	@"SHI_REGISTERS=22"
	.align	128
        .global         _ZN17fastertransformer19normalize_kernel_v2I7__half26__halfLi2ELi4ELi2EEEvPT_PKT0_iiii
        .type           _ZN17fastertransformer19normalize_kernel_v2I7__half26__halfLi2ELi4ELi2EEEvPT_PKT0_iiii,@function
        .size           _ZN17fastertransformer19normalize_kernel_v2I7__half26__halfLi2ELi4ELi2EEEvPT_PKT0_iiii,(.L_x_400 - _ZN17fastertransformer19normalize_kernel_v2I7__half26__halfLi2ELi4ELi2EEEvPT_PKT0_iiii)
        .other          _ZN17fastertransformer19normalize_kernel_v2I7__half26__halfLi2ELi4ELi2EEEvPT_PKT0_iiii,@"STO_CUDA_ENTRY STV_DEFAULT"
_ZN17fastertransformer19normalize_kernel_v2I7__half26__halfLi2ELi4ELi2EEEvPT_PKT0_iiii:
.text._ZN17fastertransformer19normalize_kernel_v2I7__half26__halfLi2ELi4ELi2EEEvPT_PKT0_iiii:
        /* <DEDUP_REMOVED lines=8> */
[C---:B------:R-:W-:Y:S02]  /*0080*/  IADD3 R5, R12.reuse, 0xf, RZ ;  /* 0x0000000f0c057810 */ /* 0x040fe40007ffe0ff */
[----:B------:R-:W-:-:S02]  /*0090*/  LEA.HI R2, R12, c[0x0][0x17c], RZ, 0x1 ;  /* 0x00005f000c027a11 */ /* 0x000fc400078f08ff */
[----:B------:R-:W-:-:S04]  /*00a0*/  SHF.R.S32.HI R8, RZ, 0x1f, R5 ;  /* 0x0000001fff087819 */ /* 0x000fc80000011405 */
[----:B------:R-:W-:Y:S02]  /*00b0*/  LEA.HI R8, R8, R5, RZ, 0x4 ;  /* 0x0000000508087211 */ /* 0x000fe400078f20ff */
        /* <DEDUP_REMOVED lines=9> */
[----:B------:R-:W-:-:S03]  /*0150*/  IMAD.IADD R4, R3, 0x1, -R4 ;  /* 0x0000000103047824 */ /* 0x000fc600078e0a04 */
[----:B------:R-:W-:Y:S01]  /*0160*/  SHF.R.S32.HI R5, RZ, 0x1f, R6 ;  /* 0x0000001fff057819 */ /* 0x000fe20000011406 */
[----:B------:R-:W-:-:S03]  /*0170*/  IMAD.SHL.U32 R2, R0, 0x8, RZ ;  /* 0x0000000800027824 */ /* 0x000fc600078e00ff */
[----:B------:R-:W-:Y:S02]  /*0180*/  LEA.HI R6, R5, R6, RZ, 0x4 ;  /* 0x0000000605067211 */ /* 0x000fe400078f20ff */
[----:B------:R-:W-:Y:S02]  /*0190*/  ISETP.GE.AND P1, PT, R3, R2, PT ;  /* 0x000000020300720c */ /* 0x000fe40003f26270 */
[----:B------:R-:W-:Y:S01]  /*01a0*/  SHF.R.S32.HI R5, RZ, 0x4, R8 ;  /* 0x00000004ff057819 */ /* 0x000fe20000011408 */
[----:B------:R-:W-:Y:S08]  /*01b0*/  @!P0 BRA `(.L_x_109) ;  /* 0x0000035000008947 */ /* 0x000ff00003800000 */
[----:B------:R-:W-:Y:S02]  /*01c0*/  IABS R11, c[0x0][0x174] ;  /* 0x00005d00000b7a13 */ /* 0x000fe40000000000 */
[----:B------:R-:W-:Y:S02]  /*01d0*/  LEA R13, R7, UR4, 0x1 ;  /* 0x00000004070d7c11 */ /* 0x000fe4000f8e08ff */
[----:B------:R-:W0:Y:S01]  /*01e0*/  I2F.RP R14, R11 ;  /* 0x0000000b000e7306 */ /* 0x000e220000209400 */
[----:B------:R-:W-:-:S02]  /*01f0*/  IABS R16, c[0x0][0x178] ;  /* 0x00005e0000107a13 */ /* 0x000fc40000000000 */
        /* <DEDUP_REMOVED lines=49> */
.L_x_109:
[----:B------:R-:W-:Y:S01]  /*0510*/  IMAD R8, R0, UR4, RZ ;  /* 0x0000000400087c24 */ /* 0x000fe2000f8e02ff */
[----:B------:R-:W-:Y:S01]  /*0520*/  BSSY B0, `(.L_x_110) ;  /* 0x000000b000007945 */ /* 0x000fe20003800000 */
[----:B------:R-:W-:Y:S05]  /*0530*/  @P1 BRA `(.L_x_111) ;  /* 0x0000009000001947 */ /* 0x000fea0003800000 */
[----:B------:R-:W-:-:S04]  /*0540*/  IMAD.MOV.U32 R13, RZ, RZ, R3 ;  /* 0x000000ffff0d7224 */ /* 0x000fc800078e0003 */
.L_x_112:
        /* <DEDUP_REMOVED lines=8> */
.L_x_111:
[----:B------:R-:W-:Y:S05]  /*05d0*/  BSYNC B0 ;  /* 0x0000000000007941 */ /* 0x000fea0003800000 */
.L_x_110:
[----:B------:R-:W-:Y:S01]  /*05e0*/  IMAD R10, R5, R4, RZ ;  /* 0x00000004050a7224 */ /* 0x000fe200078e02ff */
[----:B------:R-:W-:Y:S01]  /*05f0*/  SHF.R.S32.HI R6, RZ, 0x4, R6 ;  /* 0x00000004ff067819 */ /* 0x000fe20000011406 */
[----:B------:R-:W-:Y:S03]  /*0600*/  BAR.SYNC.DEFER_BLOCKING 0x0 ;  /* 0x0000000000007b1d */ /* 0x000fe60000010000 */
[----:B------:R-:W-:Y:S01]  /*0610*/  ISETP.GE.AND P0, PT, R10, c[0x0][0x17c], PT ;  /* 0x00005f000a007a0c */ /* 0x000fe20003f06270 */
[----:B------:R-:W-:Y:S02]  /*0620*/  IMAD R7, R7, 0x2, R6 ;  /* 0x0000000207077824 */ /* 0x000fe400078e0206 */
[----:B------:R-:W-:Y:S01]  /*0630*/  BSSY B0, `(.L_x_113) ;  /* 0x0000032000007945 */ /* 0x000fe20003800000 */
[----:B------:R-:W-:Y:S01]  /*0640*/  ISETP.LT.OR P0, PT, R12, 0x1, P0 ;  /* 0x000000010c00780c */ /* 0x000fe20000701670 */
[----:B------:R-:W-:-:S12]  /*0650*/  IMAD.MOV.U32 R6, RZ, RZ, RZ ;  /* 0x000000ffff067224 */ /* 0x000fd800078e00ff */
        /* <DEDUP_REMOVED lines=15> */
[----:B------:R-:W-:Y:S02]  /*0750*/  IMAD.MOV.U32 R11, RZ, RZ, RZ ;  /* 0x000000ffff0b7224 */ /* 0x000fe400078e00ff */
[----:B------:R-:W-:Y:S01]  /*0760*/  IMAD.MOV.U32 R6, RZ, RZ, RZ ;  /* 0x000000ffff067224 */ /* 0x000fe200078e00ff */
[----:B------:R-:W-:-:S05]  /*0770*/  LEA R13, R13, 0x24, 0x1 ;  /* 0x000000240d0d7811 */ /* 0x000fca00078e08ff */
.L_x_117:
        /* <DEDUP_REMOVED lines=17> */
.L_x_116:
[----:B------:R-:W-:Y:S05]  /*0890*/  BSYNC B1 ;  /* 0x0000000000017941 */ /* 0x000fea0003800000 */
.L_x_115:
[----:B------:R-:W-:Y:S05]  /*08a0*/  @!P2 BRA `(.L_x_114) ;  /* 0x000000a00000a947 */ /* 0x000fea0003800000 */
[----:B------:R-:W-:-:S04]  /*08b0*/  IMAD.IADD R10, R10, 0x1, R11 ;  /* 0x000000010a0a7824 */ /* 0x000fc800078e020b */
[----:B------:R-:W-:-:S05]  /*08c0*/  IMAD R10, R7, c[0x0][0x17c], R10 ;  /* 0x00005f00070a7a24 */ /* 0x000fca00078e020a */
[----:B------:R-:W-:-:S05]  /*08d0*/  LEA R10, R10, 0x20, 0x1 ;  /* 0x000000200a0a7811 */ /* 0x000fca00078e08ff */
.L_x_118:
[----:B------:R0:W1:Y:S01]  /*08e0*/  LDS.U16 R11, [R10] ;  /* 0x000000000a0b7984 */ /* 0x0000620000000400 */
[----:B------:R-:W-:-:S04]  /*08f0*/  IADD3 R5, R5, -0x1, RZ ;  /* 0xffffffff05057810 */ /* 0x000fc80007ffe0ff */
[----:B------:R-:W-:Y:S02]  /*0900*/  ISETP.NE.AND P0, PT, R5, RZ, PT ;  /* 0x000000ff0500720c */ /* 0x000fe40003f05270 */
[----:B0-----:R-:W-:Y:S01]  /*0910*/  IADD3 R10, R10, 0x2, RZ ;  /* 0x000000020a0a7810 */ /* 0x001fe20007ffe0ff */
[----:B-1----:R-:W-:-:S05]  /*0920*/  HADD2.F32 R11, -RZ, R11.H0_H0 ;  /* 0x2000000bff0b7230 */ /* 0x002fca0000004100 */
[----:B------:R-:W-:-:S05]  /*0930*/  FFMA.FTZ R6, R11, R11, R6 ;  /* 0x0000000b0b067223 */ /* 0x000fca0000010006 */
[----:B------:R-:W-:Y:S05]  /*0940*/  @P0 BRA `(.L_x_118) ;  /* 0xffffff9000000947 */ /* 0x000fea000383ffff */
.L_x_114:
[----:B------:R-:W-:Y:S05]  /*0950*/  BSYNC B0 ;  /* 0x0000000000007941 */ /* 0x000fea0003800000 */
.L_x_113:
        /* <DEDUP_REMOVED lines=20> */
.L_x_120:
[----:B------:R-:W-:Y:S05]  /*0aa0*/  BSYNC B0 ;  /* 0x0000000000007941 */ /* 0x000fea0003800000 */
.L_x_119:
[----:B------:R-:W-:Y:S06]  /*0ab0*/  BAR.SYNC.DEFER_BLOCKING 0x0 ;  /* 0x0000000000007b1d */ /* 0x000fec0000010000 */
[----:B------:R-:W-:Y:S05]  /*0ac0*/  @P1 EXIT ;  /* 0x000000000000194d */ /* 0x000fea0003800000 */
[-C--:B------:R-:W-:Y:S01]  /*0ad0*/  IABS R4, R0.reuse ;  /* 0x0000000000047213 */ /* 0x080fe20000000000 */
[----:B------:R-:W-:Y:S01]  /*0ae0*/  IMAD.MOV.U32 R6, RZ, RZ, RZ ;  /* 0x000000ffff067224 */ /* 0x000fe200078e00ff */
[----:B------:R-:W-:Y:S02]  /*0af0*/  ISETP.NE.AND P0, PT, R0, RZ, PT ;  /* 0x000000ff0000720c */ /* 0x000fe40003f05270 */
[----:B------:R-:W1:Y:S01]  /*0b00*/  I2F.RP R9, R4 ;  /* 0x0000000400097306 */ /* 0x000e620000209400 */
[----:B------:R-:W-:-:S07]  /*0b10*/  LOP3.LUT R5, RZ, R0, RZ, 0x33, !PT ;  /* 0x00000000ff057212 */ /* 0x000fce00078e33ff */
[----:B-1----:R-:W1:Y:S02]  /*0b20*/  MUFU.RCP R9, R9 ;  /* 0x0000000900097308 */ /* 0x002e640000001000 */
[----:B01----:R-:W-:-:S06]  /*0b30*/  IADD3 R7, R9, 0xffffffe, RZ ;  /* 0x0ffffffe09077810 */ /* 0x003fcc0007ffe0ff */
[----:B------:R-:W0:Y:S02]  /*0b40*/  F2I.FTZ.U32.TRUNC.NTZ R7, R7 ;  /* 0x0000000700077305 */ /* 0x000e24000021f000 */
[----:B0-----:R-:W-:-:S04]  /*0b50*/  IMAD.MOV R11, RZ, RZ, -R7 ;  /* 0x000000ffff0b7224 */ /* 0x001fc800078e0a07 */
[----:B------:R-:W-:-:S04]  /*0b60*/  IMAD R11, R11, R4, RZ ;  /* 0x000000040b0b7224 */ /* 0x000fc800078e02ff */
[----:B------:R-:W-:-:S04]  /*0b70*/  IMAD.HI.U32 R6, R7, R11, R6 ;  /* 0x0000000b07067227 */ /* 0x000fc800078e0006 */
.L_x_121:
[----:B------:R-:W-:Y:S01]  /*0b80*/  IABS R7, R0 ;  /* 0x0000000000077213 */ /* 0x000fe20000000000 */
[----:B0-----:R0:W1:Y:S01]  /*0b90*/  LDS R12, [R3.X4+0x20] ;  /* 0x00002000030c7984 */ /* 0x0010620000004800 */
[----:B------:R-:W-:Y:S01]  /*0ba0*/  IABS R9, R3 ;  /* 0x0000000300097213 */ /* 0x000fe20000000000 */
[----:B------:R-:W-:Y:S02]  /*0bb0*/  IMAD.IADD R11, R8, 0x1, R3 ;  /* 0x00000001080b7824 */ /* 0x000fe400078e0203 */
[----:B------:R-:W-:Y:S02]  /*0bc0*/  IMAD.MOV R10, RZ, RZ, -R7 ;  /* 0x000000ffff0a7224 */ /* 0x000fe400078e0a07 */
[----:B------:R-:W-:-:S04]  /*0bd0*/  IMAD.HI.U32 R7, R6, R9, RZ ;  /* 0x0000000906077227 */ /* 0x000fc800078e00ff */
[----:B------:R-:W-:Y:S01]  /*0be0*/  IMAD R9, R7, R10, R9 ;  /* 0x0000000a07097224 */ /* 0x000fe200078e0209 */
[----:B------:R-:W-:Y:S01]  /*0bf0*/  IABS R10, R0 ;  /* 0x00000000000a7213 */ /* 0x000fe20000000000 */
[----:B------:R-:W-:-:S03]  /*0c00*/  IMAD.MOV.U32 R14, RZ, RZ, 0x4 ;  /* 0x00000004ff0e7424 */ /* 0x000fc600078e00ff */
[----:B------:R-:W-:-:S13]  /*0c10*/  ISETP.GT.U32.AND P2, PT, R4, R9, PT ;  /* 0x000000090400720c */ /* 0x000fda0003f44070 */
[----:B------:R-:W-:Y:S01]  /*0c20*/  @!P2 IMAD.IADD R9, R9, 0x1, -R10 ;  /* 0x000000010909a824 */ /* 0x000fe200078e0a0a */
[----:B------:R-:W-:-:S04]  /*0c30*/  @!P2 IADD3 R7, R7, 0x1, RZ ;  /* 0x000000010707a810 */ /* 0x000fc80007ffe0ff */
[----:B------:R-:W-:Y:S02]  /*0c40*/  ISETP.GE.U32.AND P1, PT, R9, R4, PT ;  /* 0x000000040900720c */ /* 0x000fe40003f26070 */
[C---:B------:R-:W-:Y:S02]  /*0c50*/  LOP3.LUT R9, R3.reuse, R0, RZ, 0x3c, !PT ;  /* 0x0000000003097212 */ /* 0x040fe400078e3cff */
[----:B0-----:R-:W-:Y:S02]  /*0c60*/  IADD3 R3, R3, c[0x0][0x0], RZ ;  /* 0x0000000003037a10 */ /* 0x001fe40007ffe0ff */
[----:B------:R-:W-:Y:S01]  /*0c70*/  ISETP.GE.AND P3, PT, R9, RZ, PT ;  /* 0x000000ff0900720c */ /* 0x000fe20003f66270 */
[--C-:B-1----:R-:W-:Y:S02]  /*0c80*/  HADD2.F32 R10, -RZ, R12.reuse.H0_H0 ;  /* 0x2000000cff0a7230 */ /* 0x102fe40000004100 */
[----:B------:R-:W-:-:S04]  /*0c90*/  HADD2.F32 R12, -RZ, R12.H1_H1 ;  /* 0x3000000cff0c7230 */ /* 0x000fc80000004100 */
[----:B------:R-:W-:Y:S02]  /*0ca0*/  @P1 IADD3 R7, R7, 0x1, RZ ;  /* 0x0000000107071810 */ /* 0x000fe40007ffe0ff */
[----:B------:R-:W-:-:S04]  /*0cb0*/  ISETP.GE.AND P1, PT, R3, R2, PT ;  /* 0x000000020300720c */ /* 0x000fc80003f26270 */
[----:B------:R-:W-:-:S05]  /*0cc0*/  @!P3 IMAD.MOV R7, RZ, RZ, -R7 ;  /* 0x000000ffff07b224 */ /* 0x000fca00078e0a07 */
[----:B------:R-:W-:-:S06]  /*0cd0*/  SEL R7, R5, R7, !P0 ;  /* 0x0000000705077207 */ /* 0x000fcc0004000000 */
[----:B------:R-:W0:Y:S02]  /*0ce0*/  LDS R7, [R7.X4] ;  /* 0x0000000007077984 */ /* 0x000e240000004800 */
[C---:B0-----:R-:W-:Y:S02]  /*0cf0*/  FMUL.FTZ R9, R7.reuse, R10 ;  /* 0x0000000a07097220 */ /* 0x041fe40000410000 */
[----:B------:R-:W-:Y:S02]  /*0d00*/  FMUL.FTZ R12, R7, R12 ;  /* 0x0000000c070c7220 */ /* 0x000fe40000410000 */
[----:B------:R-:W-:-:S03]  /*0d10*/  IMAD.WIDE R10, R11, R14, c[0x0][0x160] ;  /* 0x000058000b0a7625 */ /* 0x000fc600078e020e */
[----:B------:R-:W-:-:S05]  /*0d20*/  F2FP.PACK_AB R9, R12, R9 ;  /* 0x000000090c09723e */ /* 0x000fca00000000ff */
[----:B------:R0:W-:Y:S01]  /*0d30*/  STG.E [R10.64], R9 ;  /* 0x000000090a007986 */ /* 0x0001e2000c101906 */
[----:B------:R-:W-:Y:S05]  /*0d40*/  @!P1 BRA `(.L_x_121) ;  /* 0xfffffe3000009947 */ /* 0x000fea000383ffff */
[----:B------:R-:W-:Y:S05]  /*0d50*/  EXIT ;  /* 0x000000000000794d */ /* 0x000fea0003800000 */
.L_x_122:
        /* <DEDUP_REMOVED lines=10> */
.L_x_400:


//--------------------- .text._ZN17fastertransformer19normalize_kernel_v2INS_5half4E6__halfLi2ELi4ELi4EEEvPT_PKT0_iiii --------------------------
	.section	.text._ZN17fastertransformer19normalize_kernel_v2INS_5half4E6__halfLi2ELi4ELi4EEEvPT_PKT0_iiii,"ax",@progbits
	.sectioninfo	@"SHI_REGISTERS=22"
	.align	128
        .global         _ZN17fastertransformer19normalize_kernel_v2INS_5half4E6__halfLi2ELi4ELi4EEEvPT_PKT0_iiii
        .type           _ZN17fastertransformer19normalize_kernel_v2INS_5half4E6__halfLi2ELi4ELi4EEEvPT_PKT0_iiii,@function
        .size           _ZN17fastertransformer19normalize_kernel_v2INS_5half4E6__halfLi2ELi4ELi4EEEvPT_PKT0_iiii,(.L_x_401 - _ZN17fastertransformer19normalize_kernel_v2INS_5half4E6__halfLi2ELi4ELi4EEEvPT_PKT0_iiii)
        .other          _ZN17fastertransformer19normalize_kernel_v2INS_5half4E6__halfLi2ELi4ELi4EEEvPT_PKT0_iiii,@"STO_CUDA_ENTRY STV_DEFAULT"
_ZN17fastertransformer19normalize_kernel_v2INS_5half4E6__halfLi2ELi4ELi4EEEvPT_PKT0_iiii:
.text._ZN17fastertransformer19normalize_kernel_v2INS_5half4E6__halfLi2ELi4ELi4EEEvPT_PKT0_iiii:
        /* <DEDUP_REMOVED lines=9> */
[----:B------:R-:W-:-:S02]  /*0090*/  IADD3 R5, R12, 0xf, RZ ;  /* 0x0000000f0c057810 */ /* 0x000fc40007ffe0ff */
[----:B------:R-:W-:Y:S02]  /*00a0*/  LEA.HI R2, R2, c[0x0][0x17c], RZ, 0x2 ;  /* 0x00005f0002027a11 */ /* 0x000fe400078f10ff */
        /* <DEDUP_REMOVED lines=71> */
.L_x_123:
[----:B------:R-:W-:Y:S01]  /*0520*/  IMAD R8, R0, UR4, RZ ;  /* 0x0000000400087c24 */ /* 0x000fe2000f8e02ff */
[----:B------:R-:W-:Y:S01]  /*0530*/  BSSY B0, `(.L_x_124) ;  /* 0x000000c000007945 */ /* 0x000fe20003800000 */
[----:B------:R-:W-:Y:S05]  /*0540*/  @P1 BRA `(.L_x_125) ;  /* 0x000000a000001947 */ /* 0x000fea0003800000 */
[----:B------:R-:W-:-:S04]  /*0550*/  IMAD.MOV.U32 R13, RZ, RZ, R3 ;  /* 0x000000ffff0d7224 */ /* 0x000fc800078e0003 */
.L_x_126:
        /* <DEDUP_REMOVED lines=9> */
.L_x_125:
[----:B------:R-:W-:Y:S05]  /*05f0*/  BSYNC B0 ;  /* 0x0000000000007941 */ /* 0x000fea0003800000 */
.L_x_124:
        /* <DEDUP_REMOVED lines=26> */
.L_x_131:
        /* <DEDUP_REMOVED lines=17> */
.L_x_130:
[----:B------:R-:W-:Y:S05]  /*08b0*/  BSYNC B1 ;  /* 0x0000000000017941 */ /* 0x000fea0003800000 */
.L_x_129:
[----:B------:R-:W-:Y:S05]  /*08c0*/  @!P2 BRA `(.L_x_128) ;  /* 0x000000a00000a947 */ /* 0x000fea0003800000 */
[----:B------:R-:W-:-:S04]  /*08d0*/  IMAD.IADD R10, R10, 0x1, R11 ;  /* 0x000000010a0a7824 */ /* 0x000fc800078e020b */
[----:B------:R-:W-:-:S05]  /*08e0*/  IMAD R10, R7, c[0x0][0x17c], R10 ;  /* 0x00005f00070a7a24 */ /* 0x000fca00078e020a */
[----:B------:R-:W-:-:S05]  /*08f0*/  LEA R10, R10, 0x20, 0x1 ;  /* 0x000000200a0a7811 */ /* 0x000fca00078e08ff */
.L_x_132:
[----:B------:R0:W1:Y:S01]  /*0900*/  LDS.U16 R11, [R10] ;  /* 0x000000000a0b7984 */ /* 0x0000620000000400 */
[----:B------:R-:W-:-:S04]  /*0910*/  IADD3 R5, R5, -0x1, RZ ;  /* 0xffffffff05057810 */ /* 0x000fc80007ffe0ff */
[----:B------:R-:W-:Y:S02]  /*0920*/  ISETP.NE.AND P0, PT, R5, RZ, PT ;  /* 0x000000ff0500720c */ /* 0x000fe40003f05270 */
[----:B0-----:R-:W-:Y:S01]  /*0930*/  IADD3 R10, R10, 0x2, RZ ;  /* 0x000000020a0a7810 */ /* 0x001fe20007ffe0ff */
[----:B-1----:R-:W-:-:S05]  /*0940*/  HADD2.F32 R11, -RZ, R11.H0_H0 ;  /* 0x2000000bff0b7230 */ /* 0x002fca0000004100 */
[----:B------:R-:W-:-:S05]  /*0950*/  FFMA.FTZ R6, R11, R11, R6 ;  /* 0x0000000b0b067223 */ /* 0x000fca0000010006 */
[----:B------:R-:W-:Y:S05]  /*0960*/  @P0 BRA `(.L_x_132) ;  /* 0xffffff9000000947 */ /* 0x000fea000383ffff */
.L_x_128:
[----:B------:R-:W-:Y:S05]  /*0970*/  BSYNC B0 ;  /* 0x0000000000007941 */ /* 0x000fea0003800000 */
.L_x_127:
        /* <DEDUP_REMOVED lines=20> */
.L_x_134:
[----:B------:R-:W-:Y:S05]  /*0ac0*/  BSYNC B0 ;  /* 0x0000000000007941 */ /* 0x000fea0003800000 */
.L_x_133:
        /* <DEDUP_REMOVED lines=13> */
.L_x_135:
[----:B------:R-:W-:Y:S01]  /*0ba0*/  IABS R7, R0 ;  /* 0x0000000000077213 */ /* 0x000fe20000000000 */
[----:B0-----:R0:W1:Y:S01]  /*0bb0*/  LDS.64 R12, [R3.X8+0x20] ;  /* 0x00002000030c7984 */ /* 0x0010620000008a00 */
        /* <DEDUP_REMOVED lines=15> */
[----:B------:R-:W-:Y:S02]  /*0cb0*/  HADD2.F32 R12, -RZ, R12.H1_H1 ;  /* 0x3000000cff0c7230 */ /* 0x000fe40000004100 */
[----:B------:R-:W-:-:S02]  /*0cc0*/  HADD2.F32 R14, -RZ, R13.H0_H0 ;  /* 0x2000000dff0e7230 */ /* 0x000fc40000004100 */
[----:B------:R-:W-:Y:S01]  /*0cd0*/  @P1 IADD3 R7, R7, 0x1, RZ ;  /* 0x0000000107071810 */ /* 0x000fe20007ffe0ff */
[----:B------:R-:W-:Y:S01]  /*0ce0*/  HADD2.F32 R16, -RZ, R13.H1_H1 ;  /* 0x3000000dff107230 */ /* 0x000fe20000004100 */
[----:B------:R-:W-:-:S04]  /*0cf0*/  ISETP.GE.AND P1, PT, R3, R2, PT ;  /* 0x000000020300720c */ /* 0x000fc80003f26270 */
        /* <DEDUP_REMOVED lines=14> */
.L_x_136:
        /* <DEDUP_REMOVED lines=10> */
.L_x_401:


//--------------------- .text._ZN17fastertransformer19normalize_kernel_v2I6__halfS1_Li4ELi4ELi1EEEvPT_PKT0_iiii --------------------------
	.section	.text._ZN17fastertransformer19normalize_kernel_v2I6__halfS1_Li4ELi4ELi1EEEvPT_PKT0_iiii,"ax",@progbits
	.sectioninfo	@"SHI_REGISTERS=20"
	.align	128
        .global         _ZN17fastertransformer19normalize_kernel_v2I6__halfS1_Li4ELi4ELi1EEEvPT_PKT0_iiii
        .type           _ZN17fastertransformer19normalize_kernel_v2I6__halfS1_Li4ELi4ELi1EEEvPT_PKT0_iiii,@function
        .size           _ZN17fastertransformer19normalize_kernel_v2I6__halfS1_Li4ELi4ELi1EEEvPT_PKT0_iiii,(.L_x_402 - _ZN17fastertransformer19normalize_kernel_v2I6__halfS1_Li4ELi4ELi1EEEvPT_PKT0_iiii)
        .other          _ZN17fastertransformer19normalize_kernel_v2I6__halfS1_Li4ELi4ELi1EEEvPT_PKT0_iiii,@"STO_CUDA_ENTRY STV_DEFAULT"
_ZN17fastertransformer19normalize_kernel_v2I6__halfS1_Li4ELi4ELi1EEEvPT_PKT0_iiii:
.text._ZN17fastertransformer19normalize_kernel_v2I6__halfS1_Li4ELi4ELi1EEEvPT_PKT0_iiii:
        /* <DEDUP_REMOVED lines=79> */
.L_x_137:
[----:B------:R-:W-:Y:S01]  /*04f0*/  BSSY B0, `(.L_x_138) ;  /* 0x000000c000007945 */ /* 0x000fe20003800000 */
[----:B------:R-:W-:Y:S05]  /*0500*/  @P1 BRA `(.L_x_139) ;  /* 0x000000a000001947 */ /* 0x000fea0003800000 */
[----:B------:R-:W-:Y:S02]  /*0510*/  IMAD.MOV.U32 R12, RZ, RZ, R0 ;  /* 0x000000ffff0c7224 */ /* 0x000fe400078e0000 */
.L_x_140:
        /* <DEDUP_REMOVED lines=9> */
.L_x_139:
[----:B------:R-:W-:Y:S05]  /*05b0*/  BSYNC B0 ;  /* 0x0000000000007941 */ /* 0x000fea0003800000 */
.L_x_138:
        /* <DEDUP_REMOVED lines=26> */
.L_x_145:
        /* <DEDUP_REMOVED lines=17> */
.L_x_144:
[----:B------:R-:W-:Y:S05]  /*0870*/  BSYNC B1 ;  /* 0x0000000000017941 */ /* 0x000fea0003800000 */
.L_x_143:
[----:B------:R-:W-:Y:S05]  /*0880*/  @!P2 BRA `(.L_x_142) ;  /* 0x000000a00000a947 */ /* 0x000fea0003800000 */
[----:B------:R-:W-:-:S04]  /*0890*/  IMAD.IADD R9, R9, 0x1, R12 ;  /* 0x0000000109097824 */ /* 0x000fc800078e020c */
[----:B------:R-:W-:-:S05]  /*08a0*/  IMAD R9, R6, c[0x0][0x17c], R9 ;  /* 0x00005f0006097a24 */ /* 0x000fca00078e0209 */
[----:B------:R-:W-:-:S05]  /*08b0*/  LEA R9, R9, 0x40, 0x1 ;  /* 0x0000004009097811 */ /* 0x000fca00078e08ff */
.L_x_146:
[----:B------:R0:W1:Y:S01]  /*08c0*/  LDS.U16 R7, [R9] ;  /* 0x0000000009077984 */ /* 0x0000620000000400 */
[----:B------:R-:W-:-:S04]  /*08d0*/  IADD3 R4, R4, -0x1, RZ ;  /* 0xffffffff04047810 */ /* 0x000fc80007ffe0ff */
[----:B------:R-:W-:Y:S02]  /*08e0*/  ISETP.NE.AND P0, PT, R4, RZ, PT ;  /* 0x000000ff0400720c */ /* 0x000fe40003f05270 */
[----:B0-----:R-:W-:Y:S01]  /*08f0*/  IADD3 R9, R9, 0x2, RZ ;  /* 0x0000000209097810 */ /* 0x001fe20007ffe0ff */
[----:B-1----:R-:W-:-:S05]  /*0900*/  HADD2.F32 R7, -RZ, R7.H0_H0 ;  /* 0x20000007ff077230 */ /* 0x002fca0000004100 */
[----:B------:R-:W-:-:S05]  /*0910*/  FFMA.FTZ R10, R7, R7, R10 ;  /* 0x00000007070a7223 */ /* 0x000fca000001000a */
[----:B------:R-:W-:Y:S05]  /*0920*/  @P0 BRA `(.L_x_146) ;  /* 0xffffff9000000947 */ /* 0x000fea000383ffff */
.L_x_142:
[----:B------:R-:W-:Y:S05]  /*0930*/  BSYNC B0 ;  /* 0x0000000000007941 */ /* 0x000fea0003800000 */
.L_x_141:
        /* <DEDUP_REMOVED lines=18> */
.L_x_148:
[----:B------:R-:W-:Y:S05]  /*0a60*/  BSYNC B0 ;  /* 0x0000000000007941 */ /* 0x000fea0003800000 */
.L_x_147:
        /* <DEDUP_REMOVED lines=13> */
.L_x_149:
        /* <DEDUP_REMOVED lines=28> */
.L_x_150:
        /* <DEDUP_REMOVED lines=16> */
.L_x_402:


//--------------------- .text._ZN17fastertransformer19normalize_kernel_v2I7__half26__halfLi4ELi4ELi2EEEvPT_PKT0_iiii --------------------------
	.section	.text._ZN17fastertransformer19normalize_kernel_v2I7__half26__halfLi4ELi4ELi2EEEvPT_PKT0_iiii,"ax",@progbits
	.sectioninfo	@"SHI_REGISTERS=22"
	.align	128
        .global         _ZN17fastertransformer19normalize_kernel_v2I7__half26__halfLi4ELi4ELi2EEEvPT_PKT0_iiii
        .type           _ZN17fastertransformer19normalize_kernel_v2I7__half26__halfLi4ELi4ELi2EEEvPT_PKT0_iiii,@function
        .size           _ZN17fastertransformer19normalize_kernel_v2I7__half26__halfLi4ELi4ELi2EEEvPT_PKT0_iiii,(.L_x_403 - _ZN17fastertransformer19normalize_kernel_v2I7__half26__halfLi4ELi4ELi2EEEvPT_PKT0_iiii)
        .other          _ZN17fastertransformer19normalize_kernel_v2I7__half26__halfLi4ELi4ELi2EEEvPT_PKT0_iiii,@"STO_CUDA_ENTRY STV_DEFAULT"
_ZN17fastertransformer19normalize_kernel_v2I7__half26__halfLi4ELi4ELi2EEEvPT_PKT0_iiii:
.text._ZN17fastertransformer19normalize_kernel_v2I7__half26__halfLi4ELi4ELi2EEEvPT_PKT0_iiii:
        /* <DEDUP_REMOVED lines=81> */
.L_x_151:
[----:B------:R-:W-:Y:S01]  /*0510*/  IMAD R8, R0, UR4, RZ ;  /* 0x0000000400087c24 */ /* 0x000fe2000f8e02ff */
[----:B------:R-:W-:Y:S01]  /*0520*/  BSSY B0, `(.L_x_152) ;  /* 0x000000b000007945 */ /* 0x000fe20003800000 */
[----:B------:R-:W-:Y:S05]  /*0530*/  @P1 BRA `(.L_x_153) ;  /* 0x0000009000001947 */ /* 0x000fea0003800000 */
[----:B------:R-:W-:-:S04]  /*0540*/  IMAD.MOV.U32 R13, RZ, RZ, R3 ;  /* 0x000000ffff0d7224 */ /* 0x000fc800078e0003 */
.L_x_154:
        /* <DEDUP_REMOVED lines=8> */
.L_x_153:
[----:B------:R-:W-:Y:S05]  /*05d0*/  BSYNC B0 ;  /* 0x0000000000007941 */ /* 0x000fea0003800000 */
.L_x_152:
        /* <DEDUP_REMOVED lines=26> */
.L_x_159:
        /* <DEDUP_REMOVED lines=17> */
.L_x_158:
[----:B------:R-:W-:Y:S05]  /*0890*/  BSYNC B1 ;  /* 0x0000000000017941 */ /* 0x000fea0003800000 */
.L_x_157:
[----:B------:R-:W-:Y:S05]  /*08a0*/  @!P2 BRA `(.L_x_156) ;  /* 0x000000a00000a947 */ /* 0x000fea0003800000 */
[----:B------:R-:W-:-:S04]  /*08b0*/  IMAD.IADD R10, R10, 0x1, R11 ;  /* 0x000000010a0a7824 */ /* 0x000fc800078e020b */
[----:B------:R-:W-:-:S05]  /*08c0*/  IMAD R10, R7, c[0x0][0x17c], R10 ;  /* 0x00005f00070a7a24 */ /* 0x000fca00078e020a */
[----:B------:R-:W-:-:S05]  /*08d0*/  LEA R10, R10, 0x40, 0x1 ;  /* 0x000000400a0a7811 */ /* 0x000fca00078e08ff */
.L_x_160:
[----:B------:R0:W1:Y:S01]  /*08e0*/  LDS.U16 R11, [R10] ;  /* 0x000000000a0b7984 */ /* 0x0000620000000400 */
[----:B------:R-:W-:-:S04]  /*08f0*/  IADD3 R5, R5, -0x1, RZ ;  /* 0xffffffff05057810 */ /* 0x000fc80007ffe0ff */
[----:B------:R-:W-:Y:S02]  /*0900*/  ISETP.NE.AND P0, PT, R5, RZ, PT ;  /* 0x000000ff0500720c */ /* 0x000fe40003f05270 */
[----:B0-----:R-:W-:Y:S01]  /*0910*/  IADD3 R10, R10, 0x2, RZ ;  /* 0x000000020a0a7810 */ /* 0x001fe20007ffe0ff */
[----:B-1----:R-:W-:-:S05]  /*0920*/  HADD2.F32 R11, -RZ, R11.H0_H0 ;  /* 0x2000000bff0b7230 */ /* 0x002fca0000004100 */
[----:B------:R-:W-:-:S05]  /*0930*/  FFMA.FTZ R6, R11, R11, R6 ;  /* 0x0000000b0b067223 */ /* 0x000fca0000010006 */
[----:B------:R-:W-:Y:S05]  /*0940*/  @P0 BRA `(.L_x_160) ;  /* 0xffffff9000000947 */ /* 0x000fea000383ffff */
.L_x_156:
[----:B------:R-:W-:Y:S05]  /*0950*/  BSYNC B0 ;  /* 0x0000000000007941 */ /* 0x000fea0003800000 */
.L_x_155:
        /* <DEDUP_REMOVED lines=18> */
.L_x_162:
[----:B------:R-:W-:Y:S05]  /*0a80*/  BSYNC B0 ;  /* 0x0000000000007941 */ /* 0x000fea0003800000 */
.L_x_161:
        /* <DEDUP_REMOVED lines=13> */
.L_x_163:
        /* <DEDUP_REMOVED lines=30> */
.L_x_164:
        /* <DEDUP_REMOVED lines=12> */
.L_x_403:


//--------------------- .text._ZN17fastertransformer19normalize_kernel_v2INS_5half4E6__halfLi4ELi4ELi4EEEvPT_PKT0_iiii --------------------------
	.section	.text._ZN17fastertransformer19normalize_kernel_v2INS_5half4E6__halfLi4ELi4ELi4EEEvPT_PKT0_iiii,"ax",@progbits
	.sectioninfo	@"SHI_REGISTERS=22"
	.align	128
        .global         _ZN17fastertransformer19normalize_kernel_v2INS_5half4E6__halfLi4ELi4ELi4EEEvPT_PKT0_iiii
        .type           _ZN17fastertransformer19normalize_kernel_v2INS_5half4E6__halfLi4ELi4ELi4EEEvPT_PKT0_iiii,@function
        .size           _ZN17fastertransformer19normalize_kernel_v2INS_5half4E6__halfLi4ELi4ELi4EEEvPT_PKT0_iiii,(.L_x_404 - _ZN17fastertransformer19normalize_kernel_v2INS_5half4E6__halfLi4ELi4ELi4EEEvPT_PKT0_iiii)
        .other          _ZN17fastertransformer19normalize_kernel_v2INS_5half4E6__halfLi4ELi4ELi4EEEvPT_PKT0_iiii,@"STO_CUDA_ENTRY STV_DEFAULT"
_ZN17fastertransformer19normalize_kernel_v2INS_5half4E6__halfLi4ELi4ELi4EEEvPT_PKT0_iiii:
.text._ZN17fastertransformer19normalize_kernel_v2INS_5half4E6__halfLi4ELi4ELi4EEEvPT_PKT0_iiii:
        /* <DEDUP_REMOVED lines=82> */
.L_x_165:
[----:B------:R-:W-:Y:S01]  /*0520*/  IMAD R8, R0, UR4, RZ ;  /* 0x0000000400087c24 */ /* 0x000fe2000f8e02ff */
[----:B------:R-:W-:Y:S01]  /*0530*/  BSSY B0, `(.L_x_166) ;  /* 0x000000c000007945 */ /* 0x000fe20003800000 */
[----:B------:R-:W-:Y:S05]  /*0540*/  @P1 BRA `(.L_x_167) ;  /* 0x000000a000001947 */ /* 0x000fea0003800000 */
[----:B------:R-:W-:-:S04]  /*0550*/  IMAD.MOV.U32 R13, RZ, RZ, R3 ;  /* 0x000000ffff0d7224 */ /* 0x000fc800078e0003 */
.L_x_168:
        /* <DEDUP_REMOVED lines=9> */
.L_x_167:
[----:B------:R-:W-:Y:S05]  /*05f0*/  BSYNC B0 ;  /* 0x0000000000007941 */ /* 0x000fea0003800000 */
.L_x_166:
        /* <DEDUP_REMOVED lines=26> */
.L_x_173:
        /* <DEDUP_REMOVED lines=17> */
.L_x_172:
[----:B------:R-:W-:Y:S05]  /*08b0*/  BSYNC B1 ;  /* 0x0000000000017941 */ /* 0x000fea0003800000 */
.L_x_171:
[----:B------:R-:W-:Y:S05]  /*08c0*/  @!P2 BRA `(.L_x_170) ;  /* 0x000000a00000a947 */ /* 0x000fea0003800000 */
[----:B------:R-:W-:-:S04]  /*08d0*/  IMAD.IADD R10, R10, 0x1, R11 ;  /* 0x000000010a0a7824 */ /* 0x000fc800078e020b */
[----:B------:R-:W-:-:S05]  /*08e0*/  IMAD R10, R7, c[0x0][0x17c], R10 ;  /* 0x00005f00070a7a24 */ /* 0x000fca00078e020a */
[----:B------:R-:W-:-:S05]  /*08f0*/  LEA R10, R10, 0x40, 0x1 ;  /* 0x000000400a0a7811 */ /* 0x000fca00078e08ff */
.L_x_174:
[----:B------:R0:W1:Y:S01]  /*0900*/  LDS.U16 R11, [R10] ;  /* 0x000000000a0b7984 */ /* 0x0000620000000400 */
[----:B------:R-:W-:-:S04]  /*0910*/  IADD3 R5, R5, -0x1, RZ ;  /* 0xffffffff05057810 */ /* 0x000fc80007ffe0ff */
[----:B------:R-:W-:Y:S02]  /*0920*/  ISETP.NE.AND P0, PT, R5, RZ, PT ;  /* 0x000000ff0500720c */ /* 0x000fe40003f05270 */
[----:B0-----:R-:W-:Y:S01]  /*0930*/  IADD3 R10, R10, 0x2, RZ ;  /* 0x000000020a0a7810 */ /* 0x001fe20007ffe0ff */
[----:B-1----:R-:W-:-:S05]  /*0940*/  HADD2.F32 R11, -RZ, R11.H0_H0 ;  /* 0x2000000bff0b7230 */ /* 0x002fca0000004100 */
[----:B------:R-:W-:-:S05]  /*0950*/  FFMA.FTZ R6, R11, R11, R6 ;  /* 0x0000000b0b067223 */ /* 0x000fca0000010006 */
[----:B------:R-:W-:Y:S05]  /*0960*/  @P0 BRA `(.L_x_174) ;  /* 0xffffff9000000947 */ /* 0x000fea000383ffff */
.L_x_170:
[----:B------:R-:W-:Y:S05]  /*0970*/  BSYNC B0 ;  /* 0x0000000000007941 */ /* 0x000fea0003800000 */
.L_x_169:
        /* <DEDUP_REMOVED lines=18> */
.L_x_176:
[----:B------:R-:W-:Y:S05]  /*0aa0*/  BSYNC B0 ;  /* 0x0000000000007941 */ /* 0x000fea0003800000 */
.L_x_175:
        /* <DEDUP_REMOVED lines=13> */
.L_x_177:
        /* <DEDUP_REMOVED lines=36> */
.L_x_178:
        /* <DEDUP_REMOVED lines=12> */
.L_x_404:


//--------------------- .text._ZN17fastertransformer16normalize_kernelIffEEvPT_PKT0_iiii --------------------------
	.section	.text._ZN17fastertransformer16normalize_kernelIffEEvPT_PKT0_iiii,"ax",@progbits
	.sectioninfo	@"SHI_REGISTERS=19"
	.align	128
        .global         _ZN17fastertransformer16normalize_kernelIffEEvPT_PKT0_iiii
        .type           _ZN17fastertransformer16normalize_kernelIffEEvPT_PKT0_iiii,@function
        .size           _ZN17fastertransformer16normalize_kernelIffEEvPT_PKT0_iiii,(.L_x_391 - _ZN17fastertransformer16normalize_kernelIffEEvPT_PKT0_iiii)
        .other          _ZN17fastertransformer16normalize_kernelIffEEvPT_PKT0_iiii,@"STO_CUDA_ENTRY STV_DEFAULT"
_ZN17fastertransformer16normalize_kernelIffEEvPT_PKT0_iiii:
.text._ZN17fastertransformer16normalize_kernelIffEEvPT_PKT0_iiii:
[----:B------:R-:W-:Y:S02]  /*0000*/  MOV R1, c[0x0][0x28] ;  /* 0x00000a0000017a02 */ /* 0x000fe40000000f00 */
[----:B------:R-:W0:Y:S01]  /*0010*/  S2R R8, SR_CTAID.Y ;  /* 0x0000000000087919 */ /* 0x000e220000002600 */
[----:B------:R-:W-:Y:S01]  /*0020*/  ISETP.NE.U32.AND P0, PT, RZ, c[0x0][0x168], PT ;  /* 0x00005a00ff007a0c */ /* 0x000fe20003f05070 */
[----:B------:R-:W-:Y:S01]  /*0030*/  HFMA2.MMA R2, -RZ, RZ, 0, 2.384185791015625e-07 ;  /* 0x00000004ff027435 */ /* 0x000fe200000001ff */
        /* <DEDUP_REMOVED lines=8> */
[----:B------:R-:W3:Y:S01]  /*00c0*/  @P0 LDG.E R8, [R8.64] ;  /* 0x0000000408080981 */ /* 0x000ee2000c1e1900 */
[----:B--2---:R-:W-:Y:S01]  /*00d0*/  ISETP.GE.AND P1, PT, R6, c[0x0][0x17c], PT ;  /* 0x00005f0006007a0c */ /* 0x004fe20003f26270 */
[----:B------:R-:W-:Y:S01]  /*00e0*/  HFMA2.MMA R0, -RZ, RZ, 0, 0 ;  /* 0x00000000ff007435 */ /* 0x000fe200000001ff */
[----:B------:R-:W-:-:S04]  /*00f0*/  IMAD R3, R3, c[0x0][0x17c], R6 ;  /* 0x00005f0003037a24 */ /* 0x000fc800078e0206 */
[----:B------:R-:W-:-:S07]  /*0100*/  IMAD.WIDE R2, R3, R2, c[0x0][0x160] ;  /* 0x0000580003027625 */ /* 0x000fce00078e0202 */
[----:B------:R-:W2:Y:S01]  /*0110*/  @!P1 LDG.E R0, [R2.64] ;  /* 0x0000000402009981 */ /* 0x000ea2000c1e1900 */
[----:B------:R-:W-:Y:S01]  /*0120*/  IMAD.MOV.U32 R4, RZ, RZ, 0x0 ;  /* 0x00000000ff047424 */ /* 0x000fe200078e00ff */
[----:B------:R-:W-:Y:S02]  /*0130*/  MOV R5, 0x3ff00000 ;  /* 0x3ff0000000057802 */ /* 0x000fe40000000f00 */
[----:B------:R-:W-:Y:S01]  /*0140*/  MOV R10, c[0x0][0x0] ;  /* 0x00000000000a7a02 */ /* 0x000fe20000000f00 */
[----:B---3--:R-:W-:-:S04]  /*0150*/  @P0 FMUL.FTZ R7, R8, 1 ;  /* 0x3f80000008070820 */ /* 0x008fc80000410000 */
[----:B------:R0:W1:Y:S01]  /*0160*/  @P0 F2F.F64.F32 R4, R7 ;  /* 0x0000000700040310 */ /* 0x0000620000201800 */
[----:B------:R-:W-:Y:S01]  /*0170*/  ISETP.GE.U32.AND P0, PT, R10, 0x21, PT ;  /* 0x000000210a00780c */ /* 0x000fe20003f06070 */
[----:B--2---:R-:W-:-:S12]  /*0180*/  FMUL.FTZ R12, R0, R0 ;  /* 0x00000000000c7220 */ /* 0x004fd80000410000 */
        /* <DEDUP_REMOVED lines=33> */
.L_x_179:
        /* <DEDUP_REMOVED lines=10> */
.L_x_180:
        /* <DEDUP_REMOVED lines=20> */
[----:B01----:R-:W-:Y:S05]  /*0580*/  CALL.REL.NOINC `($__internal_1_$__cuda_sm20_drsqrt_f64_slowpath_v2) ;  /* 0x000000f000007944 */ /* 0x003fea0003c00000 */
[----:B01----:R-:W-:Y:S02]  /*0590*/  MOV R6, R8 ;  /* 0x0000000800067202 */ /* 0x003fe40000000f00 */
[----:B------:R-:W-:Y:S02]  /*05a0*/  MOV R7, R9 ;  /* 0x0000000900077202 */ /* 0x000fe40000000f00 */
.L_x_184:
[----:B------:R-:W-:Y:S05]  /*05b0*/  BSYNC B1 ;  /* 0x0000000000017941 */ /* 0x000fea0003800000 */
.L_x_183:
[----:B-12---:R-:W1:-:S06]  /*05c0*/  DMUL R4, R6, R4 ;  /* 0x0000000406047228 */ /* 0x006e4c0000000000 */
[----:B-1----:R-:W1:Y:S01]  /*05d0*/  F2F.F32.F64 R6, R4 ;  /* 0x0000000400067310 */ /* 0x002e620000301000 */
[----:B------:R-:W1:-:S14]  /*05e0*/  DSETP.GEU.AND P0, PT, |R4|, c[0x2][0x8], PT ;  /* 0x008002000400762a */ /* 0x000e5c0003f0e200 */
[----:B-1----:R-:W-:-:S05]  /*05f0*/  @!P0 FMUL R6, R6, 1.175494350822287508e-38 ;  /* 0x0080000006068820 */ /* 0x002fca0000400000 */
[----:B------:R1:W-:Y:S02]  /*0600*/  STS [RZ], R6 ;  /* 0x00000006ff007388 */ /* 0x0003e40000000800 */
.L_x_182:
[----:B------:R-:W-:Y:S05]  /*0610*/  BSYNC B0 ;  /* 0x0000000000007941 */ /* 0x000fea0003800000 */
.L_x_181:
[----:B------:R-:W-:Y:S06]  /*0620*/  BAR.SYNC.DEFER_BLOCKING 0x0 ;  /* 0x0000000000007b1d */ /* 0x000fec0000010000 */
[----:B------:R-:W-:Y:S05]  /*0630*/  @P1 EXIT ;  /* 0x000000000000194d */ /* 0x000fea0003800000 */
[----:B-1----:R-:W1:Y:S02]  /*0640*/  LDS R5, [RZ] ;  /* 0x00000000ff057984 */ /* 0x002e640000000800 */
[----:B-1----:R-:W-:-:S05]  /*0650*/  FMUL.FTZ R5, R5, R0 ;  /* 0x0000000005057220 */ /* 0x002fca0000410000 */
[----:B------:R-:W-:Y:S01]  /*0660*/  STG.E [R2.64], R5 ;  /* 0x0000000502007986 */ /* 0x000fe2000c101904 */
[----:B------:R-:W-:Y:S05]  /*0670*/  EXIT ;  /* 0x000000000000794d */ /* 0x000fea0003800000 */
        .weak           $__internal_1_$__cuda_sm20_drsqrt_f64_slowpath_v2
        .type           $__internal_1_$__cuda_sm20_drsqrt_f64_slowpath_v2,@function
        .size           $__internal_1_$__cuda_sm20_drsqrt_f64_slowpath_v2,(.L_x_391 - $__internal_1_$__cuda_sm20_drsqrt_f64_slowpath_v2)
$__internal_1_$__cuda_sm20_drsqrt_f64_slowpath_v2:
        /* <DEDUP_REMOVED lines=27> */
.L_x_187:
[----:B------:R0:W1:Y:S01]  /*0830*/  DADD R8, R10, R10 ;  /* 0x000000000a087229 */ /* 0x000062000000000a */
[----:B------:R-:W-:Y:S05]  /*0840*/  BRA `(.L_x_188) ;  /* 0x0000002000007947 */ /* 0x000fea0003800000 */
.L_x_186:
[----:B------:R-:W-:Y:S02]  /*0850*/  LOP3.LUT R9, R8, 0x7ff00000, RZ, 0xfc, !PT ;  /* 0x7ff0000008097812 */ /* 0x000fe400078efcff */
[----:B------:R-:W-:Y:S02]  /*0860*/  MOV R8, RZ ;  /* 0x000000ff00087202 */ /* 0x000fe40000000f00 */
.L_x_188:
[----:B------:R-:W-:Y:S05]  /*0870*/  BSYNC B2 ;  /* 0x0000000000027941 */ /* 0x000fea0003800000 */
.L_x_185:
[----:B------:R-:W-:-:S04]  /*0880*/  MOV R7, 0x0 ;  /* 0x0000000000077802 */ /* 0x000fc80000000f00 */
[----:B------:R-:W-:Y:S05]  /*0890*/  RET.REL.NODEC R6 `(_ZN17fastertransformer16normalize_kernelIffEEvPT_PKT0_iiii) ;  /* 0xfffff76006007950 */ /* 0x000fea0003c3ffff */
.L_x_189:
        /* <DEDUP_REMOVED lines=14> */
.L_x_391:


//--------------------- .text._ZN17fastertransformer19normalize_kernel_v2IffLi1ELi4ELi1EEEvPT_PKT0_iiii --------------------------
	.section	.text._ZN17fastertransformer19normalize_kernel_v2IffLi1ELi4ELi1EEEvPT_PKT0_iiii,"ax",@progbits
	.sectioninfo	@"SHI_REGISTERS=22"
	.align	128
        .global         _ZN17fastertransformer19normalize_kernel_v2IffLi1ELi4ELi1EEEvPT_PKT0_iiii
        .type           _ZN17fastertransformer19normalize_kernel_v2IffLi1ELi4ELi1EEEvPT_PKT0_iiii,@function
        .size           _ZN17fastertransformer19normalize_kernel_v2IffLi1ELi4ELi1EEEvPT_PKT0_iiii,(.L_x_406 - _ZN17fastertransformer19normalize_kernel_v2IffLi1ELi4ELi1EEEvPT_PKT0_iiii)
        .other          _ZN17fastertransformer19normalize_kernel_v2IffLi1ELi4ELi1EEEvPT_PKT0_iiii,@"STO_CUDA_ENTRY STV_DEFAULT"
_ZN17fastertransformer19normalize_kernel_v2IffLi1ELi4ELi1EEEvPT_PKT0_iiii:
.text._ZN17fastertransformer19normalize_kernel_v2IffLi1ELi4ELi1EEEvPT_PKT0_iiii:
        /* <DEDUP_REMOVED lines=36> */
[----:B------:R-:W-:Y:S01]  /*0240*/  IMAD.HI.U32 R9, R9, R13, R8 ;  /* 0x0000000d09097227 */ /* 0x000fe200078e0008 */
[----:B------:R-:W-:-:S05]  /*0250*/  MOV R13, R15 ;  /* 0x0000000f000d7202 */ /* 0x000fca0000000f00 */
        /* <DEDUP_REMOVED lines=21> */
[----:B------:R-:W-:-:S05]  /*03b0*/  IMAD.HI.U32 R8, R8, R9, RZ ;  /* 0x0000000908087227 */ /* 0x000fca00078e00ff */
[----:B------:R-:W-:-:S05]  /*03c0*/  IADD3 R8, -R8, RZ, RZ ;  /* 0x000000ff08087210 */ /* 0x000fca0007ffe1ff */
[----:B------:R-:W-:Y:S02]  /*03d0*/  IMAD R9, R6, R8, R9 ;  /* 0x0000000806097224 */ /* 0x000fe400078e0209 */
[----:B------:R-:W-:-:S03]  /*03e0*/  IMAD.MOV.U32 R8, RZ, RZ, 0x4 ;  /* 0x00000004ff087424 */ /* 0x000fc600078e00ff */
[----:B------:R-:W-:-:S13]  /*03f0*/  ISETP.GT.U32.AND P0, PT, R6, R9, PT ;  /* 0x000000090600720c */ /* 0x000fda0003f04070 */
[----:B------:R-:W-:Y:S01]  /*0400*/  @!P0 IMAD.IADD R9, R9, 0x1, -R6 ;  /* 0x0000000109098824 */ /* 0x000fe200078e0a06 */
[----:B------:R-:W-:-:S04]  /*0410*/  ISETP.NE.AND P0, PT, RZ, c[0x0][0x178], PT ;  /* 0x00005e00ff007a0c */ /* 0x000fc80003f05270 */
[----:B------:R-:W-:-:S13]  /*0420*/  ISETP.GT.U32.AND P2, PT, R6, R9, PT ;  /* 0x000000090600720c */ /* 0x000fda0003f44070 */
[----:B------:R-:W-:-:S04]  /*0430*/  @!P2 IMAD.IADD R9, R9, 0x1, -R6 ;  /* 0x000000010909a824 */ /* 0x000fc800078e0a06 */
[----:B------:R-:W-:Y:S01]  /*0440*/  @!P3 IMAD.MOV R9, RZ, RZ, -R9 ;  /* 0x000000ffff09b224 */ /* 0x000fe200078e0a09 */
[----:B------:R-:W-:-:S05]  /*0450*/  @!P0 LOP3.LUT R9, RZ, c[0x0][0x178], RZ, 0x33, !PT ;  /* 0x00005e00ff098a12 */ /* 0x000fca00078e33ff */
[----:B------:R-:W-:-:S05]  /*0460*/  IMAD.WIDE R8, R9, R8, c[0x0][0x168] ;  /* 0x00005a0009087625 */ /* 0x000fca00078e0208 */
[----:B------:R0:W5:Y:S02]  /*0470*/  LDG.E R6, [R8.64] ;  /* 0x0000000408067981 */ /* 0x000164000c1e1900 */
.L_x_190:
[----:B------:R-:W-:Y:S01]  /*0480*/  BSSY B0, `(.L_x_191) ;  /* 0x000000b000007945 */ /* 0x000fe20003800000 */
[----:B------:R-:W-:Y:S05]  /*0490*/  @P1 BRA `(.L_x_192) ;  /* 0x0000009000001947 */ /* 0x000fea0003800000 */
[----:B------:R-:W-:Y:S02]  /*04a0*/  IMAD.MOV.U32 R10, RZ, RZ, R0 ;  /* 0x000000ffff0a7224 */ /* 0x000fe400078e0000 */
.L_x_193:
[----:B0-----:R-:W-:Y:S02]  /*04b0*/  IMAD.MOV.U32 R9, RZ, RZ, 0x4 ;  /* 0x00000004ff097424 */ /* 0x001fe400078e00ff */
[----:B------:R-:W-:-:S04]  /*04c0*/  IMAD R8, R5, c[0x0][0x17c], R10 ;  /* 0x00005f0005087a24 */ /* 0x000fc800078e020a */
[----:B------:R-:W-:-:S06]  /*04d0*/  IMAD.WIDE R8, R8, R9, c[0x0][0x160] ;  /* 0x0000580008087625 */ /* 0x000fcc00078e0209 */
[----:B------:R-:W2:Y:S04]  /*04e0*/  LDG.E R9, [R8.64] ;  /* 0x0000000408097981 */ /* 0x000ea8000c1e1900 */
[----:B--2---:R0:W-:Y:S02]  /*04f0*/  STS [R10.X4+0x10], R9 ;  /* 0x000010090a007388 */ /* 0x0041e40000004800 */
[----:B0-----:R-:W-:-:S04]  /*0500*/  IADD3 R10, R10, c[0x0][0x0], RZ ;  /* 0x000000000a0a7a10 */ /* 0x001fc80007ffe0ff */
[----:B------:R-:W-:-:S13]  /*0510*/  ISETP.GE.AND P0, PT, R10, R3, PT ;  /* 0x000000030a00720c */ /* 0x000fda0003f06270 */
[----:B------:R-:W-:Y:S05]  /*0520*/  @!P0 BRA `(.L_x_193) ;  /* 0xffffff8000008947 */ /* 0x000fea000383ffff */
.L_x_192:
[----:B------:R-:W-:Y:S05]  /*0530*/  BSYNC B0 ;  /* 0x0000000000007941 */ /* 0x000fea0003800000 */
.L_x_191:
        /* <DEDUP_REMOVED lines=9> */
[----:B------:R-:W-:Y:S02]  /*05d0*/  IADD3 R8, R14, -c[0x0][0x17c], RZ ;  /* 0x80005f000e087a10 */ /* 0x000fe40007ffe0ff */
[----:B------:R-:W-:-:S04]  /*05e0*/  IADD3 R7, -R7, RZ, RZ ;  /* 0x000000ff07077210 */ /* 0x000fc80007ffe1ff */
[----:B------:R-:W-:Y:S01]  /*05f0*/  IMNMX.U32 R12, R7, R8, !PT ;  /* 0x00000008070c7217 */ /* 0x000fe20007800000 */
[----:B------:R-:W-:Y:S02]  /*0600*/  IMAD.MOV.U32 R7, RZ, RZ, RZ ;  /* 0x000000ffff077224 */ /* 0x000fe400078e00ff */
[----:B------:R-:W-:Y:S01]  /*0610*/  IMAD.MOV.U32 R8, RZ, RZ, RZ ;  /* 0x000000ffff087224 */ /* 0x000fe200078e00ff */
        /* <DEDUP_REMOVED lines=11> */
.L_x_198:
[----:B------:R-:W0:Y:S01]  /*06d0*/  LDS R13, [R10+-0x8] ;  /* 0xfffff8000a0d7984 */ /* 0x000e220000000800 */
[----:B------:R-:W-:Y:S02]  /*06e0*/  IADD3 R11, R11, -0x4, RZ ;  /* 0xfffffffc0b0b7810 */ /* 0x000fe40007ffe0ff */
[----:B------:R-:W-:Y:S01]  /*06f0*/  IADD3 R7, R7, 0x4, RZ ;  /* 0x0000000407077810 */ /* 0x000fe20007ffe0ff */
[----:B------:R-:W1:Y:S01]  /*0700*/  LDS R15, [R10+-0x4] ;  /* 0xfffffc000a0f7984 */ /* 0x000e620000000800 */
[----:B------:R-:W-:-:S03]  /*0710*/  ISETP.NE.AND P0, PT, R11, RZ, PT ;  /* 0x000000ff0b00720c */ /* 0x000fc60003f05270 */
[----:B------:R-:W2:Y:S04]  /*0720*/  LDS R17, [R10] ;  /* 0x000000000a117984 */ /* 0x000ea80000000800 */
[----:B------:R3:W4:Y:S02]  /*0730*/  LDS R19, [R10+0x4] ;  /* 0x000004000a137984 */ /* 0x0007240000000800 */
[----:B---3--:R-:W-:Y:S01]  /*0740*/  IADD3 R10, R10, 0x10, RZ ;  /* 0x000000100a0a7810 */ /* 0x008fe20007ffe0ff */
[----:B0-----:R-:W-:-:S04]  /*0750*/  FFMA.FTZ R8, R13, R13, R8 ;  /* 0x0000000d0d087223 */ /* 0x001fc80000010008 */
[----:B-1----:R-:W-:-:S04]  /*0760*/  FFMA.FTZ R8, R15, R15, R8 ;  /* 0x0000000f0f087223 */ /* 0x002fc80000010008 */
[----:B--2---:R-:W-:-:S04]  /*0770*/  FFMA.FTZ R8, R17, R17, R8 ;  /* 0x0000001111087223 */ /* 0x004fc80000010008 */
[----:B----4-:R-:W-:Y:S01]  /*0780*/  FFMA.FTZ R8, R19, R19, R8 ;  /* 0x0000001313087223 */ /* 0x010fe20000010008 */
[----:B------:R-:W-:Y:S05]  /*0790*/  @P0 BRA `(.L_x_198) ;  /* 0xffffff3000000947 */ /* 0x000fea000383ffff */
.L_x_197:
[----:B------:R-:W-:Y:S05]  /*07a0*/  BSYNC B1 ;  /* 0x0000000000017941 */ /* 0x000fea0003800000 */
.L_x_196:
[----:B------:R-:W-:Y:S05]  /*07b0*/  @!P2 BRA `(.L_x_195) ;  /* 0x000000900000a947 */ /* 0x000fea0003800000 */
[----:B------:R-:W-:-:S04]  /*07c0*/  IMAD.IADD R7, R14, 0x1, R7 ;  /* 0x000000010e077824 */ /* 0x000fc800078e0207 */
[----:B------:R-:W-:-:S05]  /*07d0*/  IMAD R7, R2, c[0x0][0x17c], R7 ;  /* 0x00005f0002077a24 */ /* 0x000fca00078e0207 */
[----:B------:R-:W-:-:S05]  /*07e0*/  LEA R7, R7, 0x10, 0x2 ;  /* 0x0000001007077811 */ /* 0x000fca00078e10ff */
.L_x_199:
[----:B------:R0:W1:Y:S01]  /*07f0*/  LDS R11, [R7] ;  /* 0x00000000070b7984 */ /* 0x0000620000000800 */
[----:B------:R-:W-:-:S04]  /*0800*/  IADD3 R9, R9, -0x1, RZ ;  /* 0xffffffff09097810 */ /* 0x000fc80007ffe0ff */
[----:B------:R-:W-:Y:S02]  /*0810*/  ISETP.NE.AND P0, PT, R9, RZ, PT ;  /* 0x000000ff0900720c */ /* 0x000fe40003f05270 */
[----:B0-----:R-:W-:Y:S01]  /*0820*/  IADD3 R7, R7, 0x4, RZ ;  /* 0x0000000407077810 */ /* 0x001fe20007ffe0ff */
[----:B-1----:R-:W-:-:S10]  /*0830*/  FFMA.FTZ R8, R11, R11, R8 ;  /* 0x0000000b0b087223 */ /* 0x002fd40000010008 */
[----:B------:R-:W-:Y:S05]  /*0840*/  @P0 BRA `(.L_x_199) ;  /* 0xffffffa000000947 */ /* 0x000fea000383ffff */
.L_x_195:
[----:B------:R-:W-:Y:S05]  /*0850*/  BSYNC B0 ;  /* 0x0000000000007941 */ /* 0x000fea0003800000 */
.L_x_194:
        /* <DEDUP_REMOVED lines=20> */
[----:B0----5:R-:W-:-:S05]  /*09a0*/  FMUL.FTZ R11, R7, R6 ;  /* 0x00000006070b7220 */ /* 0x021fca0000410000 */
[----:B------:R0:W-:Y:S02]  /*09b0*/  STS [R2.X4], R11 ;  /* 0x0000000b02007388 */ /* 0x0001e40000004800 */
.L_x_201:
[----:B------:R-:W-:Y:S05]  /*09c0*/  BSYNC B0 ;  /* 0x0000000000007941 */ /* 0x000fea0003800000 */
.L_x_200:
[----:B------:R-:W-:Y:S06]  /*09d0*/  BAR.SYNC.DEFER_BLOCKING 0x0 ;  /* 0x0000000000007b1d */ /* 0x000fec0000010000 */
[----:B------:R-:W-:Y:S05]  /*09e0*/  @P1 EXIT ;  /* 0x000000000000194d */ /* 0x000fea0003800000 */
[----:B0-----:R-:W-:Y:S01]  /*09f0*/  IABS R2, c[0x0][0x17c] ;  /* 0x00005f0000027a13 */ /* 0x001fe20000000000 */
[----:B------:R-:W-:Y:S01]  /*0a00*/  IMAD.MOV.U32 R13, RZ, RZ, 0x4 ;  /* 0x00000004ff0d7424 */ /* 0x000fe200078e00ff */
[----:B------:R-:W-:Y:S02]  /*0a10*/  ISETP.NE.AND P0, PT, RZ, c[0x0][0x17c], PT ;  /* 0x00005f00ff007a0c */ /* 0x000fe40003f05270 */
[----:B------:R-:W0:Y:S01]  /*0a20*/  I2F.RP R4, R2 ;  /* 0x0000000200047306 */ /* 0x000e220000209400 */
[----:B------:R-:W-:-:S07]  /*0a30*/  IABS R12, c[0x0][0x17c] ;  /* 0x00005f00000c7a13 */ /* 0x000fce0000000000 */
[----:B0-----:R-:W0:Y:S02]  /*0a40*/  MUFU.RCP R4, R4 ;  /* 0x0000000400047308 */ /* 0x001e240000001000 */
[----:B0----5:R-:W-:-:S06]  /*0a50*/  IADD3 R6, R4, 0xffffffe, RZ ;  /* 0x0ffffffe04067810 */ /* 0x021fcc0007ffe0ff */
[----:B------:R0:W1:Y:S02]  /*0a60*/  F2I.FTZ.U32.TRUNC.NTZ R7, R6 ;  /* 0x0000000600077305 */ /* 0x000064000021f000 */
[----:B0-----:R-:W-:Y:S01]  /*0a70*/  IMAD.MOV.U32 R6, RZ, RZ, RZ ;  /* 0x000000ffff067224 */ /* 0x001fe200078e00ff */
[----:B-1----:R-:W-:-:S05]  /*0a80*/  IADD3 R9, RZ, -R7, RZ ;  /* 0x80000007ff097210 */ /* 0x002fca0007ffe0ff */
[----:B------:R-:W-:-:S04]  /*0a90*/  IMAD R9, R9, R2, RZ ;  /* 0x0000000209097224 */ /* 0x000fc800078e02ff */
[----:B------:R-:W-:Y:S01]  /*0aa0*/  IMAD.HI.U32 R8, R7, R9, R6 ;  /* 0x0000000907087227 */ /* 0x000fe200078e0006 */
[----:B------:R-:W-:-:S03]  /*0ab0*/  LOP3.LUT R9, RZ, c[0x0][0x17c], RZ, 0x33, !PT ;  /* 0x00005f00ff097a12 */ /* 0x000fc600078e33ff */
.L_x_202:
[----:B0-----:R-:W-:Y:S01]  /*0ac0*/  IABS R7, R0 ;  /* 0x0000000000077213 */ /* 0x001fe20000000000 */
[----:B------:R0:W-:Y:S04]  /*0ad0*/  LDS R10, [R0.X4+0x10] ;  /* 0x00001000000a7984 */ /* 0x0001e80000004800 */
[----:B------:R-:W-:-:S04]  /*0ae0*/  IMAD.HI.U32 R4, R8, R7, RZ ;  /* 0x0000000708047227 */ /* 0x000fc800078e00ff */
[----:B------:R-:W-:-:S04]  /*0af0*/  IMAD.MOV R6, RZ, RZ, -R4 ;  /* 0x000000ffff067224 */ /* 0x000fc800078e0a04 */
[----:B------:R-:W-:Y:S01]  /*0b00*/  IMAD R7, R12, R6, R7 ;  /* 0x000000060c077224 */ /* 0x000fe200078e0207 */
[----:B------:R-:W-:-:S04]  /*0b10*/  LOP3.LUT R6, R0, c[0x0][0x17c], RZ, 0x3c, !PT ;  /* 0x00005f0000067a12 */ /* 0x000fc800078e3cff */
[----:B------:R-:W-:Y:S02]  /*0b20*/  ISETP.GT.U32.AND P2, PT, R2, R7, PT ;  /* 0x000000070200720c */ /* 0x000fe40003f44070 */
[----:B------:R-:W-:Y:S01]  /*0b30*/  ISETP.GE.AND P3, PT, R6, RZ, PT ;  /* 0x000000ff0600720c */ /* 0x000fe20003f66270 */
[----:B------:R-:W-:Y:S01]  /*0b40*/  IMAD R6, R5, c[0x0][0x17c], R0 ;  /* 0x00005f0005067a24 */ /* 0x000fe200078e0200 */
[----:B0-----:R-:W-:-:S09]  /*0b50*/  IADD3 R0, R0, c[0x0][0x0], RZ ;  /* 0x0000000000007a10 */ /* 0x001fd20007ffe0ff */
[----:B------:R-:W-:Y:S01]  /*0b60*/  @!P2 IMAD.IADD R7, R7, 0x1, -R12 ;  /* 0x000000010707a824 */ /* 0x000fe200078e0a0c */
[----:B------:R-:W-:-:S04]  /*0b70*/  @!P2 IADD3 R4, R4, 0x1, RZ ;  /* 0x000000010404a810 */ /* 0x000fc80007ffe0ff */
[----:B------:R-:W-:Y:S01]  /*0b80*/  ISETP.GE.U32.AND P1, PT, R7, R2, PT ;  /* 0x000000020700720c */ /* 0x000fe20003f26070 */
[----:B------:R-:W-:-:S12]  /*0b90*/  IMAD.WIDE R6, R6, R13, c[0x0][0x160] ;  /* 0x0000580006067625 */ /* 0x000fd800078e020d */
[----:B------:R-:W-:Y:S02]  /*0ba0*/  @P1 IADD3 R4, R4, 0x1, RZ ;  /* 0x0000000104041810 */ /* 0x000fe40007ffe0ff */
[----:B------:R-:W-:-:S03]  /*0bb0*/  ISETP.GE.AND P1, PT, R0, R3, PT ;  /* 0x000000030000720c */ /* 0x000fc60003f26270 */
[----:B------:R-:W-:-:S05]  /*0bc0*/  @!P3 IMAD.MOV R4, RZ, RZ, -R4 ;  /* 0x000000ffff04b224 */ /* 0x000fca00078e0a04 */
[----:B------:R-:W-:-:S05]  /*0bd0*/  SEL R4, R9, R4, !P0 ;  /* 0x0000000409047207 */ /* 0x000fca0004000000 */
[----:B------:R-:W0:Y:S02]  /*0be0*/  LDS R11, [R4.X4] ;  /* 0x00000000040b7984 */ /* 0x000e240000004800 */
[----:B0-----:R-:W-:-:S05]  /*0bf0*/  FMUL.FTZ R11, R10, R11 ;  /* 0x0000000b0a0b7220 */ /* 0x001fca0000410000 */
[----:B------:R0:W-:Y:S01]  /*0c00*/  STG.E [R6.64], R11 ;  /* 0x0000000b06007986 */ /* 0x0001e2000c101904 */
[----:B------:R-:W-:Y:S05]  /*0c10*/  @!P1 BRA `(.L_x_202) ;  /* 0xfffffea000009947 */ /* 0x000fea000383ffff */
[----:B------:R-:W-:Y:S05]  /*0c20*/  EXIT ;  /* 0x000000000000794d */ /* 0x000fea0003800000 */
.L_x_203:
        /* <DEDUP_REMOVED lines=13> */
.L_x_406:


//--------------------- .text._ZN17fastertransformer19normalize_kernel_v2I6float2fLi1ELi4ELi2EEEvPT_PKT0_iiii --------------------------
	.section	.text._ZN17fastertransformer19normalize_kernel_v2I6float2fLi1ELi4ELi2EEEvPT_PKT0_iiii,"ax",@progbits
	.sectioninfo	@"SHI_REGISTERS=24"
	.align	128
        .global         _ZN17fastertransformer19normalize_kernel_v2I6float2fLi1ELi4ELi2EEEvPT_PKT0_iiii
        .type           _ZN17fastertransformer19normalize_kernel_v2I6float2fLi1ELi4ELi2EEEvPT_PKT0_iiii,@function
        .size           _ZN17fastertransformer19normalize_kernel_v2I6float2fLi1ELi4ELi2EEEvPT_PKT0_iiii,(.L_x_407 - _ZN17fastertransformer19normalize_kernel_v2I6float2fLi1ELi4ELi2EEEvPT_PKT0_iiii)
        .other          _ZN17fastertransformer19normalize_kernel_v2I6float2fLi1ELi4ELi2EEEvPT_PKT0_iiii,@"STO_CUDA_ENTRY STV_DEFAULT"
_ZN17fastertransformer19normalize_kernel_v2I6float2fLi1ELi4ELi2EEEvPT_PKT0_iiii:
.text._ZN17fastertransformer19normalize_kernel_v2I6float2fLi1ELi4ELi2EEEvPT_PKT0_iiii:
        /* <DEDUP_REMOVED lines=63> */
[----:B------:R-:W-:Y:S01]  /*03f0*/  IMAD R8, R7, R8, R9 ;  /* 0x0000000807087224 */ /* 0x000fe200078e0209 */
[----:B------:R-:W-:-:S04]  /*0400*/  HFMA2.MMA R9, -RZ, RZ, 0, 2.384185791015625e-07 ;  /* 0x00000004ff097435 */ /* 0x000fc800000001ff */
        /* <DEDUP_REMOVED lines=8> */
[----:B------:R0:W5:Y:S02]  /*0490*/  LDG.E R8, [R8.64] ;  /* 0x0000000608087981 */ /* 0x000164000c1e1900 */
.L_x_204:
[----:B------:R-:W-:Y:S01]  /*04a0*/  IMAD R7, R0, UR4, RZ ;  /* 0x0000000400077c24 */ /* 0x000fe2000f8e02ff */
[----:B------:R-:W-:Y:S01]  /*04b0*/  BSSY B0, `(.L_x_205) ;  /* 0x000000b000007945 */ /* 0x000fe20003800000 */
[----:B------:R-:W-:Y:S05]  /*04c0*/  @P1 BRA `(.L_x_206) ;  /* 0x0000009000001947 */ /* 0x000fea0003800000 */
[----:B0-----:R-:W-:-:S04]  /*04d0*/  IMAD.MOV.U32 R9, RZ, RZ, R3 ;  /* 0x000000ffff097224 */ /* 0x001fc800078e0003 */
.L_x_207:
[----:B------:R-:W-:Y:S02]  /*04e0*/  IMAD.IADD R10, R7, 0x1, R9 ;  /* 0x00000001070a7824 */ /* 0x000fe400078e0209 */
[----:B------:R-:W-:-:S04]  /*04f0*/  IMAD.MOV.U32 R11, RZ, RZ, 0x8 ;  /* 0x00000008ff0b7424 */ /* 0x000fc800078e00ff */
[----:B------:R-:W-:-:S06]  /*0500*/  IMAD.WIDE R10, R10, R11, c[0x0][0x160] ;  /* 0x000058000a0a7625 */ /* 0x000fcc00078e020b */
[----:B------:R-:W2:Y:S04]  /*0510*/  LDG.E.64 R10, [R10.64] ;  /* 0x000000060a0a7981 */ /* 0x000ea8000c1e1b00 */
[----:B--2---:R0:W-:Y:S02]  /*0520*/  STS.64 [R9.X8+0x10], R10 ;  /* 0x0000100a09007388 */ /* 0x0041e40000008a00 */
[----:B0-----:R-:W-:-:S04]  /*0530*/  IADD3 R9, R9, c[0x0][0x0], RZ ;  /* 0x0000000009097a10 */ /* 0x001fc80007ffe0ff */
[----:B------:R-:W-:-:S13]  /*0540*/  ISETP.GE.AND P0, PT, R9, R2, PT ;  /* 0x000000020900720c */ /* 0x000fda0003f06270 */
[----:B------:R-:W-:Y:S05]  /*0550*/  @!P0 BRA `(.L_x_207) ;  /* 0xffffff8000008947 */ /* 0x000fea000383ffff */
.L_x_206:
[----:B------:R-:W-:Y:S05]  /*0560*/  BSYNC B0 ;  /* 0x0000000000007941 */ /* 0x000fea0003800000 */
.L_x_205:
[----:B0-----:R-:W-:Y:S01]  /*0570*/  IMAD R9, R6, R5, RZ ;  /* 0x0000000506097224 */ /* 0x001fe200078e02ff */
        /* <DEDUP_REMOVED lines=21> */
[----:B------:R-:W-:Y:S02]  /*06d0*/  LEA R13, R10, 0x10, 0x2 ;  /* 0x000000100a0d7811 */ /* 0x000fe400078e10ff */
[----:B------:R-:W-:Y:S02]  /*06e0*/  MOV R10, RZ ;  /* 0x000000ff000a7202 */ /* 0x000fe40000000f00 */
[----:B------:R-:W-:-:S05]  /*06f0*/  IADD3 R13, R13, 0x8, RZ ;  /* 0x000000080d0d7810 */ /* 0x000fca0007ffe0ff */
.L_x_212:
        /* <DEDUP_REMOVED lines=13> */
.L_x_211:
[----:B------:R-:W-:Y:S05]  /*07d0*/  BSYNC B1 ;  /* 0x0000000000017941 */ /* 0x000fea0003800000 */
.L_x_210:
[----:B------:R-:W-:Y:S05]  /*07e0*/  @!P2 BRA `(.L_x_209) ;  /* 0x000000900000a947 */ /* 0x000fea0003800000 */
[----:B------:R-:W-:-:S04]  /*07f0*/  IMAD.IADD R9, R9, 0x1, R12 ;  /* 0x0000000109097824 */ /* 0x000fc800078e020c */
[----:B------:R-:W-:-:S05]  /*0800*/  IMAD R9, R4, c[0x0][0x17c], R9 ;  /* 0x00005f0004097a24 */ /* 0x000fca00078e0209 */
[----:B------:R-:W-:-:S05]  /*0810*/  LEA R9, R9, 0x10, 0x2 ;  /* 0x0000001009097811 */ /* 0x000fca00078e10ff */
.L_x_213:
[----:B------:R0:W1:Y:S01]  /*0820*/  LDS R13, [R9] ;  /* 0x00000000090d7984 */ /* 0x0000620000000800 */
[----:B------:R-:W-:-:S04]  /*0830*/  IADD3 R11, R11, -0x1, RZ ;  /* 0xffffffff0b0b7810 */ /* 0x000fc80007ffe0ff */
[----:B------:R-:W-:Y:S02]  /*0840*/  ISETP.NE.AND P0, PT, R11, RZ, PT ;  /* 0x000000ff0b00720c */ /* 0x000fe40003f05270 */
[----:B0-----:R-:W-:Y:S01]  /*0850*/  IADD3 R9, R9, 0x4, RZ ;  /* 0x0000000409097810 */ /* 0x001fe20007ffe0ff */
[----:B-1----:R-:W-:-:S10]  /*0860*/  FFMA.FTZ R10, R13, R13, R10 ;  /* 0x0000000d0d0a7223 */ /* 0x002fd4000001000a */
[----:B------:R-:W-:Y:S05]  /*0870*/  @P0 BRA `(.L_x_213) ;  /* 0xffffffa000000947 */ /* 0x000fea000383ffff */
.L_x_209:
[----:B------:R-:W-:Y:S05]  /*0880*/  BSYNC B0 ;  /* 0x0000000000007941 */ /* 0x000fea0003800000 */
.L_x_208:
        /* <DEDUP_REMOVED lines=20> */
[----:B0----5:R-:W-:-:S05]  /*09d0*/  FMUL.FTZ R9, R9, R8 ;  /* 0x0000000809097220 */ /* 0x021fca0000410000 */
[----:B------:R0:W-:Y:S02]  /*09e0*/  STS [R4.X4], R9 ;  /* 0x0000000904007388 */ /* 0x0001e40000004800 */
.L_x_215:
[----:B------:R-:W-:Y:S05]  /*09f0*/  BSYNC B0 ;  /* 0x0000000000007941 */ /* 0x000fea0003800000 */
.L_x_214:
[----:B------:R-:W-:Y:S06]  /*0a00*/  BAR.SYNC.DEFER_BLOCKING 0x0 ;  /* 0x0000000000007b1d */ /* 0x000fec0000010000 */
[----:B------:R-:W-:Y:S05]  /*0a10*/  @P1 EXIT ;  /* 0x000000000000194d */ /* 0x000fea0003800000 */
[-C--:B0-----:R-:W-:Y:S02]  /*0a20*/  IABS R4, R0.reuse ;  /* 0x0000000000047213 */ /* 0x081fe40000000000 */
[----:B------:R-:W-:Y:S02]  /*0a30*/  ISETP.NE.AND P0, PT, R0, RZ, PT ;  /* 0x000000ff0000720c */ /* 0x000fe40003f05270 */
[----:B------:R-:W0:Y:S01]  /*0a40*/  I2F.RP R5, R4 ;  /* 0x0000000400057306 */ /* 0x000e220000209400 */
[----:B------:R-:W-:-:S07]  /*0a50*/  LOP3.LUT R10, RZ, R0, RZ, 0x33, !PT ;  /* 0x00000000ff0a7212 */ /* 0x000fce00078e33ff */
[----:B0-----:R-:W0:Y:S02]  /*0a60*/  MUFU.RCP R5, R5 ;  /* 0x0000000500057308 */ /* 0x001e240000001000 */
[----:B0----5:R-:W-:-:S06]  /*0a70*/  IADD3 R8, R5, 0xffffffe, RZ ;  /* 0x0ffffffe05087810 */ /* 0x021fcc0007ffe0ff */
[----:B------:R0:W1:Y:S02]  /*0a80*/  F2I.FTZ.U32.TRUNC.NTZ R9, R8 ;  /* 0x0000000800097305 */ /* 0x000064000021f000 */
[----:B0-----:R-:W-:Y:S02]  /*0a90*/  IMAD.MOV.U32 R8, RZ, RZ, RZ ;  /* 0x000000ffff087224 */ /* 0x001fe400078e00ff */
[----:B-1----:R-:W-:-:S04]  /*0aa0*/  IMAD.MOV R11, RZ, RZ, -R9 ;  /* 0x000000ffff0b7224 */ /* 0x002fc800078e0a09 */
[----:B------:R-:W-:-:S04]  /*0ab0*/  IMAD R11, R11, R4, RZ ;  /* 0x000000040b0b7224 */ /* 0x000fc800078e02ff */
[----:B------:R-:W-:-:S04]  /*0ac0*/  IMAD.HI.U32 R6, R9, R11, R8 ;  /* 0x0000000b09067227 */ /* 0x000fc800078e0008 */
.L_x_216:
[----:B------:R-:W-:Y:S01]  /*0ad0*/  IABS R5, R0 ;  /* 0x0000000000057213 */ /* 0x000fe20000000000 */
[----:B0-----:R0:W-:Y:S01]  /*0ae0*/  LDS.64 R12, [R3.X8+0x10] ;  /* 0x00001000030c7984 */ /* 0x0011e20000008a00 */
        /* <DEDUP_REMOVED lines=9> */
[----:B------:R-:W-:Y:S01]  /*0b80*/  ISETP.GE.U32.AND P1, PT, R9, R4, PT ;  /* 0x000000040900720c */ /* 0x000fe20003f26070 */
[----:B------:R-:W-:Y:S01]  /*0b90*/  IMAD.MOV.U32 R9, RZ, RZ, 0x8 ;  /* 0x00000008ff097424 */ /* 0x000fe200078e00ff */
[----:B------:R-:W-:Y:S01]  /*0ba0*/  ISETP.GE.AND P3, PT, R8, RZ, PT ;  /* 0x000000ff0800720c */ /* 0x000fe20003f66270 */
[----:B------:R-:W-:Y:S01]  /*0bb0*/  IMAD.IADD R8, R7, 0x1, R3 ;  /* 0x0000000107087824 */ /* 0x000fe200078e0203 */
[----:B0-----:R-:W-:-:S03]  /*0bc0*/  IADD3 R3, R3, c[0x0][0x0], RZ ;  /* 0x0000000003037a10 */ /* 0x001fc60007ffe0ff */
[----:B------:R-:W-:-:S06]  /*0bd0*/  IMAD.WIDE R8, R8, R9, c[0x0][0x160] ;  /* 0x0000580008087625 */ /* 0x000fcc00078e0209 */
[----:B------:R-:W-:Y:S02]  /*0be0*/  @P1 IADD3 R5, R5, 0x1, RZ ;  /* 0x0000000105051810 */ /* 0x000fe40007ffe0ff */
[----:B------:R-:W-:-:S03]  /*0bf0*/  ISETP.GE.AND P1, PT, R3, R2, PT ;  /* 0x000000020300720c */ /* 0x000fc60003f26270 */
[----:B------:R-:W-:-:S05]  /*0c00*/  @!P3 IMAD.MOV R5, RZ, RZ, -R5 ;  /* 0x000000ffff05b224 */ /* 0x000fca00078e0a05 */
[----:B------:R-:W-:-:S06]  /*0c10*/  SEL R5, R10, R5, !P0 ;  /* 0x000000050a057207 */ /* 0x000fcc0004000000 */
[----:B------:R-:W0:Y:S02]  /*0c20*/  LDS R5, [R5.X4] ;  /* 0x0000000005057984 */ /* 0x000e240000004800 */
[-C--:B0-----:R-:W-:Y:S02]  /*0c30*/  FMUL.FTZ R13, R13, R5.reuse ;  /* 0x000000050d0d7220 */ /* 0x081fe40000410000 */
[----:B------:R-:W-:-:S05]  /*0c40*/  FMUL.FTZ R12, R12, R5 ;  /* 0x000000050c0c7220 */ /* 0x000fca0000410000 */
[----:B------:R0:W-:Y:S01]  /*0c50*/  STG.E.64 [R8.64], R12 ;  /* 0x0000000c08007986 */ /* 0x0001e2000c101b06 */
[----:B------:R-:W-:Y:S05]  /*0c60*/  @!P1 BRA `(.L_x_216) ;  /* 0xfffffe6000009947 */ /* 0x000fea000383ffff */
[----:B------:R-:W-:Y:S05]  /*0c70*/  EXIT ;  /* 0x000000000000794d */ /* 0x000fea0003800000 */
.L_x_217:
        /* <DEDUP_REMOVED lines=16> */
.L_x_407:


//--------------------- .text._ZN17fastertransformer19normalize_kernel_v2I6float4fLi1ELi4ELi4EEEvPT_PKT0_iiii --------------------------
	.section	.text._ZN17fastertransformer19normalize_kernel_v2I6float4fLi1ELi4ELi4EEEvPT_PKT0_iiii,"ax",@progbits
	.sectioninfo	@"SHI_REGISTERS=22"
	.align	128
        .global         _ZN17fastertransformer19normalize_kernel_v2I6float4fLi1ELi4ELi4EEEvPT_PKT0_iiii
        .type           _ZN17fastertransformer19normalize_kernel_v2I6float4fLi1ELi4ELi4EEEvPT_PKT0_iiii,@function
        .size           _ZN17fastertransformer19normalize_kernel_v2I6float4fLi1ELi4ELi4EEEvPT_PKT0_iiii,(.L_x_408 - _ZN17fastertransformer19normalize_kernel_v2I6float4fLi1ELi4ELi4EEEvPT_PKT0_iiii)
        .other          _ZN17fastertransformer19normalize_kernel_v2I6float4fLi1ELi4ELi4EEEvPT_PKT0_iiii,@"STO_CUDA_ENTRY STV_DEFAULT"
_ZN17fastertransformer19normalize_kernel_v2I6float4fLi1ELi4ELi4EEEvPT_PKT0_iiii:
.text._ZN17fastertransformer19normalize_kernel_v2I6float4fLi1ELi4ELi4EEEvPT_PKT0_iiii:
        /* <DEDUP_REMOVED lines=40> */
[----:B------:R-:W-:-:S05]  /*0280*/  HFMA2.MMA R13, -RZ, RZ, 0, 2.384185791015625e-07 ;  /* 0x00000004ff0d7435 */ /* 0x000fca00000001ff */
        /* <DEDUP_REMOVED lines=33> */
.L_x_218:
[----:B------:R-:W-:Y:S01]  /*04a0*/  IMAD R3, R0, UR4, RZ ;  /* 0x0000000400037c24 */ /* 0x000fe2000f8e02ff */
[----:B------:R-:W-:Y:S01]  /*04b0*/  BSSY B0, `(.L_x_219) ;  /* 0x000000b000007945 */ /* 0x000fe20003800000 */
[----:B------:R-:W-:Y:S05]  /*04c0*/  @P1 BRA `(.L_x_220) ;  /* 0x0000009000001947 */ /* 0x000fea0003800000 */
[----:B0-----:R-:W-:-:S04]  /*04d0*/  IMAD.MOV.U32 R13, RZ, RZ, R9 ;  /* 0x000000ffff0d7224 */ /* 0x001fc800078e0009 */
.L_x_221:
[----:B------:R-:W-:Y:S02]  /*04e0*/  IMAD.IADD R4, R3, 0x1, R13 ;  /* 0x0000000103047824 */ /* 0x000fe400078e020d */
[----:B------:R-:W-:-:S04]  /*04f0*/  IMAD.MOV.U32 R5, RZ, RZ, 0x10 ;  /* 0x00000010ff057424 */ /* 0x000fc800078e00ff */
[----:B------:R-:W-:-:S06]  /*0500*/  IMAD.WIDE R4, R4, R5, c[0x0][0x160] ;  /* 0x0000580004047625 */ /* 0x000fcc00078e0205 */
[----:B------:R-:W2:Y:S04]  /*0510*/  LDG.E.128 R4, [R4.64] ;  /* 0x0000000604047981 */ /* 0x000ea8000c1e1d00 */
[----:B--2---:R0:W-:Y:S02]  /*0520*/  STS.128 [R13.X16+0x10], R4 ;  /* 0x000010040d007388 */ /* 0x0041e4000000cc00 */
[----:B0-----:R-:W-:-:S04]  /*0530*/  IADD3 R13, R13, c[0x0][0x0], RZ ;  /* 0x000000000d0d7a10 */ /* 0x001fc80007ffe0ff */
[----:B------:R-:W-:-:S13]  /*0540*/  ISETP.GE.AND P0, PT, R13, R2, PT ;  /* 0x000000020d00720c */ /* 0x000fda0003f06270 */
[----:B------:R-:W-:Y:S05]  /*0550*/  @!P0 BRA `(.L_x_221) ;  /* 0xffffff8000008947 */ /* 0x000fea000383ffff */
.L_x_220:
[----:B------:R-:W-:Y:S05]  /*0560*/  BSYNC B0 ;  /* 0x0000000000007941 */ /* 0x000fea0003800000 */
.L_x_219:
        /* <DEDUP_REMOVED lines=25> */
.L_x_226:
[----:B0-----:R-:W0:Y:S01]  /*0700*/  LDS R13, [R11+-0x8] ;  /* 0xfffff8000b0d7984 */ /* 0x001e220000000800 */
        /* <DEDUP_REMOVED lines=12> */
.L_x_225:
[----:B------:R-:W-:Y:S05]  /*07d0*/  BSYNC B1 ;  /* 0x0000000000017941 */ /* 0x000fea0003800000 */
.L_x_224:
[----:B------:R-:W-:Y:S05]  /*07e0*/  @!P2 BRA `(.L_x_223) ;  /* 0x000000900000a947 */ /* 0x000fea0003800000 */
[----:B------:R-:W-:-:S04]  /*07f0*/  IMAD.IADD R5, R5, 0x1, R14 ;  /* 0x0000000105057824 */ /* 0x000fc800078e020e */
[----:B------:R-:W-:-:S05]  /*0800*/  IMAD R5, R8, c[0x0][0x17c], R5 ;  /* 0x00005f0008057a24 */ /* 0x000fca00078e0205 */
[----:B------:R-:W-:-:S05]  /*0810*/  LEA R5, R5, 0x10, 0x2 ;  /* 0x0000001005057811 */ /* 0x000fca00078e10ff */
.L_x_227:
[----:B------:R1:W2:Y:S01]  /*0820*/  LDS R11, [R5] ;  /* 0x00000000050b7984 */ /* 0x0002a20000000800 */
[----:B------:R-:W-:-:S04]  /*0830*/  IADD3 R7, R7, -0x1, RZ ;  /* 0xffffffff07077810 */ /* 0x000fc80007ffe0ff */
[----:B------:R-:W-:Y:S02]  /*0840*/  ISETP.NE.AND P0, PT, R7, RZ, PT ;  /* 0x000000ff0700720c */ /* 0x000fe40003f05270 */
[----:B-1----:R-:W-:Y:S01]  /*0850*/  IADD3 R5, R5, 0x4, RZ ;  /* 0x0000000405057810 */ /* 0x002fe20007ffe0ff */
[----:B--2---:R-:W-:-:S10]  /*0860*/  FFMA.FTZ R4, R11, R11, R4 ;  /* 0x0000000b0b047223 */ /* 0x004fd40000010004 */
[----:B------:R-:W-:Y:S05]  /*0870*/  @P0 BRA `(.L_x_227) ;  /* 0xffffffa000000947 */ /* 0x000fea000383ffff */
.L_x_223:
[----:B------:R-:W-:Y:S05]  /*0880*/  BSYNC B0 ;  /* 0x0000000000007941 */ /* 0x000fea0003800000 */
.L_x_222:
[----:B------:R-:W1:Y:S01]  /*0890*/  SHFL.BFLY PT, R5, R4, 0x1, 0x1f ;  /* 0x0c201f0004057f89 */ /* 0x000e6200000e0000 */
[----:B------:R-:W-:Y:S01]  /*08a0*/  ISETP.NE.AND P0, PT, R10, RZ, PT ;  /* 0x000000ff0a00720c */ /* 0x000fe20003f05270 */
[----:B------:R-:W-:Y:S01]  /*08b0*/  BSSY B0, `(.L_x_228) ;  /* 0x0000014000007945 */ /* 0x000fe20003800000 */
[----:B-1----:R-:W-:-:S05]  /*08c0*/  FADD.FTZ R5, R5, R4 ;  /* 0x0000000405057221 */ /* 0x002fca0000010000 */
[----:B------:R-:W1:Y:S02]  /*08d0*/  SHFL.BFLY PT, R6, R5, 0x2, 0x1f ;  /* 0x0c401f0005067f89 */ /* 0x000e6400000e0000 */
[----:B-1----:R-:W-:-:S05]  /*08e0*/  FADD.FTZ R6, R5, R6 ;  /* 0x0000000605067221 */ /* 0x002fca0000010000 */
[----:B------:R-:W1:Y:S02]  /*08f0*/  SHFL.BFLY PT, R7, R6, 0x4, 0x1f ;  /* 0x0c801f0006077f89 */ /* 0x000e6400000e0000 */
[----:B-1----:R-:W-:-:S05]  /*0900*/  FADD.FTZ R7, R6, R7 ;  /* 0x0000000706077221 */ /* 0x002fca0000010000 */
[----:B------:R-:W1:Y:S02]  /*0910*/  SHFL.BFLY PT, R14, R7, 0x8, 0x1f ;  /* 0x0d001f00070e7f89 */ /* 0x000e6400000e0000 */
[----:B-1----:R-:W-:-:S05]  /*0920*/  FADD.FTZ R14, R7, R14 ;  /* 0x0000000e070e7221 */ /* 0x002fca0000010000 */
[----:B------:R-:W1:Y:S02]  /*0930*/  SHFL.BFLY PT, R11, R14, 0x10, 0x1f ;  /* 0x0e001f000e0b7f89 */ /* 0x000e6400000e0000 */
[----:B-1----:R-:W-:Y:S01]  /*0940*/  FADD.FTZ R11, R14, R11 ;  /* 0x0000000b0e0b7221 */ /* 0x002fe20000010000 */
[----:B------:R-:W-:Y:S05]  /*0950*/  @P0 BRA `(.L_x_229) ;  /* 0x0000009000000947 */ /* 0x000fea0003800000 */
[----:B------:R-:W-:-:S04]  /*0960*/  FMUL.FTZ R6, R11, 1 ;  /* 0x3f8000000b067820 */ /* 0x000fc80000410000 */
[----:B------:R-:W1:Y:S02]  /*0970*/  F2F.F64.F32 R4, R6 ;  /* 0x0000000600047310 */ /* 0x000e640000201800 */
[----:B-1----:R-:W1:-:S06]  /*0980*/  DADD R4, R4, c[0x2][0x0] ;  /* 0x0080000004047629 */ /* 0x002e4c0000000000 */
[----:B-1----:R-:W1:Y:S01]  /*0990*/  F2F.F32.F64 R7, R4 ;  /* 0x0000000400077310 */ /* 0x002e620000301000 */
[----:B------:R-:W1:-:S14]  /*09a0*/  DSETP.GEU.AND P0, PT, |R4|, c[0x2][0x8], PT ;  /* 0x008002000400762a */ /* 0x000e5c0003f0e200 */
[----:B-1----:R-:W-:-:S06]  /*09b0*/  @!P0 FMUL R7, R7, 1.175494350822287508e-38 ;  /* 0x0080000007078820 */ /* 0x002fcc0000400000 */
[----:B------:R-:W1:Y:S02]  /*09c0*/  MUFU.RSQ R7, R7 ;  /* 0x0000000700077308 */ /* 0x000e640000001400 */
[----:B-1---5:R-:W-:-:S05]  /*09d0*/  FMUL.FTZ R11, R7, R12 ;  /* 0x0000000c070b7220 */ /* 0x022fca0000410000 */
[----:B------:R1:W-:Y:S02]  /*09e0*/  STS [R8.X4], R11 ;  /* 0x0000000b08007388 */ /* 0x0003e40000004800 */
.L_x_229:
[----:B------:R-:W-:Y:S05]  /*09f0*/  BSYNC B0 ;  /* 0x0000000000007941 */ /* 0x000fea0003800000 */
.L_x_228:
[----:B------:R-:W-:Y:S06]  /*0a00*/  BAR.SYNC.DEFER_BLOCKING 0x0 ;  /* 0x0000000000007b1d */ /* 0x000fec0000010000 */
[----:B------:R-:W-:Y:S05]  /*0a10*/  @P1 EXIT ;  /* 0x000000000000194d */ /* 0x000fea0003800000 */
[-C--:B-1----:R-:W-:Y:S02]  /*0a20*/  IABS R8, R0.reuse ;  /* 0x0000000000087213 */ /* 0x082fe40000000000 */
[----:B------:R-:W-:Y:S02]  /*0a30*/  ISETP.NE.AND P0, PT, R0, RZ, PT ;  /* 0x000000ff0000720c */ /* 0x000fe40003f05270 */
[----:B------:R-:W1:Y:S01]  /*0a40*/  I2F.RP R6, R8 ;  /* 0x0000000800067306 */ /* 0x000e620000209400 */
[----:B------:R-:W-:-:S07]  /*0a50*/  LOP3.LUT R10, RZ, R0, RZ, 0x33, !PT ;  /* 0x00000000ff0a7212 */ /* 0x000fce00078e33ff */
[----:B-1----:R-:W1:Y:S02]  /*0a60*/  MUFU.RCP R6, R6 ;  /* 0x0000000600067308 */ /* 0x002e640000001000 */
[----:B-1----:R-:W-:-:S06]  /*0a70*/  IADD3 R4, R6, 0xffffffe, RZ ;  /* 0x0ffffffe06047810 */ /* 0x002fcc0007ffe0ff */
[----:B------:R1:W2:Y:S02]  /*0a80*/  F2I.FTZ.U32.TRUNC.NTZ R5, R4 ;  /* 0x0000000400057305 */ /* 0x0002a4000021f000 */
[----:B-1----:R-:W-:Y:S02]  /*0a90*/  IMAD.MOV.U32 R4, RZ, RZ, RZ ;  /* 0x000000ffff047224 */ /* 0x002fe400078e00ff */
[----:B--2---:R-:W-:-:S04]  /*0aa0*/  IMAD.MOV R11, RZ, RZ, -R5 ;  /* 0x000000ffff0b7224 */ /* 0x004fc800078e0a05 */
[----:B------:R-:W-:-:S04]  /*0ab0*/  IMAD R11, R11, R8, RZ ;  /* 0x000000080b0b7224 */ /* 0x000fc800078e02ff */
[----:B------:R-:W-:-:S04]  /*0ac0*/  IMAD.HI.U32 R11, R5, R11, R4 ;  /* 0x0000000b050b7227 */ /* 0x000fc800078e0004 */
.L_x_230:
[----:B0-----:R-:W-:Y:S01]  /*0ad0*/  IABS R4, R0 ;  /* 0x0000000000047213 */ /* 0x001fe20000000000 */
[----:B-----5:R-:W-:Y:S01]  /*0ae0*/  IMAD.IADD R12, R3, 0x1, R9 ;  /* 0x00000001030c7824 */ /* 0x020fe200078e0209 */
[----:B------:R-:W-:Y:S01]  /*0af0*/  IABS R5, R9 ;  /* 0x0000000900057213 */ /* 0x000fe20000000000 */
[----:B0-----:R-:W-:Y:S02]  /*0b00*/  IMAD.MOV.U32 R13, RZ, RZ, 0x10 ;  /* 0x00000010ff0d7424 */ /* 0x001fe400078e00ff */
[----:B------:R-:W-:Y:S02]  /*0b10*/  IMAD.MOV R6, RZ, RZ, -R4 ;  /* 0x000000ffff067224 */ /* 0x000fe400078e0a04 */
[----:B------:R-:W-:-:S04]  /*0b20*/  IMAD.HI.U32 R4, R11, R5, RZ ;  /* 0x000000050b047227 */ /* 0x000fc800078e00ff */
[----:B------:R-:W-:Y:S01]  /*0b30*/  IMAD R5, R4, R6, R5 ;  /* 0x0000000604057224 */ /* 0x000fe200078e0205 */
[----:B------:R-:W-:Y:S01]  /*0b40*/  IABS R6, R0 ;  /* 0x0000000000067213 */ /* 0x000fe20000000000 */
[----:B------:R-:W-:-:S03]  /*0b50*/  IMAD.WIDE R12, R12, R13, c[0x0][0x160] ;  /* 0x000058000c0c7625 */ /* 0x000fc600078e020d */
[----:B------:R-:W-:-:S13]  /*0b60*/  ISETP.GT.U32.AND P2, PT, R8, R5, PT ;  /* 0x000000050800720c */ /* 0x000fda0003f44070 */
[----:B------:R-:W-:Y:S01]  /*0b70*/  @!P2 IMAD.IADD R5, R5, 0x1, -R6 ;  /* 0x000000010505a824 */ /* 0x000fe200078e0a06 */
[----:B------:R-:W-:-:S04]  /*0b80*/  @!P2 IADD3 R4, R4, 0x1, RZ ;  /* 0x000000010404a810 */ /* 0x000fc80007ffe0ff */
[----:B------:R-:W-:Y:S02]  /*0b90*/  ISETP.GE.U32.AND P1, PT, R5, R8, PT ;  /* 0x000000080500720c */ /* 0x000fe40003f26070 */
[----:B------:R-:W-:-:S04]  /*0ba0*/  LOP3.LUT R5, R9, R0, RZ, 0x3c, !PT ;  /* 0x0000000009057212 */ /* 0x000fc800078e3cff */
[----:B------:R-:W-:-:S07]  /*0bb0*/  ISETP.GE.AND P3, PT, R5, RZ, PT ;  /* 0x000000ff0500720c */ /* 0x000fce0003f66270 */
[----:B------:R-:W-:-:S06]  /*0bc0*/  @P1 IADD3 R4, R4, 0x1, RZ ;  /* 0x0000000104041810 */ /* 0x000fcc0007ffe0ff */
[----:B------:R-:W-:-:S05]  /*0bd0*/  @!P3 IMAD.MOV R4, RZ, RZ, -R4 ;  /* 0x000000ffff04b224 */ /* 0x000fca00078e0a04 */
[----:B------:R-:W-:Y:S02]  /*0be0*/  SEL R14, R10, R4, !P0 ;  /* 0x000000040a0e7207 */ /* 0x000fe40004000000 */
[----:B------:R0:W-:Y:S04]  /*0bf0*/  LDS.128 R4, [R9.X16+0x10] ;  /* 0x0000100009047984 */ /* 0x0001e8000000cc00 */
[----:B------:R-:W1:Y:S01]  /*0c00*/  LDS R14, [R14.X4] ;  /* 0x000000000e0e7984 */ /* 0x000e620000004800 */
[----:B0-----:R-:W-:-:S04]  /*0c10*/  IADD3 R9, R9, c[0x0][0x0], RZ ;  /* 0x0000000009097a10 */ /* 0x001fc80007ffe0ff */
[----:B------:R-:W-:Y:S01]  /*0c20*/  ISETP.GE.AND P1, PT, R9, R2, PT ;  /* 0x000000020900720c */ /* 0x000fe20003f26270 */
[-C--:B-1----:R-:W-:Y:S02]  /*0c30*/  FMUL.FTZ R7, R7, R14.reuse ;  /* 0x0000000e07077220 */ /* 0x082fe40000410000 */
[-C--:B------:R-:W-:Y:S02]  /*0c40*/  FMUL.FTZ R6, R6, R14.reuse ;  /* 0x0000000e06067220 */ /* 0x080fe40000410000 */
[-C--:B------:R-:W-:Y:S02]  /*0c50*/  FMUL.FTZ R5, R5, R14.reuse ;  /* 0x0000000e05057220 */ /* 0x080fe40000410000 */
[----:B------:R-:W-:-:S05]  /*0c60*/  FMUL.FTZ R4, R4, R14 ;  /* 0x0000000e04047220 */ /* 0x000fca0000410000 */
[----:B------:R0:W-:Y:S01]  /*0c70*/  STG.E.128 [R12.64], R4 ;  /* 0x000000040c007986 */ /* 0x0001e2000c101d06 */
[----:B------:R-:W-:Y:S05]  /*0c80*/  @!P1 BRA `(.L_x_230) ;  /* 0xfffffe4000009947 */ /* 0x000fea000383ffff */
[----:B------:R-:W-:Y:S05]  /*0c90*/  EXIT ;  /* 0x000000000000794d */ /* 0x000fea0003800000 */
.L_x_231:
        /* <DEDUP_REMOVED lines=14> */
.L_x_408:


//--------------------- .text._ZN17fastertransformer19normalize_kernel_v2IffLi2ELi4ELi1EEEvPT_PKT0_iiii --------------------------
	.section	.text._ZN17fastertransformer19normalize_kernel_v2IffLi2ELi4ELi1EEEvPT_PKT0_iiii,"ax",@progbits
	.sectioninfo	@"SHI_REGISTERS=22"
	.align	128
        .global         _ZN17fastertransformer19normalize_kernel_v2IffLi2ELi4ELi1EEEvPT_PKT0_iiii
        .type           _ZN17fastertransformer19normalize_kernel_v2IffLi2ELi4ELi1EEEvPT_PKT0_iiii,@function
        .size           _ZN17fastertransformer19normalize_kernel_v2IffLi2ELi4ELi1EEEvPT_PKT0_iiii,(.L_x_409 - _ZN17fastertransformer19normalize_kernel_v2IffLi2ELi4ELi1EEEvPT_PKT0_iiii)
        .other          _ZN17fastertransformer19normalize_kernel_v2IffLi2ELi4ELi1EEEvPT_PKT0_iiii,@"STO_CUDA_ENTRY STV_DEFAULT"
_ZN17fastertransformer19normalize_kernel_v2IffLi2ELi4ELi1EEEvPT_PKT0_iiii:
.text._ZN17fastertransformer19normalize_kernel_v2IffLi2ELi4ELi1EEEvPT_PKT0_iiii:
[----:B------:R-:W-:Y:S02]  /*0000*/  IMAD.MOV.U32 R1, RZ, RZ, c[0x0][0x28] ;  /* 0x00000a00ff017624 */ /* 0x000fe400078e00ff */
[----:B------:R-:W0:Y:S01]  /*0010*/  S2R R3, SR_TID.X ;  /* 0x0000000000037919 */ /* 0x000e220000002100 */
[----:B------:R-:W-:Y:S01]  /*0020*/  IMAD.MOV.U32 R14, RZ, RZ, c[0x0][0x17c] ;  /* 0x00005f00ff0e7624 */ /* 0x000fe200078e00ff */
[----:B------:R-:W-:Y:S01]  /*0030*/  ISETP.NE.U32.AND P0, PT, RZ, c[0x0][0x168], PT ;  /* 0x00005a00ff007a0c */ /* 0x000fe20003f05070 */
[----:B------:R-:W-:Y:S01]  /*0040*/  ULDC.64 UR4, c[0x0][0x118] ;  /* 0x0000460000047ab9 */ /* 0x000fe20000000a00 */
[----:B------:R-:W1:Y:S01]  /*0050*/  S2R R9, SR_CTAID.X ;  /* 0x0000000000097919 */ /* 0x000e620000002500 */
[----:B------:R-:W-:Y:S01]  /*0060*/  IMAD.MOV.U32 R8, RZ, RZ, 0x3f800000 ;  /* 0x3f800000ff087424 */ /* 0x000fe200078e00ff */
[----:B------:R-:W-:Y:S02]  /*0070*/  ISETP.NE.AND.EX P0, PT, RZ, c[0x0][0x16c], PT, P0 ;  /* 0x00005b00ff007a0c */ /* 0x000fe40003f05300 */
[----:B------:R-:W-:-:S04]  /*0080*/  IADD3 R4, R14, 0xf, RZ ;  /* 0x0000000f0e047810 */ /* 0x000fc80007ffe0ff */
[----:B------:R-:W-:-:S04]  /*0090*/  SHF.R.S32.HI R5, RZ, 0x1f, R4 ;  /* 0x0000001fff057819 */ /* 0x000fc80000011404 */
[----:B------:R-:W-:-:S04]  /*00a0*/  LEA.HI R4, R5, R4, RZ, 0x4 ;  /* 0x0000000405047211 */ /* 0x000fc800078f20ff */
[----:B------:R-:W-:Y:S02]  /*00b0*/  SHF.R.S32.HI R4, RZ, 0x4, R4 ;  /* 0x00000004ff047819 */ /* 0x000fe40000011404 */
[----:B0-----:R-:W-:-:S04]  /*00c0*/  SHF.R.S32.HI R2, RZ, 0x1f, R3 ;  /* 0x0000001fff027819 */ /* 0x001fc80000011403 */
[CC--:B------:R-:W-:Y:S02]  /*00d0*/  LEA.HI R7, R2.reuse, R3.reuse, RZ, 0x5 ;  /* 0x0000000302077211 */ /* 0x0c0fe400078f28ff */
[----:B------:R-:W-:Y:S02]  /*00e0*/  LEA.HI R2, R2, R3, RZ, 0x4 ;  /* 0x0000000302027211 */ /* 0x000fe400078f20ff */
[----:B------:R-:W-:Y:S02]  /*00f0*/  LOP3.LUT R0, R7, 0xffffffe0, RZ, 0xc0, !PT ;  /* 0xffffffe007007812 */ /* 0x000fe400078ec0ff */
[----:B------:R-:W-:Y:S01]  /*0100*/  LOP3.LUT R10, R2, 0xfffffff0, RZ, 0xc0, !PT ;  /* 0xfffffff0020a7812 */ /* 0x000fe200078ec0ff */
[----:B-1----:R-:W-:Y:S01]  /*0110*/  IMAD.SHL.U32 R2, R9, 0x8, RZ ;  /* 0x0000000809027824 */ /* 0x002fe200078e00ff */
[----:B------:R-:W-:Y:S01]  /*0120*/  SHF.R.S32.HI R7, RZ, 0x5, R7 ;  /* 0x00000005ff077819 */ /* 0x000fe20000011407 */
[----:B------:R-:W-:Y:S02]  /*0130*/  IMAD.IADD R6, R3, 0x1, -R0 ;  /* 0x0000000103067824 */ /* 0x000fe400078e0a00 */
[----:B------:R-:W-:-:S03]  /*0140*/  IMAD.SHL.U32 R0, R14, 0x8, RZ ;  /* 0x000000080e007824 */ /* 0x000fc600078e00ff */
[----:B------:R-:W-:Y:S02]  /*0150*/  SHF.R.S32.HI R5, RZ, 0x1f, R6 ;  /* 0x0000001fff057819 */ /* 0x000fe40000011406 */
[----:B------:R-:W-:Y:S02]  /*0160*/  ISETP.GE.AND P1, PT, R3, R0, PT ;  /* 0x000000000300720c */ /* 0x000fe40003f26270 */
[----:B------:R-:W-:Y:S01]  /*0170*/  LEA.HI R6, R5, R6, RZ, 0x4 ;  /* 0x0000000605067211 */ /* 0x000fe200078f20ff */
[----:B------:R-:W-:Y:S01]  /*0180*/  IMAD.IADD R5, R3, 0x1, -R10 ;  /* 0x0000000103057824 */ /* 0x000fe200078e0a0a */
[----:B------:R-:W-:Y:S08]  /*0190*/  @!P0 BRA `(.L_x_232) ;  /* 0x0000034000008947 */ /* 0x000ff00003800000 */
        /* <DEDUP_REMOVED lines=44> */
[----:B------:R-:W-:Y:S01]  /*0460*/  @!P0 IMAD.IADD R9, R9, 0x1, -R10 ;  /* 0x0000000109098824 */ /* 0x000fe200078e0a0a */
[----:B------:R-:W-:-:S04]  /*0470*/  ISETP.NE.AND P0, PT, RZ, c[0x0][0x178], PT ;  /* 0x00005e00ff007a0c */ /* 0x000fc80003f05270 */
[----:B------:R-:W-:-:S13]  /*0480*/  ISETP.GT.U32.AND P2, PT, R10, R9, PT ;  /* 0x000000090a00720c */ /* 0x000fda0003f44070 */
[----:B------:R-:W-:-:S05]  /*0490*/  @!P2 IADD3 R9, R9, -R10, RZ ;  /* 0x8000000a0909a210 */ /* 0x000fca0007ffe0ff */
[----:B------:R-:W-:Y:S01]  /*04a0*/  @!P3 IMAD.MOV R9, RZ, RZ, -R9 ;  /* 0x000000ffff09b224 */ /* 0x000fe200078e0a09 */
[----:B------:R-:W-:-:S05]  /*04b0*/  @!P0 LOP3.LUT R9, RZ, c[0x0][0x178], RZ, 0x33, !PT ;  /* 0x00005e00ff098a12 */ /* 0x000fca00078e33ff */
[----:B------:R-:W-:-:S06]  /*04c0*/  IMAD.WIDE R8, R9, R8, c[0x0][0x168] ;  /* 0x00005a0009087625 */ /* 0x000fcc00078e0208 */
[----:B------:R0:W5:Y:S02]  /*04d0*/  LDG.E R8, [R8.64] ;  /* 0x0000000408087981 */ /* 0x000164000c1e1900 */
.L_x_232:
[----:B------:R-:W-:Y:S01]  /*04e0*/  BSSY B0, `(.L_x_233) ;  /* 0x000000b000007945 */ /* 0x000fe20003800000 */
[----:B------:R-:W-:Y:S05]  /*04f0*/  @P1 BRA `(.L_x_234) ;  /* 0x0000009000001947 */ /* 0x000fea0003800000 */
[----:B0-----:R-:W-:Y:S02]  /*0500*/  IMAD.MOV.U32 R9, RZ, RZ, R3 ;  /* 0x000000ffff097224 */ /* 0x001fe400078e0003 */
.L_x_235:
[----:B------:R-:W-:Y:S02]  /*0510*/  IMAD.MOV.U32 R11, RZ, RZ, 0x4 ;  /* 0x00000004ff0b7424 */ /* 0x000fe400078e00ff */
[----:B------:R-:W-:-:S04]  /*0520*/  IMAD R10, R2, c[0x0][0x17c], R9 ;  /* 0x00005f00020a7a24 */ /* 0x000fc800078e0209 */
[----:B------:R-:W-:-:S06]  /*0530*/  IMAD.WIDE R10, R10, R11, c[0x0][0x160] ;  /* 0x000058000a0a7625 */ /* 0x000fcc00078e020b */
[----:B------:R-:W2:Y:S04]  /*0540*/  LDG.E R10, [R10.64] ;  /* 0x000000040a0a7981 */ /* 0x000ea8000c1e1900 */
[----:B--2---:R0:W-:Y:S02]  /*0550*/  STS [R9.X4+0x20], R10 ;  /* 0x0000200a09007388 */ /* 0x0041e40000004800 */
[----:B0-----:R-:W-:-:S04]  /*0560*/  IADD3 R9, R9, c[0x0][0x0], RZ ;  /* 0x0000000009097a10 */ /* 0x001fc80007ffe0ff */
[----:B------:R-:W-:-:S13]  /*0570*/  ISETP.GE.AND P0, PT, R9, R0, PT ;  /* 0x000000000900720c */ /* 0x000fda0003f06270 */
[----:B------:R-:W-:Y:S05]  /*0580*/  @!P0 BRA `(.L_x_235) ;  /* 0xffffff8000008947 */ /* 0x000fea000383ffff */
.L_x_234:
[----:B------:R-:W-:Y:S05]  /*0590*/  BSYNC B0 ;  /* 0x0000000000007941 */ /* 0x000fea0003800000 */
.L_x_233:
        /* <DEDUP_REMOVED lines=11> */
[----:B------:R-:W-:-:S03]  /*0650*/  IADD3 R6, R10, -c[0x0][0x17c], RZ ;  /* 0x80005f000a067a10 */ /* 0x000fc60007ffe0ff */
[----:B0-----:R-:W-:-:S05]  /*0660*/  IMAD.MOV R9, RZ, RZ, -R4 ;  /* 0x000000ffff097224 */ /* 0x001fca00078e0a04 */
        /* <DEDUP_REMOVED lines=13> */
.L_x_240:
        /* <DEDUP_REMOVED lines=13> */
.L_x_239:
[----:B------:R-:W-:Y:S05]  /*0810*/  BSYNC B1 ;  /* 0x0000000000017941 */ /* 0x000fea0003800000 */
.L_x_238:
[----:B------:R-:W-:Y:S05]  /*0820*/  @!P2 BRA `(.L_x_237) ;  /* 0x000000900000a947 */ /* 0x000fea0003800000 */
[----:B------:R-:W-:-:S04]  /*0830*/  IMAD.IADD R10, R10, 0x1, R9 ;  /* 0x000000010a0a7824 */ /* 0x000fc800078e0209 */
[----:B------:R-:W-:-:S05]  /*0840*/  IMAD R10, R7, c[0x0][0x17c], R10 ;  /* 0x00005f00070a7a24 */ /* 0x000fca00078e020a */
[----:B------:R-:W-:-:S05]  /*0850*/  LEA R10, R10, 0x20, 0x2 ;  /* 0x000000200a0a7811 */ /* 0x000fca00078e10ff */
.L_x_241:
[----:B------:R0:W1:Y:S01]  /*0860*/  LDS R9, [R10] ;  /* 0x000000000a097984 */ /* 0x0000620000000800 */
[----:B------:R-:W-:-:S04]  /*0870*/  IADD3 R4, R4, -0x1, RZ ;  /* 0xffffffff04047810 */ /* 0x000fc80007ffe0ff */
[----:B------:R-:W-:Y:S02]  /*0880*/  ISETP.NE.AND P0, PT, R4, RZ, PT ;  /* 0x000000ff0400720c */ /* 0x000fe40003f05270 */
[----:B0-----:R-:W-:Y:S01]  /*0890*/  IADD3 R10, R10, 0x4, RZ ;  /* 0x000000040a0a7810 */ /* 0x001fe20007ffe0ff */
[----:B-1----:R-:W-:-:S10]  /*08a0*/  FFMA.FTZ R6, R9, R9, R6 ;  /* 0x0000000909067223 */ /* 0x002fd40000010006 */
[----:B------:R-:W-:Y:S05]  /*08b0*/  @P0 BRA `(.L_x_241) ;  /* 0xffffffa000000947 */ /* 0x000fea000383ffff */
.L_x_237:
[----:B------:R-:W-:Y:S05]  /*08c0*/  BSYNC B0 ;  /* 0x0000000000007941 */ /* 0x000fea0003800000 */
.L_x_236:
[----:B0-----:R-:W0:Y:S01]  /*08d0*/  SHFL.BFLY PT, R9, R6, 0x1, 0x1f ;  /* 0x0c201f0006097f89 */ /* 0x001e2200000e0000 */
        /* <DEDUP_REMOVED lines=19> */
.L_x_243:
[----:B------:R-:W-:Y:S05]  /*0a10*/  BSYNC B0 ;  /* 0x0000000000007941 */ /* 0x000fea0003800000 */
.L_x_242:
[----:B------:R-:W-:Y:S06]  /*0a20*/  BAR.SYNC.DEFER_BLOCKING 0x0 ;  /* 0x0000000000007b1d */ /* 0x000fec0000010000 */
[----:B------:R-:W-:Y:S05]  /*0a30*/  @P1 EXIT ;  /* 0x000000000000194d */ /* 0x000fea0003800000 */
[----:B------:R-:W-:Y:S01]  /*0a40*/  IABS R4, c[0x0][0x17c] ;  /* 0x00005f0000047a13 */ /* 0x000fe20000000000 */
[----:B------:R-:W-:Y:S01]  /*0a50*/  IMAD.MOV.U32 R11, RZ, RZ, 0x4 ;  /* 0x00000004ff0b7424 */ /* 0x000fe200078e00ff */
[----:B------:R-:W-:Y:S02]  /*0a60*/  ISETP.NE.AND P0, PT, RZ, c[0x0][0x17c], PT ;  /* 0x00005f00ff007a0c */ /* 0x000fe40003f05270 */
[----:B------:R-:W1:Y:S01]  /*0a70*/  I2F.RP R5, R4 ;  /* 0x0000000400057306 */ /* 0x000e620000209400 */
[----:B------:R-:W-:-:S02]  /*0a80*/  IABS R14, c[0x0][0x17c] ;  /* 0x00005f00000e7a13 */ /* 0x000fc40000000000 */
[----:B------:R-:W-:-:S05]  /*0a90*/  LOP3.LUT R10, RZ, c[0x0][0x17c], RZ, 0x33, !PT ;  /* 0x00005f00ff0a7a12 */ /* 0x000fca00078e33ff */
[----:B-1----:R-:W1:Y:S02]  /*0aa0*/  MUFU.RCP R5, R5 ;  /* 0x0000000500057308 */ /* 0x002e640000001000 */
[----:B-1----:R-:W-:-:S06]  /*0ab0*/  IADD3 R6, R5, 0xffffffe, RZ ;  /* 0x0ffffffe05067810 */ /* 0x002fcc0007ffe0ff */
[----:B0-----:R0:W1:Y:S02]  /*0ac0*/  F2I.FTZ.U32.TRUNC.NTZ R7, R6 ;  /* 0x0000000600077305 */ /* 0x001064000021f000 */
[----:B0-----:R-:W-:Y:S02]  /*0ad0*/  IMAD.MOV.U32 R6, RZ, RZ, RZ ;  /* 0x000000ffff067224 */ /* 0x001fe400078e00ff */
[----:B-1----:R-:W-:-:S04]  /*0ae0*/  IMAD.MOV R9, RZ, RZ, -R7 ;  /* 0x000000ffff097224 */ /* 0x002fc800078e0a07 */
[----:B------:R-:W-:-:S04]  /*0af0*/  IMAD R9, R9, R4, RZ ;  /* 0x0000000409097224 */ /* 0x000fc800078e02ff */
[----:B-----5:R-:W-:-:S04]  /*0b00*/  IMAD.HI.U32 R8, R7, R9, R6 ;  /* 0x0000000907087227 */ /* 0x020fc800078e0006 */
.L_x_244:
        /* <DEDUP_REMOVED lines=23> */
.L_x_245:
        /* <DEDUP_REMOVED lines=16> */
.L_x_409:


//--------------------- .text._ZN17fastertransformer19normalize_kernel_v2I6float2fLi2ELi4ELi2EEEvPT_PKT0_iiii --------------------------
	.section	.text._ZN17fastertransformer19normalize_kernel_v2I6float2fLi2ELi4ELi2EEEvPT_PKT0_iiii,"ax",@progbits
	.sectioninfo	@"SHI_REGISTERS=24"
	.align	128
        .global         _ZN17fastertransformer19normalize_kernel_v2I6float2fLi2ELi4ELi2EEEvPT_PKT0_iiii
        .type           _ZN17fastertransformer19normalize_kernel_v2I6float2fLi2ELi4ELi2EEEvPT_PKT0_iiii,@function
        .size           _ZN17fastertransformer19normalize_kernel_v2I6float2fLi2ELi4ELi2EEEvPT_PKT0_iiii,(.L_x_410 - _ZN17fastertransformer19normalize_kernel_v2I6float2fLi2ELi4ELi2EEEvPT_PKT0_iiii)
        .other          _ZN17fastertransformer19normalize_kernel_v2I6float2fLi2ELi4ELi2EEEvPT_PKT0_iiii,@"STO_CUDA_ENTRY STV_DEFAULT"
_ZN17fastertransformer19normalize_kernel_v2I6float2fLi2ELi4ELi2EEEvPT_PKT0_iiii:
.text._ZN17fastertransformer19normalize_kernel_v2I6float2fLi2ELi4ELi2EEEvPT_PKT0_iiii:
[----:B------:R-:W-:Y:S02]  /*0000*/  IMAD.MOV.U32 R1, RZ, RZ, c[0x0][0x28] ;  /* 0x00000a00ff017624 */ /* 0x000fe400078e00ff */
[----:B------:R-:W0:Y:S01]  /*0010*/  S2R R0, SR_TID.X ;  /* 0x0000000000007919 */ /* 0x000e220000002100 */
[----:B------:R-:W1:Y:S01]  /*0020*/  S2UR UR4, SR_CTAID.X ;  /* 0x00000000000479c3 */ /* 0x000e620000002500 */
[----:B------:R-:W-:Y:S01]  /*0030*/  IMAD.MOV.U32 R12, RZ, RZ, c[0x0][0x17c] ;  /* 0x00005f00ff0c7624 */ /* 0x000fe200078e00ff */
[----:B------:R-:W-:Y:S01]  /*0040*/  ISETP.NE.U32.AND P0, PT, RZ, c[0x0][0x168], PT ;  /* 0x00005a00ff007a0c */ /* 0x000fe20003f05070 */
[----:B------:R-:W-:-:S03]  /*0050*/  ULDC.64 UR6, c[0x0][0x118] ;  /* 0x0000460000067ab9 */ /* 0x000fc60000000a00 */
[----:B------:R-:W-:Y:S02]  /*0060*/  ISETP.NE.AND.EX P0, PT, RZ, c[0x0][0x16c], PT, P0 ;  /* 0x00005b00ff007a0c */ /* 0x000fe40003f05300 */
[C---:B------:R-:W-:Y:S02]  /*0070*/  IADD3 R5, R12.reuse, 0xf, RZ ;  /* 0x0000000f0c057810 */ /* 0x040fe40007ffe0ff */
        /* <DEDUP_REMOVED lines=72> */
.L_x_246:
[----:B0-----:R-:W-:Y:S01]  /*0500*/  IMAD R9, R3, UR4, RZ ;  /* 0x0000000403097c24 */ /* 0x001fe2000f8e02ff */
[----:B------:R-:W-:Y:S01]  /*0510*/  BSSY B0, `(.L_x_247) ;  /* 0x000000b000007945 */ /* 0x000fe20003800000 */
[----:B------:R-:W-:Y:S05]  /*0520*/  @P1 BRA `(.L_x_248) ;  /* 0x0000009000001947 */ /* 0x000fea0003800000 */
[----:B------:R-:W-:-:S04]  /*0530*/  IMAD.MOV.U32 R14, RZ, RZ, R0 ;  /* 0x000000ffff0e7224 */ /* 0x000fc800078e0000 */
.L_x_249:
        /* <DEDUP_REMOVED lines=8> */
.L_x_248:
[----:B------:R-:W-:Y:S05]  /*05c0*/  BSYNC B0 ;  /* 0x0000000000007941 */ /* 0x000fea0003800000 */
.L_x_247:
[----:B------:R-:W-:Y:S01]  /*05d0*/  IMAD R11, R7, R2, RZ ;  /* 0x00000002070b7224 */ /* 0x000fe200078e02ff */
        /* <DEDUP_REMOVED lines=25> */
.L_x_254:
        /* <DEDUP_REMOVED lines=13> */
.L_x_253:
[----:B------:R-:W-:Y:S05]  /*0840*/  BSYNC B1 ;  /* 0x0000000000017941 */ /* 0x000fea0003800000 */
.L_x_252:
[----:B------:R-:W-:Y:S05]  /*0850*/  @!P2 BRA `(.L_x_251) ;  /* 0x000000900000a947 */ /* 0x000fea0003800000 */
[----:B------:R-:W-:-:S04]  /*0860*/  IMAD.IADD R11, R11, 0x1, R10 ;  /* 0x000000010b0b7824 */ /* 0x000fc800078e020a */
[----:B------:R-:W-:-:S05]  /*0870*/  IMAD R11, R6, c[0x0][0x17c], R11 ;  /* 0x00005f00060b7a24 */ /* 0x000fca00078e020b */
[----:B------:R-:W-:-:S05]  /*0880*/  LEA R11, R11, 0x20, 0x2 ;  /* 0x000000200b0b7811 */ /* 0x000fca00078e10ff */
.L_x_255:
[----:B------:R0:W1:Y:S01]  /*0890*/  LDS R13, [R11] ;  /* 0x000000000b0d7984 */ /* 0x0000620000000800 */
[----:B------:R-:W-:-:S04]  /*08a0*/  IADD3 R7, R7, -0x1, RZ ;  /* 0xffffffff07077810 */ /* 0x000fc80007ffe0ff */
[----:B------:R-:W-:Y:S02]  /*08b0*/  ISETP.NE.AND P0, PT, R7, RZ, PT ;  /* 0x000000ff0700720c */ /* 0x000fe40003f05270 */
[----:B0-----:R-:W-:Y:S01]  /*08c0*/  IADD3 R11, R11, 0x4, RZ ;  /* 0x000000040b0b7810 */ /* 0x001fe20007ffe0ff */
[----:B-1----:R-:W-:-:S10]  /*08d0*/  FFMA.FTZ R4, R13, R13, R4 ;  /* 0x0000000d0d047223 */ /* 0x002fd40000010004 */
[----:B------:R-:W-:Y:S05]  /*08e0*/  @P0 BRA `(.L_x_255) ;  /* 0xffffffa000000947 */ /* 0x000fea000383ffff */
.L_x_251:
[----:B------:R-:W-:Y:S05]  /*08f0*/  BSYNC B0 ;  /* 0x0000000000007941 */ /* 0x000fea0003800000 */
.L_x_250:
        /* <DEDUP_REMOVED lines=20> */
.L_x_257:
[----:B------:R-:W-:Y:S05]  /*0a40*/  BSYNC B0 ;  /* 0x0000000000007941 */ /* 0x000fea0003800000 */
.L_x_256:
[----:B------:R-:W-:Y:S06]  /*0a50*/  BAR.SYNC.DEFER_BLOCKING 0x0 ;  /* 0x0000000000007b1d */ /* 0x000fec0000010000 */
[----:B------:R-:W-:Y:S05]  /*0a60*/  @P1 EXIT ;  /* 0x000000000000194d */ /* 0x000fea0003800000 */
[-C--:B------:R-:W-:Y:S02]  /*0a70*/  IABS R2, R3.reuse ;  /* 0x0000000300027213 */ /* 0x080fe40000000000 */
[----:B------:R-:W-:Y:S02]  /*0a80*/  ISETP.NE.AND P0, PT, R3, RZ, PT ;  /* 0x000000ff0300720c */ /* 0x000fe40003f05270 */
[----:B-----5:R-:W1:Y:S01]  /*0a90*/  I2F.RP R8, R2 ;  /* 0x0000000200087306 */ /* 0x020e620000209400 */
[----:B------:R-:W-:-:S07]  /*0aa0*/  LOP3.LUT R4, RZ, R3, RZ, 0x33, !PT ;  /* 0x00000003ff047212 */ /* 0x000fce00078e33ff */
[----:B-1----:R-:W1:Y:S02]  /*0ab0*/  MUFU.RCP R8, R8 ;  /* 0x0000000800087308 */ /* 0x002e640000001000 */
[----:B01----:R-:W-:-:S06]  /*0ac0*/  IADD3 R6, R8, 0xffffffe, RZ ;  /* 0x0ffffffe08067810 */ /* 0x003fcc0007ffe0ff */
[----:B------:R0:W1:Y:S02]  /*0ad0*/  F2I.FTZ.U32.TRUNC.NTZ R7, R6 ;  /* 0x0000000600077305 */ /* 0x000064000021f000 */
[----:B0-----:R-:W-:Y:S02]  /*0ae0*/  IMAD.MOV.U32 R6, RZ, RZ, RZ ;  /* 0x000000ffff067224 */ /* 0x001fe400078e00ff */
[----:B-1----:R-:W-:-:S04]  /*0af0*/  IMAD.MOV R11, RZ, RZ, -R7 ;  /* 0x000000ffff0b7224 */ /* 0x002fc800078e0a07 */
[----:B------:R-:W-:-:S04]  /*0b00*/  IMAD R11, R11, R2, RZ ;  /* 0x000000020b0b7224 */ /* 0x000fc800078e02ff */
[----:B------:R-:W-:-:S04]  /*0b10*/  IMAD.HI.U32 R10, R7, R11, R6 ;  /* 0x0000000b070a7227 */ /* 0x000fc800078e0006 */
.L_x_258:
[----:B0-----:R-:W-:Y:S01]  /*0b20*/  IABS R6, R3 ;  /* 0x0000000300067213 */ /* 0x001fe20000000000 */
[----:B------:R0:W-:Y:S01]  /*0b30*/  LDS.64 R12, [R0.X8+0x20] ;  /* 0x00002000000c7984 */ /* 0x0001e20000008a00 */
[----:B------:R-:W-:-:S03]  /*0b40*/  IABS R7, R0 ;  /* 0x0000000000077213 */ /* 0x000fc60000000000 */
        /* <DEDUP_REMOVED lines=10> */
[----:B------:R-:W-:-:S06]  /*0bf0*/  IMAD.MOV.U32 R7, RZ, RZ, 0x8 ;  /* 0x00000008ff077424 */ /* 0x000fcc00078e00ff */
[----:B------:R-:W-:-:S06]  /*0c00*/  @P1 IADD3 R6, R6, 0x1, RZ ;  /* 0x0000000106061810 */ /* 0x000fcc0007ffe0ff */
[----:B------:R-:W-:-:S05]  /*0c10*/  @!P3 IMAD.MOV R6, RZ, RZ, -R6 ;  /* 0x000000ffff06b224 */ /* 0x000fca00078e0a06 */
[----:B------:R-:W-:Y:S01]  /*0c20*/  SEL R8, R4, R6, !P0 ;  /* 0x0000000604087207 */ /* 0x000fe20004000000 */
[----:B------:R-:W-:Y:S01]  /*0c30*/  IMAD.IADD R6, R9, 0x1, R0 ;  /* 0x0000000109067824 */ /* 0x000fe200078e0200 */
[----:B0-----:R-:W-:-:S03]  /*0c40*/  IADD3 R0, R0, c[0x0][0x0], RZ ;  /* 0x0000000000007a10 */ /* 0x001fc60007ffe0ff */
[----:B------:R-:W-:Y:S01]  /*0c50*/  IMAD.WIDE R6, R6, R7, c[0x0][0x160] ;  /* 0x0000580006067625 */ /* 0x000fe200078e0207 */
[----:B------:R-:W0:Y:S01]  /*0c60*/  LDS R8, [R8.X4] ;  /* 0x0000000008087984 */ /* 0x000e220000004800 */
[----:B------:R-:W-:Y:S02]  /*0c70*/  ISETP.GE.AND P1, PT, R0, R5, PT ;  /* 0x000000050000720c */ /* 0x000fe40003f26270 */
[-C--:B0-----:R-:W-:Y:S02]  /*0c80*/  FMUL.FTZ R13, R13, R8.reuse ;  /* 0x000000080d0d7220 */ /* 0x081fe40000410000 */
[----:B------:R-:W-:-:S05]  /*0c90*/  FMUL.FTZ R12, R12, R8 ;  /* 0x000000080c0c7220 */ /* 0x000fca0000410000 */
[----:B------:R0:W-:Y:S04]  /*0ca0*/  STG.E.64 [R6.64], R12 ;  /* 0x0000000c06007986 */ /* 0x0001e8000c101b06 */
[----:B------:R-:W-:Y:S05]  /*0cb0*/  @!P1 BRA `(.L_x_258) ;  /* 0xfffffe6000009947 */ /* 0x000fea000383ffff */
[----:B------:R-:W-:Y:S05]  /*0cc0*/  EXIT ;  /* 0x000000000000794d */ /* 0x000fea0003800000 */
.L_x_259:
        /* <DEDUP_REMOVED lines=11> */
.L_x_410:


//--------------------- .text._ZN17fastertransformer19normalize_kernel_v2I6float4fLi2ELi4ELi4EEEvPT_PKT0_iiii --------------------------
	.section	.text._ZN17fastertransformer19normalize_kernel_v2I6float4fLi2ELi4ELi4EEEvPT_PKT0_iiii,"ax",@progbits
	.sectioninfo	@"SHI_REGISTERS=24"
	.align	128
        .global         _ZN17fastertransformer19normalize_kernel_v2I6float4fLi2ELi4ELi4EEEvPT_PKT0_iiii
        .type           _ZN17fastertransformer19normalize_kernel_v2I6float4fLi2ELi4ELi4EEEvPT_PKT0_iiii,@function
        .size           _ZN17fastertransformer19normalize_kernel_v2I6float4fLi2ELi4ELi4EEEvPT_PKT0_iiii,(.L_x_411 - _ZN17fastertransformer19normalize_kernel_v2I6float4fLi2ELi4ELi4EEEvPT_PKT0_iiii)
        .other          _ZN17fastertransformer19normalize_kernel_v2I6float4fLi2ELi4ELi4EEEvPT_PKT0_iiii,@"STO_CUDA_ENTRY STV_DEFAULT"
_ZN17fastertransformer19normalize_kernel_v2I6float4fLi2ELi4ELi4EEEvPT_PKT0_iiii:
.text._ZN17fastertransformer19normalize_kernel_v2I6float4fLi2ELi4ELi4EEEvPT_PKT0_iiii:
        /* <DEDUP_REMOVED lines=10> */
[----:B------:R-:W-:-:S04]  /*00a0*/  IADD3 R4, R14, 0xf, RZ ;  /* 0x0000000f0e047810 */ /* 0x000fc80007ffe0ff */
[----:B------:R-:W-:-:S04]  /*00b0*/  SHF.R.S32.HI R7, RZ, 0x1f, R4 ;  /* 0x0000001fff077819 */ /* 0x000fc80000011404 */
[----:B------:R-:W-:Y:S02]  /*00c0*/  LEA.HI R13, R7, R4, RZ, 0x4 ;  /* 0x00000004070d7211 */ /* 0x000fe400078f20ff */
[----:B0-----:R-:W-:Y:S01]  /*00d0*/  SHF.R.S32.HI R5, RZ, 0x1f, R0 ;  /* 0x0000001fff057819 */ /* 0x001fe20000011400 */
[----:B-1----:R-:W-:Y:S01]  /*00e0*/  USHF.L.U32 UR4, UR4, 0x3, URZ ;  /* 0x0000000304047899 */ /* 0x002fe2000800063f */
[----:B------:R-:W-:Y:S02]  /*00f0*/  SHF.R.S32.HI R13, RZ, 0x4, R13 ;  /* 0x00000004ff0d7819 */ /* 0x000fe4000001140d */
[CC--:B------:R-:W-:Y:S02]  /*0100*/  LEA.HI R10, R5.reuse, R0.reuse, RZ, 0x5 ;  /* 0x00000000050a7211 */ /* 0x0c0fe400078f28ff */
[----:B------:R-:W-:Y:S02]  /*0110*/  LEA.HI R5, R5, R0, RZ, 0x4 ;  /* 0x0000000005057211 */ /* 0x000fe400078f20ff */
[----:B------:R-:W-:-:S02]  /*0120*/  LOP3.LUT R3, R10, 0xffffffe0, RZ, 0xc0, !PT ;  /* 0xffffffe00a037812 */ /* 0x000fc400078ec0ff */
        /* <DEDUP_REMOVED lines=62> */
.L_x_260:
[----:B------:R-:W-:Y:S01]  /*0510*/  IMAD R11, R3, UR4, RZ ;  /* 0x00000004030b7c24 */ /* 0x000fe2000f8e02ff */
[----:B------:R-:W-:Y:S01]  /*0520*/  BSSY B0, `(.L_x_261) ;  /* 0x000000b000007945 */ /* 0x000fe20003800000 */
[----:B------:R-:W-:Y:S05]  /*0530*/  @P1 BRA `(.L_x_262) ;  /* 0x0000009000001947 */ /* 0x000fea0003800000 */
[----:B------:R-:W-:-:S04]  /*0540*/  IMAD.MOV.U32 R16, RZ, RZ, R0 ;  /* 0x000000ffff107224 */ /* 0x000fc800078e0000 */
.L_x_263:
[----:B0-----:R-:W-:Y:S02]  /*0550*/  IMAD.IADD R4, R11, 0x1, R16 ;  /* 0x000000010b047824 */ /* 0x001fe400078e0210 */
[----:B------:R-:W-:-:S04]  /*0560*/  IMAD.MOV.U32 R5, RZ, RZ, 0x10 ;  /* 0x00000010ff057424 */ /* 0x000fc800078e00ff */
[----:B------:R-:W-:-:S06]  /*0570*/  IMAD.WIDE R4, R4, R5, c[0x0][0x160] ;  /* 0x0000580004047625 */ /* 0x000fcc00078e0205 */
[----:B------:R-:W2:Y:S04]  /*0580*/  LDG.E.128 R4, [R4.64] ;  /* 0x0000000604047981 */ /* 0x000ea8000c1e1d00 */
[----:B--2---:R0:W-:Y:S02]  /*0590*/  STS.128 [R16.X16+0x20], R4 ;  /* 0x0000200410007388 */ /* 0x0041e4000000cc00 */
[----:B0-----:R-:W-:-:S04]  /*05a0*/  IADD3 R16, R16, c[0x0][0x0], RZ ;  /* 0x0000000010107a10 */ /* 0x001fc80007ffe0ff */
[----:B------:R-:W-:-:S13]  /*05b0*/  ISETP.GE.AND P0, PT, R16, R9, PT ;  /* 0x000000091000720c */ /* 0x000fda0003f06270 */
[----:B------:R-:W-:Y:S05]  /*05c0*/  @!P0 BRA `(.L_x_263) ;  /* 0xffffff8000008947 */ /* 0x000fea000383ffff */
.L_x_262:
[----:B------:R-:W-:Y:S05]  /*05d0*/  BSYNC B0 ;  /* 0x0000000000007941 */ /* 0x000fea0003800000 */
.L_x_261:
        /* <DEDUP_REMOVED lines=26> */
.L_x_268:
        /* <DEDUP_REMOVED lines=13> */
.L_x_267:
[----:B------:R-:W-:Y:S05]  /*0850*/  BSYNC B1 ;  /* 0x0000000000017941 */ /* 0x000fea0003800000 */
.L_x_266:
[----:B------:R-:W-:Y:S05]  /*0860*/  @!P2 BRA `(.L_x_265) ;  /* 0x000000900000a947 */ /* 0x000fea0003800000 */
[----:B------:R-:W-:-:S04]  /*0870*/  IMAD.IADD R5, R5, 0x1, R6 ;  /* 0x0000000105057824 */ /* 0x000fc800078e0206 */
[----:B------:R-:W-:-:S05]  /*0880*/  IMAD R5, R10, c[0x0][0x17c], R5 ;  /* 0x00005f000a057a24 */ /* 0x000fca00078e0205 */
[----:B------:R-:W-:-:S05]  /*0890*/  LEA R5, R5, 0x20, 0x2 ;  /* 0x0000002005057811 */ /* 0x000fca00078e10ff */
.L_x_269:
[----:B------:R0:W1:Y:S01]  /*08a0*/  LDS R13, [R5] ;  /* 0x00000000050d7984 */ /* 0x0000620000000800 */
[----:B------:R-:W-:-:S04]  /*08b0*/  IADD3 R7, R7, -0x1, RZ ;  /* 0xffffffff07077810 */ /* 0x000fc80007ffe0ff */
[----:B------:R-:W-:Y:S02]  /*08c0*/  ISETP.NE.AND P0, PT, R7, RZ, PT ;  /* 0x000000ff0700720c */ /* 0x000fe40003f05270 */
[----:B0-----:R-:W-:Y:S01]  /*08d0*/  IADD3 R5, R5, 0x4, RZ ;  /* 0x0000000405057810 */ /* 0x001fe20007ffe0ff */
[----:B-1----:R-:W-:-:S10]  /*08e0*/  FFMA.FTZ R4, R13, R13, R4 ;  /* 0x0000000d0d047223 */ /* 0x002fd40000010004 */
[----:B------:R-:W-:Y:S05]  /*08f0*/  @P0 BRA `(.L_x_269) ;  /* 0xffffffa000000947 */ /* 0x000fea000383ffff */
.L_x_265:
[----:B------:R-:W-:Y:S05]  /*0900*/  BSYNC B0 ;  /* 0x0000000000007941 */ /* 0x000fea0003800000 */
.L_x_264:
        /* <DEDUP_REMOVED lines=20> */
.L_x_271:
[----:B------:R-:W-:Y:S05]  /*0a50*/  BSYNC B0 ;  /* 0x0000000000007941 */ /* 0x000fea0003800000 */
.L_x_270:
[----:B------:R-:W-:Y:S06]  /*0a60*/  BAR.SYNC.DEFER_BLOCKING 0x0 ;  /* 0x0000000000007b1d */ /* 0x000fec0000010000 */
[----:B------:R-:W-:Y:S05]  /*0a70*/  @P1 EXIT ;  /* 0x000000000000194d */ /* 0x000fea0003800000 */
[-C--:B------:R-:W-:Y:S02]  /*0a80*/  IABS R2, R3.reuse ;  /* 0x0000000300027213 */ /* 0x080fe40000000000 */
[----:B------:R-:W-:Y:S02]  /*0a90*/  ISETP.NE.AND P0, PT, R3, RZ, PT ;  /* 0x000000ff0300720c */ /* 0x000fe40003f05270 */
[----:B------:R-:W1:Y:S01]  /*0aa0*/  I2F.RP R6, R2 ;  /* 0x0000000200067306 */ /* 0x000e620000209400 */
[----:B------:R-:W-:-:S07]  /*0ab0*/  LOP3.LUT R8, RZ, R3, RZ, 0x33, !PT ;  /* 0x00000003ff087212 */ /* 0x000fce00078e33ff */
[----:B-1----:R-:W1:Y:S02]  /*0ac0*/  MUFU.RCP R6, R6 ;  /* 0x0000000600067308 */ /* 0x002e640000001000 */
[----:B-1----:R-:W-:-:S06]  /*0ad0*/  IADD3 R4, R6, 0xffffffe, RZ ;  /* 0x0ffffffe06047810 */ /* 0x002fcc0007ffe0ff */
[----:B------:R1:W2:Y:S02]  /*0ae0*/  F2I.FTZ.U32.TRUNC.NTZ R5, R4 ;  /* 0x0000000400057305 */ /* 0x0002a4000021f000 */
[----:B-1----:R-:W-:Y:S02]  /*0af0*/  IMAD.MOV.U32 R4, RZ, RZ, RZ ;  /* 0x000000ffff047224 */ /* 0x002fe400078e00ff */
[----:B0-2---:R-:W-:-:S04]  /*0b00*/  IMAD.MOV R7, RZ, RZ, -R5 ;  /* 0x000000ffff077224 */ /* 0x005fc800078e0a05 */
[----:B------:R-:W-:-:S04]  /*0b10*/  IMAD R7, R7, R2, RZ ;  /* 0x0000000207077224 */ /* 0x000fc800078e02ff */
[----:B------:R-:W-:-:S04]  /*0b20*/  IMAD.HI.U32 R10, R5, R7, R4 ;  /* 0x00000007050a7227 */ /* 0x000fc800078e0004 */
.L_x_272:
[----:B0-----:R-:W-:Y:S01]  /*0b30*/  IABS R4, R3 ;  /* 0x0000000300047213 */ /* 0x001fe20000000000 */
[----:B-----5:R-:W-:Y:S01]  /*0b40*/  IMAD.IADD R12, R11, 0x1, R0 ;  /* 0x000000010b0c7824 */ /* 0x020fe200078e0200 */
[----:B------:R-:W-:Y:S01]  /*0b50*/  IABS R5, R0 ;  /* 0x0000000000057213 */ /* 0x000fe20000000000 */
[----:B------:R-:W-:Y:S02]  /*0b60*/  IMAD.MOV.U32 R13, RZ, RZ, 0x10 ;  /* 0x00000010ff0d7424 */ /* 0x000fe400078e00ff */
        /* <DEDUP_REMOVED lines=25> */
.L_x_273:
        /* <DEDUP_REMOVED lines=16> */
.L_x_411:


//--------------------- .text._ZN17fastertransformer19normalize_kernel_v2IffLi4ELi4ELi1EEEvPT_PKT0_iiii --------------------------
	.section	.text._ZN17fastertransformer19normalize_kernel_v2IffLi4ELi4ELi1EEEvPT_PKT0_iiii,"ax",@progbits
	.sectioninfo	@"SHI_REGISTERS=22"
	.align	128
        .global         _ZN17fastertransformer19normalize_kernel_v2IffLi4ELi4ELi1EEEvPT_PKT0_iiii
        .type           _ZN17fastertransformer19normalize_kernel_v2IffLi4ELi4ELi1EEEvPT_PKT0_iiii,@function
        .size           _ZN17fastertransformer19normalize_kernel_v2IffLi4ELi4ELi1EEEvPT_PKT0_iiii,(.L_x_412 - _ZN17fastertransformer19normalize_kernel_v2IffLi4ELi4ELi1EEEvPT_PKT0_iiii)
        .other          _ZN17fastertransformer19normalize_kernel_v2IffLi4ELi4ELi1EEEvPT_PKT0_iiii,@"STO_CUDA_ENTRY STV_DEFAULT"
_ZN17fastertransformer19normalize_kernel_v2IffLi4ELi4ELi1EEEvPT_PKT0_iiii:
.text._ZN17fastertransformer19normalize_kernel_v2IffLi4ELi4ELi1EEEvPT_PKT0_iiii:
        /* <DEDUP_REMOVED lines=78> */
.L_x_274:
[----:B------:R-:W-:Y:S01]  /*04e0*/  BSSY B0, `(.L_x_275) ;  /* 0x000000b000007945 */ /* 0x000fe20003800000 */
[----:B------:R-:W-:Y:S05]  /*04f0*/  @P1 BRA `(.L_x_276) ;  /* 0x0000009000001947 */ /* 0x000fea0003800000 */
[----:B0-----:R-:W-:Y:S02]  /*0500*/  IMAD.MOV.U32 R9, RZ, RZ, R3 ;  /* 0x000000ffff097224 */ /* 0x001fe400078e0003 */
.L_x_277:
        /* <DEDUP_REMOVED lines=8> */
.L_x_276:
[----:B------:R-:W-:Y:S05]  /*0590*/  BSYNC B0 ;  /* 0x0000000000007941 */ /* 0x000fea0003800000 */
.L_x_275:
        /* <DEDUP_REMOVED lines=26> */
.L_x_282:
        /* <DEDUP_REMOVED lines=13> */
.L_x_281:
[----:B------:R-:W-:Y:S05]  /*0810*/  BSYNC B1 ;  /* 0x0000000000017941 */ /* 0x000fea0003800000 */
.L_x_280:
[----:B------:R-:W-:Y:S05]  /*0820*/  @!P2 BRA `(.L_x_279) ;  /* 0x000000900000a947 */ /* 0x000fea0003800000 */
[----:B------:R-:W-:-:S04]  /*0830*/  IMAD.IADD R10, R10, 0x1, R9 ;  /* 0x000000010a0a7824 */ /* 0x000fc800078e0209 */
[----:B------:R-:W-:-:S05]  /*0840*/  IMAD R10, R7, c[0x0][0x17c], R10 ;  /* 0x00005f00070a7a24 */ /* 0x000fca00078e020a */
[----:B------:R-:W-:-:S05]  /*0850*/  LEA R10, R10, 0x40, 0x2 ;  /* 0x000000400a0a7811 */ /* 0x000fca00078e10ff */
.L_x_283:
[----:B------:R0:W1:Y:S01]  /*0860*/  LDS R9, [R10] ;  /* 0x000000000a097984 */ /* 0x0000620000000800 */
[----:B------:R-:W-:-:S04]  /*0870*/  IADD3 R4, R4, -0x1, RZ ;  /* 0xffffffff04047810 */ /* 0x000fc80007ffe0ff */
[----:B------:R-:W-:Y:S02]  /*0880*/  ISETP.NE.AND P0, PT, R4, RZ, PT ;  /* 0x000000ff0400720c */ /* 0x000fe40003f05270 */
[----:B0-----:R-:W-:Y:S01]  /*0890*/  IADD3 R10, R10, 0x4, RZ ;  /* 0x000000040a0a7810 */ /* 0x001fe20007ffe0ff */
[----:B-1----:R-:W-:-:S10]  /*08a0*/  FFMA.FTZ R6, R9, R9, R6 ;  /* 0x0000000909067223 */ /* 0x002fd40000010006 */
[----:B------:R-:W-:Y:S05]  /*08b0*/  @P0 BRA `(.L_x_283) ;  /* 0xffffffa000000947 */ /* 0x000fea000383ffff */
.L_x_279:
[----:B------:R-:W-:Y:S05]  /*08c0*/  BSYNC B0 ;  /* 0x0000000000007941 */ /* 0x000fea0003800000 */
.L_x_278:
[----:B0-----:R-:W0:Y:S01]  /*08d0*/  SHFL.BFLY PT, R9, R6, 0x1, 0x1f ;  /* 0x0c201f0006097f89 */ /* 0x001e2200000e0000 */
        /* <DEDUP_REMOVED lines=17> */
.L_x_285:
[----:B------:R-:W-:Y:S05]  /*09f0*/  BSYNC B0 ;  /* 0x0000000000007941 */ /* 0x000fea0003800000 */
.L_x_284:
        /* <DEDUP_REMOVED lines=15> */
.L_x_286:
        /* <DEDUP_REMOVED lines=23> */
.L_x_287:
        /* <DEDUP_REMOVED lines=10> */
.L_x_412:


//--------------------- .text._ZN17fastertransformer19normalize_kernel_v2I6float2fLi4ELi4ELi2EEEvPT_PKT0_iiii --------------------------
	.section	.text._ZN17fastertransformer19normalize_kernel_v2I6float2fLi4ELi4ELi2EEEvPT_PKT0_iiii,"ax",@progbits
	.sectioninfo	@"SHI_REGISTERS=24"
	.align	128
        .global         _ZN17fastertransformer19normalize_kernel_v2I6float2fLi4ELi4ELi2EEEvPT_PKT0_iiii
        .type           _ZN17fastertransformer19normalize_kernel_v2I6float2fLi4ELi4ELi2EEEvPT_PKT0_iiii,@function
        .size           _ZN17fastertransformer19normalize_kernel_v2I6float2fLi4ELi4ELi2EEEvPT_PKT0_iiii,(.L_x_413 - _ZN17fastertransformer19normalize_kernel_v2I6float2fLi4ELi4ELi2EEEvPT_PKT0_iiii)
        .other          _ZN17fastertransformer19normalize_kernel_v2I6float2fLi4ELi4ELi2EEEvPT_PKT0_iiii,@"STO_CUDA_ENTRY STV_DEFAULT"
_ZN17fastertransformer19normalize_kernel_v2I6float2fLi4ELi4ELi2EEEvPT_PKT0_iiii:
.text._ZN17fastertransformer19normalize_kernel_v2I6float2fLi4ELi4ELi2EEEvPT_PKT0_iiii:
        /* <DEDUP_REMOVED lines=80> */
.L_x_288:
[----:B0-----:R-:W-:Y:S01]  /*0500*/  IMAD R9, R3, UR4, RZ ;  /* 0x0000000403097c24 */ /* 0x001fe2000f8e02ff */
[----:B------:R-:W-:Y:S01]  /*0510*/  BSSY B0, `(.L_x_289) ;  /* 0x000000b000007945 */ /* 0x000fe20003800000 */
[----:B------:R-:W-:Y:S05]  /*0520*/  @P1 BRA `(.L_x_290) ;  /* 0x0000009000001947 */ /* 0x000fea0003800000 */
[----:B------:R-:W-:-:S04]  /*0530*/  IMAD.MOV.U32 R14, RZ, RZ, R0 ;  /* 0x000000ffff0e7224 */ /* 0x000fc800078e0000 */
.L_x_291:
        /* <DEDUP_REMOVED lines=8> */
.L_x_290:
[----:B------:R-:W-:Y:S05]  /*05c0*/  BSYNC B0 ;  /* 0x0000000000007941 */ /* 0x000fea0003800000 */
.L_x_289:
        /* <DEDUP_REMOVED lines=26> */
.L_x_296:
        /* <DEDUP_REMOVED lines=13> */
.L_x_295:
[----:B------:R-:W-:Y:S05]  /*0840*/  BSYNC B1 ;  /* 0x0000000000017941 */ /* 0x000fea0003800000 */
.L_x_294:
[----:B------:R-:W-:Y:S05]  /*0850*/  @!P2 BRA `(.L_x_293) ;  /* 0x000000900000a947 */ /* 0x000fea0003800000 */
[----:B------:R-:W-:-:S04]  /*0860*/  IMAD.IADD R11, R11, 0x1, R10 ;  /* 0x000000010b0b7824 */ /* 0x000fc800078e020a */
[----:B------:R-:W-:-:S05]  /*0870*/  IMAD R11, R6, c[0x0][0x17c], R11 ;  /* 0x00005f00060b7a24 */ /* 0x000fca00078e020b */
[----:B------:R-:W-:-:S05]  /*0880*/  LEA R11, R11, 0x40, 0x2 ;  /* 0x000000400b0b7811 */ /* 0x000fca00078e10ff */
.L_x_297:
[----:B------:R0:W1:Y:S01]  /*0890*/  LDS R13, [R11] ;  /* 0x000000000b0d7984 */ /* 0x0000620000000800 */
[----:B------:R-:W-:-:S04]  /*08a0*/  IADD3 R7, R7, -0x1, RZ ;  /* 0xffffffff07077810 */ /* 0x000fc80007ffe0ff */
[----:B------:R-:W-:Y:S02]  /*08b0*/  ISETP.NE.AND P0, PT, R7, RZ, PT ;  /* 0x000000ff0700720c */ /* 0x000fe40003f05270 */
[----:B0-----:R-:W-:Y:S01]  /*08c0*/  IADD3 R11, R11, 0x4, RZ ;  /* 0x000000040b0b7810 */ /* 0x001fe20007ffe0ff */
[----:B-1----:R-:W-:-:S10]  /*08d0*/  FFMA.FTZ R4, R13, R13, R4 ;  /* 0x0000000d0d047223 */ /* 0x002fd40000010004 */
[----:B------:R-:W-:Y:S05]  /*08e0*/  @P0 BRA `(.L_x_297) ;  /* 0xffffffa000000947 */ /* 0x000fea000383ffff */
.L_x_293:
[----:B------:R-:W-:Y:S05]  /*08f0*/  BSYNC B0 ;  /* 0x0000000000007941 */ /* 0x000fea0003800000 */
.L_x_292:
        /* <DEDUP_REMOVED lines=18> */
.L_x_299:
[----:B------:R-:W-:Y:S05]  /*0a20*/  BSYNC B0 ;  /* 0x0000000000007941 */ /* 0x000fea0003800000 */
.L_x_298:
        /* <DEDUP_REMOVED lines=13> */
.L_x_300:
        /* <DEDUP_REMOVED lines=27> */
.L_x_301:
        /* <DEDUP_REMOVED lines=13> */
.L_x_413:


//--------------------- .text._ZN17fastertransformer19normalize_kernel_v2I6float4fLi4ELi4ELi4EEEvPT_PKT0_iiii --------------------------
	.section	.text._ZN17fastertransformer19normalize_kernel_v2I6float4fLi4ELi4ELi4EEEvPT_PKT0_iiii,"ax",@progbits
	.sectioninfo	@"SHI_REGISTERS=24"
	.align	128
        .global         _ZN17fastertransformer19normalize_kernel_v2I6float4fLi4ELi4ELi4EEEvPT_PKT0_iiii
        .type           _ZN17fastertransformer19normalize_kernel_v2I6float4fLi4ELi4ELi4EEEvPT_PKT0_iiii,@function
        .size           _ZN17fastertransformer19normalize_kernel_v2I6float4fLi4ELi4ELi4EEEvPT_PKT0_iiii,(.L_x_414 - _ZN17fastertransformer19normalize_kernel_v2I6float4fLi4ELi4ELi4EEEvPT_PKT0_iiii)
        .other          _ZN17fastertransformer19normalize_kernel_v2I6float4fLi4ELi4ELi4EEEvPT_PKT0_iiii,@"STO_CUDA_ENTRY STV_DEFAULT"
_ZN17fastertransformer19normalize_kernel_v2I6float4fLi4ELi4ELi4EEEvPT_PKT0_iiii:
.text._ZN17fastertransformer19normalize_kernel_v2I6float4fLi4ELi4ELi4EEEvPT_PKT0_iiii:
        /* <DEDUP_REMOVED lines=81> */
.L_x_302:
[----:B------:R-:W-:Y:S01]  /*0510*/  IMAD R11, R3, UR4, RZ ;  /* 0x00000004030b7c24 */ /* 0x000fe2000f8e02ff */
[----:B------:R-:W-:Y:S01]  /*0520*/  BSSY B0, `(.L_x_303) ;  /* 0x000000b000007945 */ /* 0x000fe20003800000 */
[----:B------:R-:W-:Y:S05]  /*0530*/  @P1 BRA `(.L_x_304) ;  /* 0x0000009000001947 */ /* 0x000fea0003800000 */
[----:B------:R-:W-:-:S04]  /*0540*/  IMAD.MOV.U32 R16, RZ, RZ, R0 ;  /* 0x000000ffff107224 */ /* 0x000fc800078e0000 */
.L_x_305:
        /* <DEDUP_REMOVED lines=8> */
.L_x_304:
[----:B------:R-:W-:Y:S05]  /*05d0*/  BSYNC B0 ;  /* 0x0000000000007941 */ /* 0x000fea0003800000 */
.L_x_303:
        /* <DEDUP_REMOVED lines=26> */
.L_x_310:
        /* <DEDUP_REMOVED lines=13> */
.L_x_309:
[----:B------:R-:W-:Y:S05]  /*0850*/  BSYNC B1 ;  /* 0x0000000000017941 */ /* 0x000fea0003800000 */
.L_x_308:
[----:B------:R-:W-:Y:S05]  /*0860*/  @!P2 BRA `(.L_x_307) ;  /* 0x000000900000a947 */ /* 0x000fea0003800000 */
[----:B------:R-:W-:-:S04]  /*0870*/  IMAD.IADD R5, R5, 0x1, R6 ;  /* 0x0000000105057824 */ /* 0x000fc800078e0206 */
[----:B------:R-:W-:-:S05]  /*0880*/  IMAD R5, R10, c[0x0][0x17c], R5 ;  /* 0x00005f000a057a24 */ /* 0x000fca00078e0205 */
[----:B------:R-:W-:-:S05]  /*0890*/  LEA R5, R5, 0x40, 0x2 ;  /* 0x0000004005057811 */ /* 0x000fca00078e10ff */
.L_x_311:
[----:B------:R0:W1:Y:S01]  /*08a0*/  LDS R13, [R5] ;  /* 0x00000000050d7984 */ /* 0x0000620000000800 */
[----:B------:R-:W-:-:S04]  /*08b0*/  IADD3 R7, R7, -0x1, RZ ;  /* 0xffffffff07077810 */ /* 0x000fc80007ffe0ff */
[----:B------:R-:W-:Y:S02]  /*08c0*/  ISETP.NE.AND P0, PT, R7, RZ, PT ;  /* 0x000000ff0700720c */ /* 0x000fe40003f05270 */
[----:B0-----:R-:W-:Y:S01]  /*08d0*/  IADD3 R5, R5, 0x4, RZ ;  /* 0x0000000405057810 */ /* 0x001fe20007ffe0ff */
[----:B-1----:R-:W-:-:S10]  /*08e0*/  FFMA.FTZ R4, R13, R13, R4 ;  /* 0x0000000d0d047223 */ /* 0x002fd40000010004 */
[----:B------:R-:W-:Y:S05]  /*08f0*/  @P0 BRA `(.L_x_311) ;  /* 0xffffffa000000947 */ /* 0x000fea000383ffff */
.L_x_307:
[----:B------:R-:W-:Y:S05]  /*0900*/  BSYNC B0 ;  /* 0x0000000000007941 */ /* 0x000fea0003800000 */
.L_x_306:
        /* <DEDUP_REMOVED lines=18> */
.L_x_313:
[----:B------:R-:W-:Y:S05]  /*0a30*/  BSYNC B0 ;  /* 0x0000000000007941 */ /* 0x000fea0003800000 */
.L_x_312:
        /* <DEDUP_REMOVED lines=13> */
.L_x_314:
        /* <DEDUP_REMOVED lines=29> */
.L_x_315:
        /* <DEDUP_REMOVED lines=10> */
.L_x_414:


//--------------------- .text._ZN17fastertransformer38normalize_for_FMHA_headz32_INT8_kernelILi1ELi1ELi1EEEvP5char2PK6__halfiiiiffff --------------------------
	.section	.text._ZN17fastertransformer38normalize_for_FMHA_headz32_INT8_kernelILi1ELi1ELi1EEEvP5char2PK6__halfiiiiffff,"ax",@progbits
	.sectioninfo	@"SHI_REGISTERS=22"
	.align	128
        .global         _ZN17fastertransformer38normalize_for_FMHA_headz32_INT8_kernelILi1ELi1ELi1EEEvP5char2PK6__halfiiiiffff
        .type           _ZN17fastertransformer38normalize_for_FMHA_headz32_INT8_kernelILi1ELi1ELi1EEEvP5char2PK6__halfiiiiffff,@function
        .size           _ZN17fastertransformer38normalize_for_FMHA_headz32_INT8_kernelILi1ELi1ELi1EEEvP5char2PK6__halfiiiiffff,(.L_x_415 - _ZN17fastertransformer38normalize_for_FMHA_headz32_INT8_kernelILi1ELi1ELi1EEEvP5char2PK6__halfiiiiffff)
        .other          _ZN17fastertransformer38normalize_for_FMHA_headz32_INT8_kernelILi1ELi1ELi1EEEvP5char2PK6__halfiiiiffff,@"STO_CUDA_ENTRY STV_DEFAULT"
_ZN17fastertransformer38normalize_for_FMHA_headz32_INT8_kernelILi1ELi1ELi1EEEvP5char2PK6__halfiiiiffff:
.text._ZN17fastertransformer38normalize_for_FMHA_headz32_INT8_kernelILi1ELi1ELi1EEEvP5char2PK6__halfiiiiffff:
[----:B------:R-:W-:Y:S02]  /*0000*/  IMAD.MOV.U32 R1, RZ, RZ, c[0x0][0x28] ;  /* 0x00000a00ff017624 */ /* 0x000fe400078e00ff */
[----:B------:R-:W0:Y:S01]  /*0010*/  S2R R5, SR_TID.X ;  /* 0x0000000000057919 */ /* 0x000e220000002100 */
[----:B------:R-:W-:Y:S01]  /*0020*/  IMAD.MOV.U32 R6, RZ, RZ, 0x2 ;  /* 0x00000002ff067424 */ /* 0x000fe200078e00ff */
[----:B------:R-:W-:Y:S02]  /*0030*/  ULDC.64 UR4, c[0x0][0x118] ;  /* 0x0000460000047ab9 */ /* 0x000fe40000000a00 */
[----:B------:R-:W1:Y:S01]  /*0040*/  S2R R9, SR_CTAID.X ;  /* 0x0000000000097919 */ /* 0x000e620000002500 */
[----:B0-----:R-:W-:-:S04]  /*0050*/  SHF.R.S32.HI R0, RZ, 0x1f, R5 ;  /* 0x0000001fff007819 */ /* 0x001fc80000011405 */
[----:B------:R-:W-:-:S04]  /*0060*/  LEA.HI R2, R0, R5, RZ, 0x5 ;  /* 0x0000000500027211 */ /* 0x000fc800078f28ff */
[----:B------:R-:W-:Y:S02]  /*0070*/  SHF.R.S32.HI R0, RZ, 0x5, R2 ;  /* 0x00000005ff007819 */ /* 0x000fe40000011402 */
[----:B------:R-:W-:-:S03]  /*0080*/  LOP3.LUT R4, R2, 0xffffffe0, RZ, 0xc0, !PT ;  /* 0xffffffe002047812 */ /* 0x000fc600078ec0ff */
[----:B-1----:R-:W-:Y:S01]  /*0090*/  IMAD.IADD R3, R0, 0x1, R9 ;  /* 0x0000000100037824 */ /* 0x002fe200078e0209 */
[----:B------:R-:W-:-:S03]  /*00a0*/  IADD3 R4, -R4, R5, RZ ;  /* 0x0000000504047210 */ /* 0x000fc60007ffe1ff */
[----:B------:R-:W-:-:S04]  /*00b0*/  IMAD R3, R3, c[0x0][0x17c], RZ ;  /* 0x00005f0003037a24 */ /* 0x000fc800078e02ff */
[----:B------:R-:W-:-:S05]  /*00c0*/  IMAD R3, R3, 0x3, RZ ;  /* 0x0000000303037824 */ /* 0x000fca00078e02ff */
[----:B------:R-:W-:-:S04]  /*00d0*/  LEA.HI R3, R3, R3, RZ, 0x1 ;  /* 0x0000000303037211 */ /* 0x000fc800078f08ff */
[----:B------:R-:W-:-:S05]  /*00e0*/  LEA.HI.SX32 R3, R3, R4, 0x1f ;  /* 0x0000000403037211 */ /* 0x000fca00078ffaff */
[----:B------:R-:W-:-:S05]  /*00f0*/  IMAD.WIDE R2, R3, R6, c[0x0][0x160] ;  /* 0x0000580003027625 */ /* 0x000fca00078e0206 */
[----:B------:R-:W2:Y:S01]  /*0100*/  LDG.E.U16 R10, [R2.64] ;  /* 0x00000004020a7981 */ /* 0x000ea2000c1e1500 */
[----:B------:R-:W-:Y:S01]  /*0110*/  IMAD.SHL.U32 R5, R5, 0x2, RZ ;  /* 0x0000000205057824 */ /* 0x000fe200078e00ff */
[----:B------:R-:W-:Y:S01]  /*0120*/  MOV R8, c[0x0][0x178] ;  /* 0x00005e0000087a02 */ /* 0x000fe20000000f00 */
[----:B------:R-:W-:Y:S01]  /*0130*/  IMAD.MOV.U32 R7, RZ, RZ, c[0x0][0x180] ;  /* 0x00006000ff077624 */ /* 0x000fe200078e00ff */
[----:B------:R-:W-:Y:S01]  /*0140*/  ISETP.GE.AND P0, PT, R4, 0x10, PT ;  /* 0x000000100400780c */ /* 0x000fe20003f06270 */
[----:B------:R-:W-:Y:S01]  /*0150*/  BSSY B0, `(.L_x_316) ;  /* 0x000005c000007945 */ /* 0x000fe20003800000 */
[----:B------:R-:W-:Y:S01]  /*0160*/  IABS R18, R9 ;  /* 0x0000000900127213 */ /* 0x000fe20000000000 */
[----:B------:R-:W-:Y:S01]  /*0170*/  IMAD R8, R8, c[0x0][0x174], RZ ;  /* 0x00005d0008087a24 */ /* 0x000fe200078e02ff */
[----:B------:R-:W-:Y:S02]  /*0180*/  FSEL R7, R7, c[0x0][0x184], !P0 ;  /* 0x0000610007077a08 */ /* 0x000fe40004000000 */
[----:B------:R-:W-:-:S02]  /*0190*/  ISETP.GE.AND P2, PT, R9, RZ, PT ;  /* 0x000000ff0900720c */ /* 0x000fc40003f46270 */
[-C--:B------:R-:W-:Y:S02]  /*01a0*/  IABS R11, R8.reuse ;  /* 0x00000008000b7213 */ /* 0x080fe40000000000 */
[----:B------:R-:W-:Y:S01]  /*01b0*/  IABS R19, R8 ;  /* 0x0000000800137213 */ /* 0x000fe20000000000 */
[----:B--2---:R0:W-:Y:S04]  /*01c0*/  STS.U16 [R5], R10 ;  /* 0x0000000a05007388 */ /* 0x0041e80000000400 */
[----:B------:R-:W-:Y:S01]  /*01d0*/  BAR.SYNC.DEFER_BLOCKING 0x0 ;  /* 0x0000000000007b1d */ /* 0x000fe20000010000 */
[----:B0-----:R-:W-:-:S05]  /*01e0*/  MOV R10, R11 ;  /* 0x0000000b000a7202 */ /* 0x001fca0000000f00 */
[----:B------:R-:W0:Y:S01]  /*01f0*/  I2F.RP R11, R10 ;  /* 0x0000000a000b7306 */ /* 0x000e220000209400 */
[----:B------:R-:W1:Y:S07]  /*0200*/  LDS.U16 R15, [R5] ;  /* 0x00000000050f7984 */ /* 0x000e6e0000000400 */
[----:B0-----:R-:W-:Y:S08]  /*0210*/  MUFU.RCP R11, R11 ;  /* 0x0000000b000b7308 */ /* 0x001ff00000001000 */
[----:B-1----:R-:W0:Y:S08]  /*0220*/  I2F.S8 R14, R15.B1 ;  /* 0x1000000f000e7306 */ /* 0x002e300000001400 */
[----:B------:R-:W1:Y:S01]  /*0230*/  I2F.S8 R12, R15 ;  /* 0x0000000f000c7306 */ /* 0x000e620000001400 */
[----:B0-----:R-:W-:-:S04]  /*0240*/  FMUL.FTZ R14, R7, R14 ;  /* 0x0000000e070e7220 */ /* 0x001fc80000410000 */
[----:B------:R-:W-:Y:S02]  /*0250*/  FMUL.FTZ R13, R14, R14 ;  /* 0x0000000e0e0d7220 */ /* 0x000fe40000410000 */
[----:B-1----:R-:W-:-:S04]  /*0260*/  FMUL.FTZ R12, R7, R12 ;  /* 0x0000000c070c7220 */ /* 0x002fc80000410000 */
[----:B------:R-:W-:Y:S01]  /*0270*/  FFMA.FTZ R13, R12, R12, R13 ;  /* 0x0000000c0c0d7223 */ /* 0x000fe2000001000d */
[----:B------:R-:W-:-:S03]  /*0280*/  IADD3 R12, R11, 0xffffffe, RZ ;  /* 0x0ffffffe0b0c7810 */ /* 0x000fc60007ffe0ff */
[----:B------:R-:W-:Y:S02]  /*0290*/  FADD.FTZ R14, RZ, R13 ;  /* 0x0000000dff0e7221 */ /* 0x000fe40000010000 */
[----:B------:R0:W1:Y:S03]  /*02a0*/  F2I.FTZ.U32.TRUNC.NTZ R13, R12 ;  /* 0x0000000c000d7305 */ /* 0x000066000021f000 */
[----:B------:R-:W2:Y:S01]  /*02b0*/  SHFL.BFLY PT, R15, R14, 0x1, 0x1f ;  /* 0x0c201f000e0f7f89 */ /* 0x000ea200000e0000 */
[----:B0-----:R-:W-:Y:S01]  /*02c0*/  HFMA2.MMA R12, -RZ, RZ, 0, 0 ;  /* 0x00000000ff0c7435 */ /* 0x001fe200000001ff */
[----:B-1----:R-:W-:-:S04]  /*02d0*/  IMAD.MOV R17, RZ, RZ, -R13 ;  /* 0x000000ffff117224 */ /* 0x002fc800078e0a0d */
[----:B------:R-:W-:-:S05]  /*02e0*/  IMAD R17, R17, R10, RZ ;  /* 0x0000000a11117224 */ /* 0x000fca00078e02ff */
[----:B------:R-:W-:Y:S01]  /*02f0*/  IMAD.HI.U32 R13, R13, R17, R12 ;  /* 0x000000110d0d7227 */ /* 0x000fe200078e000c */
[----:B------:R-:W-:-:S03]  /*0300*/  MOV R12, R18 ;  /* 0x00000012000c7202 */ /* 0x000fc60000000f00 */
[----:B--2---:R-:W-:Y:S02]  /*0310*/  FADD.FTZ R15, R14, R15 ;  /* 0x0000000f0e0f7221 */ /* 0x004fe40000010000 */
[----:B------:R-:W-:Y:S02]  /*0320*/  IMAD.MOV R14, RZ, RZ, -R19 ;  /* 0x000000ffff0e7224 */ /* 0x000fe400078e0a13 */
[----:B------:R-:W-:Y:S01]  /*0330*/  IMAD.HI.U32 R13, R13, R12, RZ ;  /* 0x0000000c0d0d7227 */ /* 0x000fe200078e00ff */
[----:B------:R-:W0:Y:S03]  /*0340*/  SHFL.BFLY PT, R16, R15, 0x2, 0x1f ;  /* 0x0c401f000f107f89 */ /* 0x000e2600000e0000 */
[----:B------:R-:W-:-:S05]  /*0350*/  IMAD R13, R13, R14, R12 ;  /* 0x0000000e0d0d7224 */ /* 0x000fca00078e020c */
[----:B------:R-:W-:-:S13]  /*0360*/  ISETP.GT.U32.AND P1, PT, R10, R13, PT ;  /* 0x0000000d0a00720c */ /* 0x000fda0003f24070 */
[----:B------:R-:W-:Y:S01]  /*0370*/  @!P1 IMAD.IADD R13, R13, 0x1, -R10 ;  /* 0x000000010d0d9824 */ /* 0x000fe200078e0a0a */
[----:B------:R-:W-:Y:S01]  /*0380*/  ISETP.NE.AND P1, PT, R8, RZ, PT ;  /* 0x000000ff0800720c */ /* 0x000fe20003f25270 */
[----:B0-----:R-:W-:-:S03]  /*0390*/  FADD.FTZ R16, R15, R16 ;  /* 0x000000100f107221 */ /* 0x001fc60000010000 */
[----:B------:R-:W-:Y:S02]  /*03a0*/  ISETP.GT.U32.AND P3, PT, R10, R13, PT ;  /* 0x0000000d0a00720c */ /* 0x000fe40003f64070 */
[----:B------:R-:W0:Y:S11]  /*03b0*/  SHFL.BFLY PT, R11, R16, 0x4, 0x1f ;  /* 0x0c801f00100b7f89 */ /* 0x000e3600000e0000 */
[----:B------:R-:W-:-:S02]  /*03c0*/  @!P3 IADD3 R13, R13, -R10, RZ ;  /* 0x8000000a0d0db210 */ /* 0x000fc40007ffe0ff */
[----:B------:R-:W-:-:S03]  /*03d0*/  LOP3.LUT P3, RZ, R4, 0xf, RZ, 0xc0, !PT ;  /* 0x0000000f04ff7812 */ /* 0x000fc6000786c0ff */
[----:B------:R-:W-:-:S05]  /*03e0*/  IMAD.MOV.U32 R9, RZ, RZ, R13 ;  /* 0x000000ffff097224 */ /* 0x000fca00078e000d */
[----:B------:R-:W-:Y:S02]  /*03f0*/  @!P2 IADD3 R9, -R9, RZ, RZ ;  /* 0x000000ff0909a210 */ /* 0x000fe40007ffe1ff */
[----:B------:R-:W-:Y:S01]  /*0400*/  @!P1 LOP3.LUT R9, RZ, R8, RZ, 0x33, !PT ;  /* 0x00000008ff099212 */ /* 0x000fe200078e33ff */
[----:B0-----:R-:W-:-:S05]  /*0410*/  FADD.FTZ R11, R16, R11 ;  /* 0x0000000b100b7221 */ /* 0x001fca0000010000 */
[----:B------:R-:W0:Y:S02]  /*0420*/  SHFL.BFLY PT, R12, R11, 0x8, 0x1f ;  /* 0x0d001f000b0c7f89 */ /* 0x000e2400000e0000 */
[----:B0-----:R-:W-:Y:S01]  /*0430*/  FADD.FTZ R12, R11, R12 ;  /* 0x0000000c0b0c7221 */ /* 0x001fe20000010000 */
[----:B------:R-:W-:Y:S05]  /*0440*/  @P3 BRA `(.L_x_317) ;  /* 0x000002c000003947 */ /* 0x000fea0003800000 */
[----:B------:R-:W-:Y:S01]  /*0450*/  FMUL.FTZ R10, R12, 1 ;  /* 0x3f8000000c0a7820 */ /* 0x000fe20000410000 */
[----:B------:R-:W-:Y:S01]  /*0460*/  BSSY B1, `(.L_x_318) ;  /* 0x0000027000017945 */ /* 0x000fe20003800000 */
[----:B------:R-:W-:-:S04]  /*0470*/  IMAD.MOV.U32 R15, RZ, RZ, 0x3f800000 ;  /* 0x3f800000ff0f7424 */ /* 0x000fc800078e00ff */
[----:B------:R-:W0:Y:S02]  /*0480*/  F2F.F64.F32 R10, R10 ;  /* 0x0000000a000a7310 */ /* 0x000e240000201800 */
[----:B0-----:R0:W1:Y:S02]  /*0490*/  DADD R12, R10, c[0x2][0x0] ;  /* 0x008000000a0c7629 */ /* 0x0010640000000000 */
[----:B0-----:R-:W-:-:S04]  /*04a0*/  SHF.R.S32.HI R11, RZ, 0x1f, R4 ;  /* 0x0000001fff0b7819 */ /* 0x001fc80000011404 */
[----:B-1----:R-:W0:Y:S01]  /*04b0*/  F2F.F32.F64 R8, R12 ;  /* 0x0000000c00087310 */ /* 0x002e220000301000 */
[----:B------:R-:W0:Y:S01]  /*04c0*/  DSETP.GEU.AND P1, PT, |R12|, c[0x2][0x8], PT ;  /* 0x008002000c00762a */ /* 0x000e220003f2e200 */
[----:B------:R-:W-:-:S04]  /*04d0*/  LEA.HI R11, R11, R4, RZ, 0x4 ;  /* 0x000000040b0b7211 */ /* 0x000fc800078f20ff */
[----:B------:R-:W-:-:S09]  /*04e0*/  SHF.R.S32.HI R11, RZ, 0x4, R11 ;  /* 0x00000004ff0b7819 */ /* 0x000fd2000001140b */
[----:B0-----:R-:W-:Y:S01]  /*04f0*/  @!P1 FMUL R8, R8, 1.175494350822287508e-38 ;  /* 0x0080000008089820 */ /* 0x001fe20000400000 */
[----:B------:R-:W-:-:S05]  /*0500*/  ISETP.GT.AND P1, PT, R4, 0xf, PT ;  /* 0x0000000f0400780c */ /* 0x000fca0003f24270 */
[----:B------:R-:W0:Y:S08]  /*0510*/  MUFU.RSQ R8, R8 ;  /* 0x0000000800087308 */ /* 0x000e300000001400 */
[----:B------:R-:W-:Y:S05]  /*0520*/  @P1 BRA `(.L_x_319) ;  /* 0x000001a000001947 */ /* 0x000fea0003800000 */
[----:B------:R-:W-:Y:S01]  /*0530*/  IABS R14, c[0x0][0x178] ;  /* 0x00005e00000e7a13 */ /* 0x000fe20000000000 */
[----:B------:R-:W-:-:S03]  /*0540*/  IMAD.IADD R15, R9, 0x1, R0 ;  /* 0x00000001090f7824 */ /* 0x000fc600078e0200 */
[----:B------:R-:W1:Y:S02]  /*0550*/  I2F.RP R10, R14 ;  /* 0x0000000e000a7306 */ /* 0x000e640000209400 */
[----:B------:R-:W-:Y:S02]  /*0560*/  IABS R16, R15 ;  /* 0x0000000f00107213 */ /* 0x000fe40000000000 */
[----:B------:R-:W-:-:S04]  /*0570*/  ISETP.GE.AND P3, PT, R15, RZ, PT ;  /* 0x000000ff0f00720c */ /* 0x000fc80003f66270 */
[----:B-1----:R-:W1:Y:S02]  /*0580*/  MUFU.RCP R10, R10 ;  /* 0x0000000a000a7308 */ /* 0x002e640000001000 */
[----:B-1----:R-:W-:-:S06]  /*0590*/  IADD3 R12, R10, 0xffffffe, RZ ;  /* 0x0ffffffe0a0c7810 */ /* 0x002fcc0007ffe0ff */
[----:B------:R1:W2:Y:S02]  /*05a0*/  F2I.FTZ.U32.TRUNC.NTZ R13, R12 ;  /* 0x0000000c000d7305 */ /* 0x0002a4000021f000 */
[----:B-1----:R-:W-:Y:S02]  /*05b0*/  MOV R12, RZ ;  /* 0x000000ff000c7202 */ /* 0x002fe40000000f00 */
[----:B--2---:R-:W-:-:S05]  /*05c0*/  IADD3 R17, RZ, -R13, RZ ;  /* 0x8000000dff117210 */ /* 0x004fca0007ffe0ff */
[----:B------:R-:W-:-:S04]  /*05d0*/  IMAD R9, R17, R14, RZ ;  /* 0x0000000e11097224 */ /* 0x000fc800078e02ff */
[----:B------:R-:W-:-:S04]  /*05e0*/  IMAD.HI.U32 R13, R13, R9, R12 ;  /* 0x000000090d0d7227 */ /* 0x000fc800078e000c */
[----:B------:R-:W-:-:S04]  /*05f0*/  IMAD.MOV.U32 R9, RZ, RZ, R16 ;  /* 0x000000ffff097224 */ /* 0x000fc800078e0010 */
[----:B------:R-:W-:-:S05]  /*0600*/  IMAD.HI.U32 R13, R13, R9, RZ ;  /* 0x000000090d0d7227 */ /* 0x000fca00078e00ff */
[----:B------:R-:W-:-:S05]  /*0610*/  IADD3 R13, -R13, RZ, RZ ;  /* 0x000000ff0d0d7210 */ /* 0x000fca0007ffe1ff */
[----:B------:R-:W-:-:S05]  /*0620*/  IMAD R9, R14, R13, R9 ;  /* 0x0000000d0e097224 */ /* 0x000fca00078e0209 */
        /* <DEDUP_REMOVED lines=8> */
[----:B------:R-:W2:Y:S02]  /*06b0*/  LDG.E.U16 R12, [R12.64] ;  /* 0x000000040c0c7981 */ /* 0x000ea4000c1e1500 */
[----:B--2---:R-:W-:Y:S02]  /*06c0*/  HADD2.F32 R15, -RZ, R12.H0_H0 ;  /* 0x2000000cff0f7230 */ /* 0x004fe40000004100 */
.L_x_319:
[----:B------:R-:W-:Y:S05]  /*06d0*/  BSYNC B1 ;  /* 0x0000000000017941 */ /* 0x000fea0003800000 */
.L_x_318:
[----:B------:R-:W-:Y:S01]  /*06e0*/  LEA R11, R0, R11, 0x1 ;  /* 0x0000000b000b7211 */ /* 0x000fe200078e08ff */
[----:B0-----:R-:W-:-:S05]  /*06f0*/  FMUL.FTZ R8, R8, R15 ;  /* 0x0000000f08087220 */ /* 0x001fca0000410000 */
[----:B------:R0:W-:Y:S02]  /*0700*/  STS [R11.X4+0x40], R8 ;  /* 0x000040080b007388 */ /* 0x0001e40000004800 */
.L_x_317:
[----:B------:R-:W-:Y:S05]  /*0710*/  BSYNC B0 ;  /* 0x0000000000007941 */ /* 0x000fea0003800000 */
.L_x_316:
[----:B------:R-:W-:Y:S01]  /*0720*/  BAR.SYNC.DEFER_BLOCKING 0x0 ;  /* 0x0000000000007b1d */ /* 0x000fe20000010000 */
[----:B------:R-:W-:Y:S02]  /*0730*/  SHF.R.S32.HI R9, RZ, 0x1f, R4 ;  /* 0x0000001fff097819 */ /* 0x000fe40000011404 */
[----:B------:R-:W-:Y:S02]  /*0740*/  MOV R10, c[0x0][0x188] ;  /* 0x00006200000a7a02 */ /* 0x000fe40000000f00 */
[----:B------:R-:W-:-:S04]  /*0750*/  LEA.HI R9, R9, R4, RZ, 0x4 ;  /* 0x0000000409097211 */ /* 0x000fc800078f20ff */
[----:B------:R-:W-:-:S05]  /*0760*/  SHF.R.S32.HI R9, RZ, 0x4, R9 ;  /* 0x00000004ff097819 */ /* 0x000fca0000011409 */
[----:B0-----:R-:W-:Y:S01]  /*0770*/  IMAD R11, R0, 0x2, R9 ;  /* 0x00000002000b7824 */ /* 0x001fe200078e0209 */
[----:B------:R-:W0:Y:S04]  /*0780*/  LDS.U16 R8, [R5] ;  /* 0x0000000005087984 */ /* 0x000e280000000400 */
[----:B------:R-:W1:Y:S01]  /*0790*/  LDS R9, [R11.X4+0x40] ;  /* 0x000040000b097984 */ /* 0x000e620000004800 */
[----:B0-----:R-:W0:Y:S08]  /*07a0*/  I2F.S8 R0, R8 ;  /* 0x0000000800007306 */ /* 0x001e300000001400 */
[----:B------:R-:W2:Y:S01]  /*07b0*/  I2F.S8 R6, R8.B1 ;  /* 0x1000000800067306 */ /* 0x000ea20000001400 */
[----:B0-----:R-:W-:Y:S01]  /*07c0*/  FMUL.FTZ R4, R7, R0 ;  /* 0x0000000007047220 */ /* 0x001fe20000410000 */
[----:B------:R-:W-:-:S03]  /*07d0*/  FSEL R0, R10, c[0x0][0x18c], !P0 ;  /* 0x000063000a007a08 */ /* 0x000fc60004000000 */
[----:B-1----:R-:W-:Y:S02]  /*07e0*/  FMUL.FTZ R5, R4, R9 ;  /* 0x0000000904057220 */ /* 0x002fe40000410000 */
[----:B--2---:R-:W-:Y:S02]  /*07f0*/  FMUL.FTZ R6, R7, R6 ;  /* 0x0000000607067220 */ /* 0x004fe40000410000 */
[----:B------:R-:W-:Y:S02]  /*0800*/  FMUL.FTZ R5, R0, R5 ;  /* 0x0000000500057220 */ /* 0x000fe40000410000 */
[----:B------:R-:W-:-:S04]  /*0810*/  FMUL.FTZ R9, R9, R6 ;  /* 0x0000000609097220 */ /* 0x000fc80000410000 */
[----:B------:R-:W-:Y:S01]  /*0820*/  FMUL.FTZ R9, R0, R9 ;  /* 0x0000000900097220 */ /* 0x000fe20000410000 */
[----:B------:R-:W-:Y:S08]  /*0830*/  F2I.S8.NTZ R5, R5 ;  /* 0x0000000500057305 */ /* 0x000ff00000202100 */
[----:B------:R-:W0:Y:S02]  /*0840*/  F2I.S8.NTZ R0, R9 ;  /* 0x0000000900007305 */ /* 0x000e240000202100 */
[----:B0-----:R-:W-:-:S05]  /*0850*/  PRMT R7, R0, 0x7604, R5 ;  /* 0x0000760400077816 */ /* 0x001fca0000000005 */
[----:B------:R-:W-:Y:S01]  /*0860*/  STG.E.U16 [R2.64], R7 ;  /* 0x0000000702007986 */ /* 0x000fe2000c101504 */
[----:B------:R-:W-:Y:S05]  /*0870*/  EXIT ;  /* 0x000000000000794d */ /* 0x000fea0003800000 */
.L_x_320:
        /* <DEDUP_REMOVED lines=16> */
.L_x_415:


//--------------------- .text._ZN17fastertransformer38normalize_for_FMHA_headz32_INT8_kernelILi1ELi2ELi1EEEvP5char2PK6__halfiiiiffff --------------------------
	.section	.text._ZN17fastertransformer38normalize_for_FMHA_headz32_INT8_kernelILi1ELi2ELi1EEEvP5char2PK6__halfiiiiffff,"ax",@progbits
	.sectioninfo	@"SHI_REGISTERS=25"
	.align	128
        .global         _ZN17fastertransformer38normalize_for_FMHA_headz32_INT8_kernelILi1ELi2ELi1EEEvP5char2PK6__halfiiiiffff
        .type           _ZN17fastertransformer38normalize_for_FMHA_headz32_INT8_kernelILi1ELi2ELi1EEEvP5char2PK6__halfiiiiffff,@function
        .size           _ZN17fastertransformer38normalize_for_FMHA_headz32_INT8_kernelILi1ELi2ELi1EEEvP5char2PK6__halfiiiiffff,(.L_x_416 - _ZN17fastertransformer38normalize_for_FMHA_headz32_INT8_kernelILi1ELi2ELi1EEEvP5char2PK6__halfiiiiffff)
        .other          _ZN17fastertransformer38normalize_for_FMHA_headz32_INT8_kernelILi1ELi2ELi1EEEvP5char2PK6__halfiiiiffff,@"STO_CUDA_ENTRY STV_DEFAULT"
_ZN17fastertransformer38normalize_for_FMHA_headz32_INT8_kernelILi1ELi2ELi1EEEvP5char2PK6__halfiiiiffff:
.text._ZN17fastertransformer38normalize_for_FMHA_headz32_INT8_kernelILi1ELi2ELi1EEEvP5char2PK6__halfiiiiffff:
[----:B------:R-:W-:Y:S02]  /*0000*/  IMAD.MOV.U32 R1, RZ, RZ, c[0x0][0x28] ;  /* 0x00000a00ff017624 */ /* 0x000fe400078e00ff */
[----:B------:R-:W0:Y:S01]  /*0010*/  S2R R5, SR_TID.X ;  /* 0x0000000000057919 */ /* 0x000e220000002100 */
[----:B------:R-:W-:Y:S01]  /*0020*/  ULDC UR4, c[0x0][0x17c] ;  /* 0x00005f0000047ab9 */ /* 0x000fe20000000800 */
[----:B------:R-:W-:Y:S01]  /*0030*/  IMAD.MOV.U32 R10, RZ, RZ, 0x2 ;  /* 0x00000002ff0a7424 */ /* 0x000fe200078e00ff */
[----:B------:R-:W-:Y:S01]  /*0040*/  UIMAD UR4, UR4, 0x3, URZ ;  /* 0x00000003040478a4 */ /* 0x000fe2000f8e023f */
[----:B------:R-:W1:Y:S01]  /*0050*/  S2R R9, SR_CTAID.X ;  /* 0x0000000000097919 */ /* 0x000e620000002500 */
[----:B0-----:R-:W-:-:S04]  /*0060*/  SHF.R.S32.HI R0, RZ, 0x1f, R5 ;  /* 0x0000001fff007819 */ /* 0x001fc80000011405 */
[----:B------:R-:W-:Y:S01]  /*0070*/  LEA.HI R2, R0, R5, RZ, 0x5 ;  /* 0x0000000500027211 */ /* 0x000fe200078f28ff */
[----:B-1----:R-:W-:-:S03]  /*0080*/  IMAD.SHL.U32 R9, R9, 0x2, RZ ;  /* 0x0000000209097824 */ /* 0x002fc600078e00ff */
[----:B------:R-:W-:Y:S02]  /*0090*/  SHF.R.S32.HI R7, RZ, 0x5, R2 ;  /* 0x00000005ff077819 */ /* 0x000fe40000011402 */
[----:B------:R-:W-:Y:S02]  /*00a0*/  LOP3.LUT R8, R2, 0xffffffe0, RZ, 0xc0, !PT ;  /* 0xffffffe002087812 */ /* 0x000fe400078ec0ff */
[----:B------:R-:W-:Y:S02]  /*00b0*/  SHF.L.U32 R0, R7, 0x1, RZ ;  /* 0x0000000107007819 */ /* 0x000fe400000006ff */
[----:B------:R-:W-:-:S03]  /*00c0*/  IADD3 R8, -R8, R5, RZ ;  /* 0x0000000508087210 */ /* 0x000fc60007ffe1ff */
[----:B------:R-:W-:-:S04]  /*00d0*/  IMAD.IADD R3, R9, 0x1, R0 ;  /* 0x0000000109037824 */ /* 0x000fc800078e0200 */
[----:B------:R-:W-:-:S05]  /*00e0*/  IMAD R3, R3, UR4, RZ ;  /* 0x0000000403037c24 */ /* 0x000fca000f8e02ff */
[C---:B------:R-:W-:Y:S01]  /*00f0*/  IADD3 R2, R3.reuse, UR4, RZ ;  /* 0x0000000403027c10 */ /* 0x040fe2000fffe0ff */
[----:B------:R-:W-:Y:S01]  /*0100*/  ULDC.64 UR4, c[0x0][0x118] ;  /* 0x0000460000047ab9 */ /* 0x000fe20000000a00 */
[----:B------:R-:W-:Y:S02]  /*0110*/  LEA.HI.SX32 R3, R3, R8, 0x1f ;  /* 0x0000000803037211 */ /* 0x000fe400078ffaff */
[----:B------:R-:W-:-:S03]  /*0120*/  LEA.HI R5, R2, R2, RZ, 0x1 ;  /* 0x0000000202057211 */ /* 0x000fc600078f08ff */
[----:B------:R-:W-:Y:S01]  /*0130*/  IMAD.WIDE R2, R3, R10, c[0x0][0x160] ;  /* 0x0000580003027625 */ /* 0x000fe200078e020a */
[----:B------:R-:W-:-:S04]  /*0140*/  LEA.HI.SX32 R5, R5, R8, 0x1f ;  /* 0x0000000805057211 */ /* 0x000fc800078ffaff */
[----:B------:R-:W2:Y:S01]  /*0150*/  LDG.E.U16 R15, [R2.64] ;  /* 0x00000004020f7981 */ /* 0x000ea2000c1e1500 */
[----:B------:R-:W-:-:S05]  /*0160*/  IMAD.WIDE R4, R5, R10, c[0x0][0x160] ;  /* 0x0000580005047625 */ /* 0x000fca00078e020a */
[----:B------:R-:W3:Y:S01]  /*0170*/  LDG.E.U16 R17, [R4.64] ;  /* 0x0000000404117981 */ /* 0x000ee2000c1e1500 */
[-C--:B------:R-:W-:Y:S02]  /*0180*/  LEA R12, R7, R8.reuse, 0x6 ;  /* 0x00000008070c7211 */ /* 0x080fe400078e30ff */
[----:B------:R-:W-:Y:S02]  /*0190*/  SHF.R.S32.HI R11, RZ, 0x1f, R8 ;  /* 0x0000001fff0b7819 */ /* 0x000fe40000011408 */
[----:B------:R-:W-:Y:S02]  /*01a0*/  SHF.L.U32 R12, R12, 0x1, RZ ;  /* 0x000000010c0c7819 */ /* 0x000fe400000006ff */
[----:B------:R-:W-:-:S04]  /*01b0*/  LEA.HI R11, R11, R8, RZ, 0x4 ;  /* 0x000000080b0b7211 */ /* 0x000fc800078f20ff */
[C---:B------:R-:W-:Y:S02]  /*01c0*/  LOP3.LUT R13, R11.reuse, 0xfffffff0, RZ, 0xc0, !PT ;  /* 0xfffffff00b0d7812 */ /* 0x040fe400078ec0ff */
[----:B------:R-:W-:Y:S02]  /*01d0*/  LEA.HI.SX32 R11, R11, R0, 0x1c ;  /* 0x000000000b0b7211 */ /* 0x000fe400078fe2ff */
[----:B------:R-:W-:-:S05]  /*01e0*/  IADD3 R6, R8, -R13, RZ ;  /* 0x8000000d08067210 */ /* 0x000fca0007ffe0ff */
[----:B------:R-:W-:-:S04]  /*01f0*/  IMAD R13, R11, 0x10, R6 ;  /* 0x000000100b0d7824 */ /* 0x000fc800078e0206 */
[----:B------:R-:W-:-:S04]  /*0200*/  IMAD.SHL.U32 R7, R13, 0x2, RZ ;  /* 0x000000020d077824 */ /* 0x000fc800078e00ff */
[----:B------:R-:W-:Y:S01]  /*0210*/  IMAD.SHL.U32 R14, R7, 0x2, RZ ;  /* 0x00000002070e7824 */ /* 0x000fe200078e00ff */
[----:B------:R-:W-:Y:S02]  /*0220*/  MOV R13, c[0x0][0x180] ;  /* 0x00006000000d7a02 */ /* 0x000fe40000000f00 */
[----:B------:R-:W-:-:S04]  /*0230*/  ISETP.GE.AND P0, PT, R6, 0x8, PT ;  /* 0x000000080600780c */ /* 0x000fc80003f06270 */
[----:B------:R-:W-:Y:S02]  /*0240*/  FSEL R7, R13, c[0x0][0x184], !P0 ;  /* 0x000061000d077a08 */ /* 0x000fe40004000000 */
[----:B------:R-:W-:Y:S01]  /*0250*/  LOP3.LUT P0, RZ, R6, 0x7, RZ, 0xc0, !PT ;  /* 0x0000000706ff7812 */ /* 0x000fe2000780c0ff */
[----:B------:R-:W-:Y:S01]  /*0260*/  BSSY B0, `(.L_x_321) ;  /* 0x0000061000007945 */ /* 0x000fe20003800000 */
[----:B--2---:R-:W-:Y:S04]  /*0270*/  STS.U16 [R12], R15 ;  /* 0x0000000f0c007388 */ /* 0x004fe80000000400 */
[----:B---3--:R-:W-:Y:S04]  /*0280*/  STS.U16 [R12+0x40], R17 ;  /* 0x000040110c007388 */ /* 0x008fe80000000400 */
[----:B------:R-:W-:Y:S06]  /*0290*/  BAR.SYNC.DEFER_BLOCKING 0x0 ;  /* 0x0000000000007b1d */ /* 0x000fec0000010000 */
[----:B------:R-:W0:Y:S04]  /*02a0*/  LDS.U16 R19, [R14] ;  /* 0x000000000e137984 */ /* 0x000e280000000400 */
[----:B------:R-:W1:Y:S01]  /*02b0*/  LDS.U16 R21, [R14+0x2] ;  /* 0x000002000e157984 */ /* 0x000e620000000400 */
[----:B0-----:R-:W0:Y:S08]  /*02c0*/  I2F.S8 R18, R19.B1 ;  /* 0x1000001300127306 */ /* 0x001e300000001400 */
[----:B------:R-:W2:Y:S08]  /*02d0*/  I2F.S8 R16, R19 ;  /* 0x0000001300107306 */ /* 0x000eb00000001400 */
[----:B-1----:R-:W1:Y:S08]  /*02e0*/  I2F.S8 R22, R21.B1 ;  /* 0x1000001500167306 */ /* 0x002e700000001400 */
[----:B------:R-:W3:Y:S01]  /*02f0*/  I2F.S8 R20, R21 ;  /* 0x0000001500147306 */ /* 0x000ee20000001400 */
[----:B0-----:R-:W-:-:S02]  /*0300*/  FMUL.FTZ R18, R7, R18 ;  /* 0x0000001207127220 */ /* 0x001fc40000410000 */
[C---:B--2---:R-:W-:Y:S02]  /*0310*/  FMUL.FTZ R16, R7.reuse, R16 ;  /* 0x0000001007107220 */ /* 0x044fe40000410000 */
[----:B------:R-:W-:Y:S02]  /*0320*/  FMUL.FTZ R15, R18, R18 ;  /* 0x00000012120f7220 */ /* 0x000fe40000410000 */
[C---:B-1----:R-:W-:Y:S02]  /*0330*/  FMUL.FTZ R22, R7.reuse, R22 ;  /* 0x0000001607167220 */ /* 0x042fe40000410000 */
[----:B------:R-:W-:Y:S02]  /*0340*/  FFMA.FTZ R15, R16, R16, R15 ;  /* 0x00000010100f7223 */ /* 0x000fe4000001000f */
[----:B---3--:R-:W-:Y:S02]  /*0350*/  FMUL.FTZ R20, R7, R20 ;  /* 0x0000001407147220 */ /* 0x008fe40000410000 */
[----:B------:R-:W-:-:S02]  /*0360*/  FMUL.FTZ R7, R22, R22 ;  /* 0x0000001616077220 */ /* 0x000fc40000410000 */
[----:B------:R-:W-:Y:S02]  /*0370*/  FADD.FTZ R15, RZ, R15 ;  /* 0x0000000fff0f7221 */ /* 0x000fe40000010000 */
[----:B------:R-:W-:-:S04]  /*0380*/  FFMA.FTZ R20, R20, R20, R7 ;  /* 0x0000001414147223 */ /* 0x000fc80000010007 */
[----:B------:R-:W-:-:S05]  /*0390*/  FADD.FTZ R15, R15, R20 ;  /* 0x000000140f0f7221 */ /* 0x000fca0000010000 */
[----:B------:R-:W0:Y:S02]  /*03a0*/  SHFL.BFLY PT, R14, R15, 0x1, 0x1f ;  /* 0x0c201f000f0e7f89 */ /* 0x000e2400000e0000 */
[----:B0-----:R-:W-:-:S05]  /*03b0*/  FADD.FTZ R14, R15, R14 ;  /* 0x0000000e0f0e7221 */ /* 0x001fca0000010000 */
[----:B------:R-:W0:Y:S02]  /*03c0*/  SHFL.BFLY PT, R7, R14, 0x2, 0x1f ;  /* 0x0c401f000e077f89 */ /* 0x000e2400000e0000 */
[----:B0-----:R-:W-:-:S05]  /*03d0*/  FADD.FTZ R7, R14, R7 ;  /* 0x000000070e077221 */ /* 0x001fca0000010000 */
[----:B------:R0:W1:Y:S01]  /*03e0*/  SHFL.BFLY PT, R16, R7, 0x4, 0x1f ;  /* 0x0c801f0007107f89 */ /* 0x00006200000e0000 */
[----:B------:R-:W-:Y:S05]  /*03f0*/  @P0 BRA `(.L_x_322) ;  /* 0x0000047000000947 */ /* 0x000fea0003800000 */
[----:B-1----:R-:W-:Y:S01]  /*0400*/  FADD.FTZ R16, R7, R16 ;  /* 0x0000001007107221 */ /* 0x002fe20000010000 */
[----:B0-----:R-:W-:Y:S01]  /*0410*/  SHF.R.S32.HI R7, RZ, 0x1f, R6 ;  /* 0x0000001fff077819 */ /* 0x001fe20000011406 */
[----:B------:R-:W-:Y:S02]  /*0420*/  BSSY B1, `(.L_x_323) ;  /* 0x0000041000017945 */ /* 0x000fe40003800000 */
[----:B------:R-:W-:Y:S01]  /*0430*/  FMUL.FTZ R17, R16, 1 ;  /* 0x3f80000010117820 */ /* 0x000fe20000410000 */
[----:B------:R-:W-:-:S03]  /*0440*/  LEA.HI R7, R7, R6, RZ, 0x3 ;  /* 0x0000000607077211 */ /* 0x000fc600078f18ff */
[----:B------:R-:W0:Y:S01]  /*0450*/  F2F.F64.F32 R14, R17 ;  /* 0x00000011000e7310 */ /* 0x000e220000201800 */
[----:B------:R-:W-:Y:S01]  /*0460*/  SHF.R.S32.HI R16, RZ, 0x3, R7 ;  /* 0x00000003ff107819 */ /* 0x000fe20000011407 */
[----:B0-----:R0:W1:Y:S02]  /*0470*/  DADD R18, R14, c[0x2][0x0] ;  /* 0x008000000e127629 */ /* 0x0010640000000000 */
[----:B0-----:R-:W-:-:S04]  /*0480*/  IMAD.MOV.U32 R15, RZ, RZ, 0x3f800000 ;  /* 0x3f800000ff0f7424 */ /* 0x001fc800078e00ff */
[----:B-1----:R-:W0:Y:S01]  /*0490*/  F2F.F32.F64 R14, R18 ;  /* 0x00000012000e7310 */ /* 0x002e220000301000 */
[----:B------:R-:W0:-:S14]  /*04a0*/  DSETP.GEU.AND P0, PT, |R18|, c[0x2][0x8], PT ;  /* 0x008002001200762a */ /* 0x000e1c0003f0e200 */
[----:B0-----:R-:W-:Y:S01]  /*04b0*/  @!P0 FMUL R14, R14, 1.175494350822287508e-38 ;  /* 0x008000000e0e8820 */ /* 0x001fe20000400000 */
[----:B------:R-:W-:-:S05]  /*04c0*/  ISETP.GT.AND P0, PT, R6, 0x7, PT ;  /* 0x000000070600780c */ /* 0x000fca0003f04270 */
[----:B------:R-:W0:Y:S08]  /*04d0*/  MUFU.RSQ R14, R14 ;  /* 0x0000000e000e7308 */ /* 0x000e300000001400 */
[----:B------:R-:W-:Y:S05]  /*04e0*/  @P0 BRA `(.L_x_324) ;  /* 0x0000034000000947 */ /* 0x000fea0003800000 */
[----:B------:R-:W-:Y:S02]  /*04f0*/  MOV R6, c[0x0][0x178] ;  /* 0x00005e0000067a02 */ /* 0x000fe40000000f00 */
[----:B------:R-:W-:-:S02]  /*0500*/  IABS R21, c[0x0][0x178] ;  /* 0x00005e0000157a13 */ /* 0x000fc40000000000 */
[----:B------:R-:W-:Y:S01]  /*0510*/  IABS R22, R9 ;  /* 0x0000000900167213 */ /* 0x000fe20000000000 */
[----:B------:R-:W-:Y:S01]  /*0520*/  IMAD R6, R6, c[0x0][0x174], RZ ;  /* 0x00005d0006067a24 */ /* 0x000fe200078e02ff */
[----:B------:R-:W-:-:S04]  /*0530*/  ISETP.GE.AND P2, PT, R9, RZ, PT ;  /* 0x000000ff0900720c */ /* 0x000fc80003f46270 */
[----:B------:R-:W-:-:S04]  /*0540*/  IABS R15, R6 ;  /* 0x00000006000f7213 */ /* 0x000fc80000000000 */
[----:B------:R-:W1:Y:S08]  /*0550*/  I2F.RP R7, R15 ;  /* 0x0000000f00077306 */ /* 0x000e700000209400 */
[----:B-1----:R-:W1:Y:S02]  /*0560*/  MUFU.RCP R7, R7 ;  /* 0x0000000700077308 */ /* 0x002e640000001000 */
[----:B-1----:R-:W-:-:S06]  /*0570*/  IADD3 R18, R7, 0xffffffe, RZ ;  /* 0x0ffffffe07127810 */ /* 0x002fcc0007ffe0ff */
[----:B------:R1:W2:Y:S02]  /*0580*/  F2I.FTZ.U32.TRUNC.NTZ R19, R18 ;  /* 0x0000001200137305 */ /* 0x0002a4000021f000 */
[----:B-1----:R-:W-:Y:S01]  /*0590*/  MOV R18, RZ ;  /* 0x000000ff00127202 */ /* 0x002fe20000000f00 */
[----:B--2---:R-:W-:-:S04]  /*05a0*/  IMAD.MOV R20, RZ, RZ, -R19 ;  /* 0x000000ffff147224 */ /* 0x004fc800078e0a13 */
[----:B------:R-:W-:Y:S01]  /*05b0*/  IMAD R17, R20, R15, RZ ;  /* 0x0000000f14117224 */ /* 0x000fe200078e02ff */
[----:B------:R-:W-:-:S03]  /*05c0*/  IABS R20, R6 ;  /* 0x0000000600147213 */ /* 0x000fc60000000000 */
[----:B------:R-:W-:Y:S01]  /*05d0*/  IMAD.HI.U32 R19, R19, R17, R18 ;  /* 0x0000001113137227 */ /* 0x000fe200078e0012 */
[----:B------:R-:W-:-:S03]  /*05e0*/  IADD3 R18, RZ, -R20, RZ ;  /* 0x80000014ff127210 */ /* 0x000fc60007ffe0ff */
[----:B------:R-:W-:Y:S02]  /*05f0*/  IMAD.MOV.U32 R17, RZ, RZ, R21 ;  /* 0x000000ffff117224 */ /* 0x000fe400078e0015 */
[----:B------:R-:W-:Y:S02]  /*0600*/  IMAD.HI.U32 R19, R19, R22, RZ ;  /* 0x0000001613137227 */ /* 0x000fe400078e00ff */
[----:B------:R-:W1:Y:S02]  /*0610*/  I2F.RP R20, R17 ;  /* 0x0000001100147306 */ /* 0x000e640000209400 */
[----:B------:R-:W-:-:S05]  /*0620*/  IMAD R18, R19, R18, R22 ;  /* 0x0000001213127224 */ /* 0x000fca00078e0216 */
[----:B------:R-:W-:Y:S01]  /*0630*/  ISETP.GT.U32.AND P0, PT, R15, R18, PT ;  /* 0x000000120f00720c */ /* 0x000fe20003f04070 */
[----:B-1----:R-:W1:-:S12]  /*0640*/  MUFU.RCP R20, R20 ;  /* 0x0000001400147308 */ /* 0x002e580000001000 */
[----:B------:R-:W-:Y:S01]  /*0650*/  @!P0 IMAD.IADD R18, R18, 0x1, -R15 ;  /* 0x0000000112128824 */ /* 0x000fe200078e0a0f */
[----:B------:R-:W-:-:S04]  /*0660*/  ISETP.NE.AND P0, PT, R6, RZ, PT ;  /* 0x000000ff0600720c */ /* 0x000fc80003f05270 */
[----:B------:R-:W-:Y:S02]  /*0670*/  ISETP.GT.U32.AND P1, PT, R15, R18, PT ;  /* 0x000000120f00720c */ /* 0x000fe40003f24070 */
[----:B-1----:R-:W-:-:S06]  /*0680*/  IADD3 R7, R20, 0xffffffe, RZ ;  /* 0x0ffffffe14077810 */ /* 0x002fcc0007ffe0ff */
[----:B------:R-:W1:Y:S05]  /*0690*/  F2I.FTZ.U32.TRUNC.NTZ R7, R7 ;  /* 0x0000000700077305 */ /* 0x000e6a000021f000 */
[----:B------:R-:W-:-:S05]  /*06a0*/  @!P1 IADD3 R18, R18, -R15, RZ ;  /* 0x8000000f12129210 */ /* 0x000fca0007ffe0ff */
[----:B------:R-:W-:Y:S01]  /*06b0*/  @!P2 IMAD.MOV R18, RZ, RZ, -R18 ;  /* 0x000000ffff12a224 */ /* 0x000fe200078e0a12 */
[----:B------:R-:W-:-:S04]  /*06c0*/  @!P0 LOP3.LUT R18, RZ, R6, RZ, 0x33, !PT ;  /* 0x00000006ff128212 */ /* 0x000fc800078e33ff */
[----:B------:R-:W-:-:S04]  /*06d0*/  IADD3 R18, R11, R18, RZ ;  /* 0x000000120b127210 */ /* 0x000fc80007ffe0ff */
[----:B------:R-:W-:Y:S02]  /*06e0*/  IABS R15, R18 ;  /* 0x00000012000f7213 */ /* 0x000fe40000000000 */
[----:B-1----:R-:W-:Y:S02]  /*06f0*/  IADD3 R9, RZ, -R7, RZ ;  /* 0x80000007ff097210 */ /* 0x002fe40007ffe0ff */
[----:B------:R-:W-:-:S03]  /*0700*/  ISETP.GE.AND P2, PT, R18, RZ, PT ;  /* 0x000000ff1200720c */ /* 0x000fc60003f46270 */
[----:B------:R-:W-:-:S04]  /*0710*/  IMAD.MOV.U32 R6, RZ, RZ, R9 ;  /* 0x000000ffff067224 */ /* 0x000fc800078e0009 */
[----:B------:R-:W-:Y:S02]  /*0720*/  IMAD R9, R6, R17, RZ ;  /* 0x0000001106097224 */ /* 0x000fe400078e02ff */
[----:B------:R-:W-:-:S04]  /*0730*/  IMAD.MOV.U32 R6, RZ, RZ, RZ ;  /* 0x000000ffff067224 */ /* 0x000fc800078e00ff */
[----:B------:R-:W-:Y:S01]  /*0740*/  IMAD.HI.U32 R6, R7, R9, R6 ;  /* 0x0000000907067227 */ /* 0x000fe200078e0006 */
[----:B------:R-:W-:-:S05]  /*0750*/  MOV R7, R15 ;  /* 0x0000000f00077202 */ /* 0x000fca0000000f00 */
[----:B------:R-:W-:-:S04]  /*0760*/  IMAD.HI.U32 R6, R6, R7, RZ ;  /* 0x0000000706067227 */ /* 0x000fc800078e00ff */
[----:B------:R-:W-:-:S04]  /*0770*/  IMAD.MOV R6, RZ, RZ, -R6 ;  /* 0x000000ffff067224 */ /* 0x000fc800078e0a06 */
[----:B------:R-:W-:-:S05]  /*0780*/  IMAD R6, R17, R6, R7 ;  /* 0x0000000611067224 */ /* 0x000fca00078e0207 */
[----:B------:R-:W-:-:S13]  /*0790*/  ISETP.GT.U32.AND P0, PT, R17, R6, PT ;  /* 0x000000061100720c */ /* 0x000fda0003f04070 */
[----:B------:R-:W-:Y:S02]  /*07a0*/  @!P0 IADD3 R6, R6, -R17, RZ ;  /* 0x8000001106068210 */ /* 0x000fe40007ffe0ff */
[----:B------:R-:W-:Y:S02]  /*07b0*/  ISETP.NE.AND P0, PT, RZ, c[0x0][0x178], PT ;  /* 0x00005e00ff007a0c */ /* 0x000fe40003f05270 */
[----:B------:R-:W-:-:S13]  /*07c0*/  ISETP.GT.U32.AND P1, PT, R17, R6, PT ;  /* 0x000000061100720c */ /* 0x000fda0003f24070 */
[----:B------:R-:W-:-:S05]  /*07d0*/  @!P1 IMAD.IADD R6, R6, 0x1, -R17 ;  /* 0x0000000106069824 */ /* 0x000fca00078e0a11 */
[----:B------:R-:W-:Y:S02]  /*07e0*/  @!P2 IADD3 R6, -R6, RZ, RZ ;  /* 0x000000ff0606a210 */ /* 0x000fe40007ffe1ff */
[----:B------:R-:W-:-:S05]  /*07f0*/  @!P0 LOP3.LUT R6, RZ, c[0x0][0x178], RZ, 0x33, !PT ;  /* 0x00005e00ff068a12 */ /* 0x000fca00078e33ff */
[----:B------:R-:W-:-:S06]  /*0800*/  IMAD.WIDE R6, R6, R10, c[0x0][0x168] ;  /* 0x00005a0006067625 */ /* 0x000fcc00078e020a */
[----:B------:R-:W2:Y:S02]  /*0810*/  LDG.E.U16 R6, [R6.64] ;  /* 0x0000000406067981 */ /* 0x000ea4000c1e1500 */
[----:B--2---:R-:W-:Y:S02]  /*0820*/  HADD2.F32 R15, -RZ, R6.H0_H0 ;  /* 0x20000006ff0f7230 */ /* 0x004fe40000004100 */
.L_x_324:
[----:B------:R-:W-:Y:S05]  /*0830*/  BSYNC B1 ;  /* 0x0000000000017941 */ /* 0x000fea0003800000 */
.L_x_323:
[----:B------:R-:W-:Y:S02]  /*0840*/  IMAD R16, R11, 0x2, R16 ;  /* 0x000000020b107824 */ /* 0x000fe400078e0210 */
[----:B0-----:R-:W-:-:S05]  /*0850*/  FMUL.FTZ R15, R14, R15 ;  /* 0x0000000f0e0f7220 */ /* 0x001fca0000410000 */
[----:B------:R0:W-:Y:S02]  /*0860*/  STS [R16.X4+0x80], R15 ;  /* 0x0000800f10007388 */ /* 0x0001e40000004800 */
.L_x_322:
[----:B------:R-:W-:Y:S05]  /*0870*/  BSYNC B0 ;  /* 0x0000000000007941 */ /* 0x000fea0003800000 */
.L_x_321:
[----:B------:R-:W-:Y:S01]  /*0880*/  BAR.SYNC.DEFER_BLOCKING 0x0 ;  /* 0x0000000000007b1d */ /* 0x000fe20000010000 */
[----:B------:R-:W-:Y:S02]  /*0890*/  IADD3 R11, R0, R11, RZ ;  /* 0x0000000b000b7210 */ /* 0x000fe40007ffe0ff */
[----:B------:R-:W-:Y:S02]  /*08a0*/  ISETP.GE.AND P0, PT, R8, 0x10, PT ;  /* 0x000000100800780c */ /* 0x000fe40003f06270 */
[----:B------:R-:W-:Y:S02]  /*08b0*/  MOV R9, c[0x0][0x188] ;  /* 0x0000620000097a02 */ /* 0x000fe40000000f00 */
[----:B------:R-:W-:Y:S01]  /*08c0*/  FSEL R13, R13, c[0x0][0x184], !P0 ;  /* 0x000061000d0d7a08 */ /* 0x000fe20004000000 */
[----:B------:R-:W2:Y:S04]  /*08d0*/  LDS.U16 R14, [R12] ;  /* 0x000000000c0e7984 */ /* 0x000ea80000000400 */
[----:B01----:R-:W0:Y:S04]  /*08e0*/  LDS.U16 R16, [R12+0x40] ;  /* 0x000040000c107984 */ /* 0x003e280000000400 */
[----:B------:R-:W1:Y:S04]  /*08f0*/  LDS R7, [R11.X4+0x80] ;  /* 0x000080000b077984 */ /* 0x000e680000004800 */
[----:B------:R-:W3:Y:S01]  /*0900*/  LDS R15, [R11.X4+0x88] ;  /* 0x000088000b0f7984 */ /* 0x000ee20000004800 */
[----:B--2---:R-:W2:Y:S08]  /*0910*/  I2F.S8 R0, R14 ;  /* 0x0000000e00007306 */ /* 0x004eb00000001400 */
[----:B0-----:R-:W0:Y:S08]  /*0920*/  I2F.S8 R8, R16 ;  /* 0x0000001000087306 */ /* 0x001e300000001400 */
[----:B------:R-:W4:Y:S01]  /*0930*/  I2F.S8 R10, R14.B1 ;  /* 0x1000000e000a7306 */ /* 0x000f220000001400 */
[----:B--2---:R-:W-:Y:S01]  /*0940*/  FMUL.FTZ R6, R13, R0 ;  /* 0x000000000d067220 */ /* 0x004fe20000410000 */
[----:B------:R-:W-:-:S03]  /*0950*/  FSEL R0, R9, c[0x0][0x18c], !P0 ;  /* 0x0000630009007a08 */ /* 0x000fc60004000000 */
[----:B-1----:R-:W-:-:S03]  /*0960*/  FMUL.FTZ R9, R6, R7 ;  /* 0x0000000706097220 */ /* 0x002fc60000410000 */
[----:B------:R-:W1:Y:S01]  /*0970*/  I2F.S8 R12, R16.B1 ;  /* 0x10000010000c7306 */ /* 0x000e620000001400 */
[C---:B0-----:R-:W-:Y:S02]  /*0980*/  FMUL.FTZ R8, R13.reuse, R8 ;  /* 0x000000080d087220 */ /* 0x041fe40000410000 */
[----:B------:R-:W-:Y:S02]  /*0990*/  FMUL.FTZ R9, R0, R9 ;  /* 0x0000000900097220 */ /* 0x000fe40000410000 */
[----:B---3--:R-:W-:Y:S02]  /*09a0*/  FMUL.FTZ R11, R8, R15 ;  /* 0x0000000f080b7220 */ /* 0x008fe40000410000 */
[----:B----4-:R-:W-:Y:S02]  /*09b0*/  FMUL.FTZ R10, R13, R10 ;  /* 0x0000000a0d0a7220 */ /* 0x010fe40000410000 */
[----:B------:R-:W-:Y:S01]  /*09c0*/  F2I.S8.NTZ R9, R9 ;  /* 0x0000000900097305 */ /* 0x000fe20000202100 */
[----:B------:R-:W-:-:S02]  /*09d0*/  FMUL.FTZ R11, R0, R11 ;  /* 0x0000000b000b7220 */ /* 0x000fc40000410000 */
[----:B------:R-:W-:Y:S02]  /*09e0*/  FMUL.FTZ R7, R7, R10 ;  /* 0x0000000a07077220 */ /* 0x000fe40000410000 */
[----:B-1----:R-:W-:-:S03]  /*09f0*/  FMUL.FTZ R12, R13, R12 ;  /* 0x0000000c0d0c7220 */ /* 0x002fc60000410000 */
[----:B------:R-:W-:Y:S01]  /*0a00*/  F2I.S8.NTZ R11, R11 ;  /* 0x0000000b000b7305 */ /* 0x000fe20000202100 */
[----:B------:R-:W-:Y:S02]  /*0a10*/  FMUL.FTZ R7, R0, R7 ;  /* 0x0000000700077220 */ /* 0x000fe40000410000 */
[----:B------:R-:W-:-:S04]  /*0a20*/  FMUL.FTZ R15, R15, R12 ;  /* 0x0000000c0f0f7220 */ /* 0x000fc80000410000 */
[----:B------:R-:W-:Y:S01]  /*0a30*/  FMUL.FTZ R15, R0, R15 ;  /* 0x0000000f000f7220 */ /* 0x000fe20000410000 */
[----:B------:R-:W0:Y:S08]  /*0a40*/  F2I.S8.NTZ R6, R7 ;  /* 0x0000000700067305 */ /* 0x000e300000202100 */
[----:B------:R-:W1:Y:S01]  /*0a50*/  F2I.S8.NTZ R0, R15 ;  /* 0x0000000f00007305 */ /* 0x000e620000202100 */
[----:B0-----:R-:W-:-:S05]  /*0a60*/  PRMT R9, R6, 0x7604, R9 ;  /* 0x0000760406097816 */ /* 0x001fca0000000009 */
[----:B------:R-:W-:Y:S01]  /*0a70*/  STG.E.U16 [R2.64], R9 ;  /* 0x0000000902007986 */ /* 0x000fe2000c101504 */
[----:B-1----:R-:W-:-:S05]  /*0a80*/  PRMT R13, R0, 0x7604, R11 ;  /* 0x00007604000d7816 */ /* 0x002fca000000000b */
[----:B------:R-:W-:Y:S01]  /*0a90*/  STG.E.U16 [R4.64], R13 ;  /* 0x0000000d04007986 */ /* 0x000fe2000c101504 */
[----:B------:R-:W-:Y:S05]  /*0aa0*/  EXIT ;  /* 0x000000000000794d */ /* 0x000fea0003800000 */
.L_x_325:
        /* <DEDUP_REMOVED lines=13> */
.L_x_416:


//--------------------- .text._ZN17fastertransformer38normalize_for_FMHA_headz32_INT8_kernelILi1ELi2ELi2EEEvP5char2PK6__halfiiiiffff --------------------------
	.section	.text._ZN17fastertransformer38normalize_for_FMHA_headz32_INT8_kernelILi1ELi2ELi2EEEvP5char2PK6__halfiiiiffff,"ax",@progbits
	.sectioninfo	@"SHI_REGISTERS=25"
	.align	128
        .global         _ZN17fastertransformer38normalize_for_FMHA_headz32_INT8_kernelILi1ELi2ELi2EEEvP5char2PK6__halfiiiiffff
        .type           _ZN17fastertransformer38normalize_for_FMHA_headz32_INT8_kernelILi1ELi2ELi2EEEvP5char2PK6__halfiiiiffff,@function
        .size           _ZN17fastertransformer38normalize_for_FMHA_headz32_INT8_kernelILi1ELi2ELi2EEEvP5char2PK6__halfiiiiffff,(.L_x_417 - _ZN17fastertransformer38normalize_for_FMHA_headz32_INT8_kernelILi1ELi2ELi2EEEvP5char2PK6__halfiiiiffff)
        .other          _ZN17fastertransformer38normalize_for_FMHA_headz32_INT8_kernelILi1ELi2ELi2EEEvP5char2PK6__halfiiiiffff,@"STO_CUDA_ENTRY STV_DEFAULT"
_ZN17fastertransformer38normalize_for_FMHA_headz32_INT8_kernelILi1ELi2ELi2EEEvP5char2PK6__halfiiiiffff:
.text._ZN17fastertransformer38normalize_for_FMHA_headz32_INT8_kernelILi1ELi2ELi2EEEvP5char2PK6__halfiiiiffff:
        /* <DEDUP_REMOVED lines=131> */
.L_x_329:
[----:B------:R-:W-:Y:S05]  /*0830*/  BSYNC B1 ;  /* 0x0000000000017941 */ /* 0x000fea0003800000 */
.L_x_328:
[----:B------:R-:W-:Y:S02]  /*0840*/  IMAD R16, R11, 0x2, R16 ;  /* 0x000000020b107824 */ /* 0x000fe400078e0210 */
[----:B0-----:R-:W-:-:S05]  /*0850*/  FMUL.FTZ R15, R14, R15 ;  /* 0x0000000f0e0f7220 */ /* 0x001fca0000410000 */
[----:B------:R0:W-:Y:S02]  /*0860*/  STS [R16.X4+0x100], R15 ;  /* 0x0001000f10007388 */ /* 0x0001e40000004800 */
.L_x_327:
[----:B------:R-:W-:Y:S05]  /*0870*/  BSYNC B0 ;  /* 0x0000000000007941 */ /* 0x000fea0003800000 */
.L_x_326:
        /* <DEDUP_REMOVED lines=35> */
.L_x_330:
        /* <DEDUP_REMOVED lines=13> */
.L_x_417:


//--------------------- .text._ZN17fastertransformer38normalize_for_FMHA_headz32_INT8_kernelILi1ELi4ELi2EEEvP5char2PK6__halfiiiiffff --------------------------
	.section	.text._ZN17fastertransformer38normalize_for_FMHA_headz32_INT8_kernelILi1ELi4ELi2EEEvP5char2PK6__halfiiiiffff,"ax",@progbits
	.sectioninfo	@"SHI_REGISTERS=32"
	.align	128
        .global         _ZN17fastertransformer38normalize_for_FMHA_headz32_INT8_kernelILi1ELi4ELi2EEEvP5char2PK6__halfiiiiffff
        .type           _ZN17fastertransformer38normalize_for_FMHA_headz32_INT8_kernelILi1ELi4ELi2EEEvP5char2PK6__halfiiiiffff,@function
        .size           _ZN17fastertransformer38normalize_for_FMHA_headz32_INT8_kernelILi1ELi4ELi2EEEvP5char2PK6__halfiiiiffff,(.L_x_418 - _ZN17fastertransformer38normalize_for_FMHA_headz32_INT8_kernelILi1ELi4ELi2EEEvP5char2PK6__halfiiiiffff)
        .other          _ZN17fastertransformer38normalize_for_FMHA_headz32_INT8_kernelILi1ELi4ELi2EEEvP5char2PK6__halfiiiiffff,@"STO_CUDA_ENTRY STV_DEFAULT"
_ZN17fastertransformer38normalize_for_FMHA_headz32_INT8_kernelILi1ELi4ELi2EEEvP5char2PK6__halfiiiiffff:
.text._ZN17fastertransformer38normalize_for_FMHA_headz32_INT8_kernelILi1ELi4ELi2EEEvP5char2PK6__halfiiiiffff:
[----:B------:R-:W-:Y:S02]  /*0000*/  MOV R1, c[0x0][0x28] ;  /* 0x00000a0000017a02 */ /* 0x000fe40000000f00 */
[----:B------:R-:W0:Y:S01]  /*0010*/  S2R R6, SR_TID.X ;  /* 0x0000000000067919 */ /* 0x000e220000002100 */
[----:B------:R-:W-:Y:S01]  /*0020*/  ULDC UR4, c[0x0][0x17c] ;  /* 0x00005f0000047ab9 */ /* 0x000fe20000000800 */
[----:B------:R-:W-:Y:S01]  /*0030*/  IMAD.MOV.U32 R12, RZ, RZ, 0x2 ;  /* 0x00000002ff0c7424 */ /* 0x000fe200078e00ff */
[----:B------:R-:W-:Y:S01]  /*0040*/  UIMAD UR4, UR4, 0x3, URZ ;  /* 0x00000003040478a4 */ /* 0x000fe2000f8e023f */
[----:B------:R-:W1:Y:S01]  /*0050*/  S2R R10, SR_CTAID.X ;  /* 0x00000000000a7919 */ /* 0x000e620000002500 */
[----:B0-----:R-:W-:-:S04]  /*0060*/  SHF.R.S32.HI R0, RZ, 0x1f, R6 ;  /* 0x0000001fff007819 */ /* 0x001fc80000011406 */
[----:B------:R-:W-:Y:S02]  /*0070*/  LEA.HI R2, R0, R6, RZ, 0x5 ;  /* 0x0000000600027211 */ /* 0x000fe400078f28ff */
[----:B-1----:R-:W-:Y:S02]  /*0080*/  SHF.L.U32 R10, R10, 0x3, RZ ;  /* 0x000000030a0a7819 */ /* 0x002fe400000006ff */
[----:B------:R-:W-:Y:S02]  /*0090*/  SHF.R.S32.HI R0, RZ, 0x5, R2 ;  /* 0x00000005ff007819 */ /* 0x000fe40000011402 */
[----:B------:R-:W-:-:S03]  /*00a0*/  LOP3.LUT R11, R2, 0xffffffe0, RZ, 0xc0, !PT ;  /* 0xffffffe0020b7812 */ /* 0x000fc600078ec0ff */
[----:B------:R-:W-:Y:S01]  /*00b0*/  IMAD.SHL.U32 R13, R0, 0x4, RZ ;  /* 0x00000004000d7824 */ /* 0x000fe200078e00ff */
[----:B------:R-:W-:-:S04]  /*00c0*/  IADD3 R11, -R11, R6, RZ ;  /* 0x000000060b0b7210 */ /* 0x000fc80007ffe1ff */
[----:B------:R-:W-:-:S05]  /*00d0*/  IADD3 R3, R10, R13, RZ ;  /* 0x0000000d0a037210 */ /* 0x000fca0007ffe0ff */
[----:B------:R-:W-:-:S05]  /*00e0*/  IMAD R4, R3, UR4, RZ ;  /* 0x0000000403047c24 */ /* 0x000fca000f8e02ff */
[C---:B------:R-:W-:Y:S02]  /*00f0*/  IADD3 R3, R4.reuse, UR4, RZ ;  /* 0x0000000404037c10 */ /* 0x040fe4000fffe0ff */
[----:B------:R-:W-:Y:S02]  /*0100*/  LEA.HI.SX32 R9, R4, R11, 0x1f ;  /* 0x0000000b04097211 */ /* 0x000fe400078ffaff */
[C---:B------:R-:W-:Y:S02]  /*0110*/  IADD3 R5, R3.reuse, UR4, RZ ;  /* 0x0000000403057c10 */ /* 0x040fe4000fffe0ff */
[----:B------:R-:W-:Y:S01]  /*0120*/  LEA.HI R2, R3, R3, RZ, 0x1 ;  /* 0x0000000303027211 */ /* 0x000fe200078f08ff */
[----:B------:R-:W-:Y:S01]  /*0130*/  IMAD.WIDE R8, R9, R12, c[0x0][0x160] ;  /* 0x0000580009087625 */ /* 0x000fe200078e020c */
[C---:B------:R-:W-:Y:S01]  /*0140*/  IADD3 R6, R5.reuse, UR4, RZ ;  /* 0x0000000405067c10 */ /* 0x040fe2000fffe0ff */
[----:B------:R-:W-:Y:S01]  /*0150*/  ULDC.64 UR4, c[0x0][0x118] ;  /* 0x0000460000047ab9 */ /* 0x000fe20000000a00 */
[----:B------:R-:W-:-:S02]  /*0160*/  LEA.HI R4, R5, R5, RZ, 0x1 ;  /* 0x0000000505047211 */ /* 0x000fc400078f08ff */
[----:B------:R-:W-:Y:S01]  /*0170*/  LEA.HI R6, R6, R6, RZ, 0x1 ;  /* 0x0000000606067211 */ /* 0x000fe200078f08ff */
[----:B------:R-:W2:Y:S01]  /*0180*/  LDG.E.U16 R16, [R8.64] ;  /* 0x0000000408107981 */ /* 0x000ea2000c1e1500 */
[-C--:B------:R-:W-:Y:S02]  /*0190*/  LEA.HI.SX32 R7, R2, R11.reuse, 0x1f ;  /* 0x0000000b02077211 */ /* 0x080fe400078ffaff */
[-C--:B------:R-:W-:Y:S02]  /*01a0*/  LEA.HI.SX32 R5, R4, R11.reuse, 0x1f ;  /* 0x0000000b04057211 */ /* 0x080fe400078ffaff */
[----:B------:R-:W-:Y:S01]  /*01b0*/  LEA.HI.SX32 R3, R6, R11, 0x1f ;  /* 0x0000000b06037211 */ /* 0x000fe200078ffaff */
[----:B------:R-:W-:-:S04]  /*01c0*/  IMAD.WIDE R6, R7, R12, c[0x0][0x160] ;  /* 0x0000580007067625 */ /* 0x000fc800078e020c */
[-C--:B------:R-:W-:Y:S01]  /*01d0*/  IMAD.WIDE R4, R5, R12.reuse, c[0x0][0x160] ;  /* 0x0000580005047625 */ /* 0x080fe200078e020c */
[----:B------:R-:W3:Y:S03]  /*01e0*/  LDG.E.U16 R20, [R6.64] ;  /* 0x0000000406147981 */ /* 0x000ee6000c1e1500 */
[----:B------:R-:W-:Y:S01]  /*01f0*/  IMAD.WIDE R2, R3, R12, c[0x0][0x160] ;  /* 0x0000580003027625 */ /* 0x000fe200078e020c */
[----:B------:R-:W4:Y:S04]  /*0200*/  LDG.E.U16 R24, [R4.64] ;  /* 0x0000000404187981 */ /* 0x000f28000c1e1500 */
[----:B------:R-:W5:Y:S01]  /*0210*/  LDG.E.U16 R26, [R2.64] ;  /* 0x00000004021a7981 */ /* 0x000f62000c1e1500 */
[----:B------:R-:W-:-:S02]  /*0220*/  LEA R15, R0, R11, 0x7 ;  /* 0x0000000b000f7211 */ /* 0x000fc400078e38ff */
[----:B------:R-:W-:Y:S02]  /*0230*/  SHF.R.S32.HI R14, RZ, 0x1f, R11 ;  /* 0x0000001fff0e7819 */ /* 0x000fe4000001140b */
[----:B------:R-:W-:Y:S02]  /*0240*/  SHF.L.U32 R15, R15, 0x1, RZ ;  /* 0x000000010f0f7819 */ /* 0x000fe400000006ff */
[----:B------:R-:W-:-:S04]  /*0250*/  LEA.HI R18, R14, R11, RZ, 0x3 ;  /* 0x0000000b0e127211 */ /* 0x000fc800078f18ff */
[C---:B------:R-:W-:Y:S02]  /*0260*/  LOP3.LUT R22, R18.reuse, 0xfffffff8, RZ, 0xc0, !PT ;  /* 0xfffffff812167812 */ /* 0x040fe400078ec0ff */
[----:B------:R-:W-:Y:S02]  /*0270*/  LEA.HI.SX32 R13, R18, R13, 0x1d ;  /* 0x0000000d120d7211 */ /* 0x000fe400078feaff */
[----:B------:R-:W-:-:S05]  /*0280*/  IADD3 R18, R11, -R22, RZ ;  /* 0x800000160b127210 */ /* 0x000fca0007ffe0ff */
[----:B------:R-:W-:-:S05]  /*0290*/  IMAD R17, R13, 0x8, R18 ;  /* 0x000000080d117824 */ /* 0x000fca00078e0212 */
[----:B------:R-:W-:-:S05]  /*02a0*/  SHF.L.U32 R17, R17, 0x2, RZ ;  /* 0x0000000211117819 */ /* 0x000fca00000006ff */
[----:B------:R-:W-:Y:S01]  /*02b0*/  IMAD.SHL.U32 R25, R17, 0x2, RZ ;  /* 0x0000000211197824 */ /* 0x000fe200078e00ff */
[----:B------:R-:W-:Y:S01]  /*02c0*/  ISETP.GE.AND P0, PT, R18, 0x4, PT ;  /* 0x000000041200780c */ /* 0x000fe20003f06270 */
[----:B------:R-:W-:Y:S01]  /*02d0*/  BSSY B0, `(.L_x_331) ;  /* 0x0000071000007945 */ /* 0x000fe20003800000 */
[----:B--2---:R0:W-:Y:S04]  /*02e0*/  STS.U16 [R15], R16 ;  /* 0x000000100f007388 */ /* 0x0041e80000000400 */
[----:B---3--:R1:W-:Y:S04]  /*02f0*/  STS.U16 [R15+0x40], R20 ;  /* 0x000040140f007388 */ /* 0x0083e80000000400 */
[----:B----4-:R-:W-:Y:S04]  /*0300*/  STS.U16 [R15+0x80], R24 ;  /* 0x000080180f007388 */ /* 0x010fe80000000400 */
[----:B-----5:R-:W-:Y:S04]  /*0310*/  STS.U16 [R15+0xc0], R26 ;  /* 0x0000c01a0f007388 */ /* 0x020fe80000000400 */
[----:B------:R-:W-:Y:S06]  /*0320*/  BAR.SYNC.DEFER_BLOCKING 0x0 ;  /* 0x0000000000007b1d */ /* 0x000fec0000010000 */
[----:B------:R-:W2:Y:S04]  /*0330*/  LDS.U16 R28, [R25] ;  /* 0x00000000191c7984 */ /* 0x000ea80000000400 */
[----:B------:R-:W3:Y:S04]  /*0340*/  LDS.U16 R19, [R25+0x2] ;  /* 0x0000020019137984 */ /* 0x000ee80000000400 */
[----:B------:R-:W4:Y:S04]  /*0350*/  LDS.U16 R17, [R25+0x4] ;  /* 0x0000040019117984 */ /* 0x000f280000000400 */
[----:B------:R-:W5:Y:S01]  /*0360*/  LDS.U16 R22, [R25+0x6] ;  /* 0x0000060019167984 */ /* 0x000f620000000400 */
[----:B0-----:R-:W-:-:S04]  /*0370*/  MOV R16, c[0x0][0x180] ;  /* 0x0000600000107a02 */ /* 0x001fc80000000f00 */
[----:B-1----:R-:W-:Y:S01]  /*0380*/  FSEL R20, R16, c[0x0][0x184], !P0 ;  /* 0x0000610010147a08 */ /* 0x002fe20004000000 */
[----:B--2---:R-:W0:Y:S08]  /*0390*/  I2F.S8 R29, R28.B1 ;  /* 0x1000001c001d7306 */ /* 0x004e300000001400 */
[----:B------:R-:W1:Y:S08]  /*03a0*/  I2F.S8 R27, R28 ;  /* 0x0000001c001b7306 */ /* 0x000e700000001400 */
[----:B---3--:R-:W-:Y:S01]  /*03b0*/  I2F.S8 R23, R19 ;  /* 0x0000001300177306 */ /* 0x008fe20000001400 */
[----:B0-----:R-:W-:-:S07]  /*03c0*/  FMUL.FTZ R29, R20, R29 ;  /* 0x0000001d141d7220 */ /* 0x001fce0000410000 */
[----:B------:R-:W0:Y:S01]  /*03d0*/  I2F.S8 R19, R19.B1 ;  /* 0x1000001300137306 */ /* 0x000e220000001400 */
[----:B-1----:R-:W-:Y:S02]  /*03e0*/  FMUL.FTZ R27, R20, R27 ;  /* 0x0000001b141b7220 */ /* 0x002fe40000410000 */
[----:B------:R-:W-:-:S05]  /*03f0*/  FMUL.FTZ R24, R29, R29 ;  /* 0x0000001d1d187220 */ /* 0x000fca0000410000 */
[----:B----4-:R-:W-:Y:S01]  /*0400*/  I2F.S8 R21, R17 ;  /* 0x0000001100157306 */ /* 0x010fe20000001400 */
[----:B------:R-:W-:-:S07]  /*0410*/  FFMA.FTZ R24, R27, R27, R24 ;  /* 0x0000001b1b187223 */ /* 0x000fce0000010018 */
[----:B------:R-:W1:Y:S01]  /*0420*/  I2F.S8 R17, R17.B1 ;  /* 0x1000001100117306 */ /* 0x000e620000001400 */
[----:B0-----:R-:W-:-:S07]  /*0430*/  FMUL.FTZ R19, R20, R19 ;  /* 0x0000001314137220 */ /* 0x001fce0000410000 */
[----:B-----5:R-:W0:Y:S08]  /*0440*/  I2F.S8 R25, R22.B1 ;  /* 0x1000001600197306 */ /* 0x020e300000001400 */
[----:B------:R-:W2:Y:S01]  /*0450*/  I2F.S8 R27, R22 ;  /* 0x00000016001b7306 */ /* 0x000ea20000001400 */
[----:B------:R-:W-:Y:S02]  /*0460*/  FMUL.FTZ R23, R20, R23 ;  /* 0x0000001714177220 */ /* 0x000fe40000410000 */
[----:B------:R-:W-:-:S02]  /*0470*/  FMUL.FTZ R26, R19, R19 ;  /* 0x00000013131a7220 */ /* 0x000fc40000410000 */
[C---:B-1----:R-:W-:Y:S02]  /*0480*/  FMUL.FTZ R17, R20.reuse, R17 ;  /* 0x0000001114117220 */ /* 0x042fe40000410000 */
[----:B------:R-:W-:Y:S02]  /*0490*/  FFMA.FTZ R23, R23, R23, R26 ;  /* 0x0000001717177223 */ /* 0x000fe4000001001a */
[----:B------:R-:W-:Y:S02]  /*04a0*/  FADD.FTZ R24, RZ, R24 ;  /* 0x00000018ff187221 */ /* 0x000fe40000010000 */
[C---:B------:R-:W-:Y:S02]  /*04b0*/  FMUL.FTZ R21, R20.reuse, R21 ;  /* 0x0000001514157220 */ /* 0x040fe40000410000 */
[----:B0-----:R-:W-:Y:S02]  /*04c0*/  FMUL.FTZ R25, R20, R25 ;  /* 0x0000001914197220 */ /* 0x001fe40000410000 */
[----:B------:R-:W-:-:S02]  /*04d0*/  FMUL.FTZ R26, R17, R17 ;  /* 0x00000011111a7220 */ /* 0x000fc40000410000 */
[----:B--2---:R-:W-:Y:S02]  /*04e0*/  FMUL.FTZ R27, R20, R27 ;  /* 0x0000001b141b7220 */ /* 0x004fe40000410000 */
[----:B------:R-:W-:Y:S02]  /*04f0*/  FADD.FTZ R23, R24, R23 ;  /* 0x0000001718177221 */ /* 0x000fe40000010000 */
[----:B------:R-:W-:Y:S02]  /*0500*/  FMUL.FTZ R20, R25, R25 ;  /* 0x0000001919147220 */ /* 0x000fe40000410000 */
[----:B------:R-:W-:Y:S02]  /*0510*/  FFMA.FTZ R26, R21, R21, R26 ;  /* 0x00000015151a7223 */ /* 0x000fe4000001001a */
[----:B------:R-:W-:Y:S02]  /*0520*/  FFMA.FTZ R20, R27, R27, R20 ;  /* 0x0000001b1b147223 */ /* 0x000fe40000010014 */
[----:B------:R-:W-:-:S04]  /*0530*/  FADD.FTZ R23, R23, R26 ;  /* 0x0000001a17177221 */ /* 0x000fc80000010000 */
[----:B------:R-:W-:-:S05]  /*0540*/  FADD.FTZ R20, R23, R20 ;  /* 0x0000001417147221 */ /* 0x000fca0000010000 */
[----:B------:R-:W0:Y:S01]  /*0550*/  SHFL.BFLY PT, R17, R20, 0x1, 0x1f ;  /* 0x0c201f0014117f89 */ /* 0x000e2200000e0000 */
[----:B------:R-:W-:Y:S01]  /*0560*/  LOP3.LUT P0, RZ, R18, 0x3, RZ, 0xc0, !PT ;  /* 0x0000000312ff7812 */ /* 0x000fe2000780c0ff */
[----:B0-----:R-:W-:-:S05]  /*0570*/  FADD.FTZ R17, R20, R17 ;  /* 0x0000001114117221 */ /* 0x001fca0000010000 */
[----:B------:R0:W1:Y:S07]  /*0580*/  SHFL.BFLY PT, R22, R17, 0x2, 0x1f ;  /* 0x0c401f0011167f89 */ /* 0x00006e00000e0000 */
[----:B------:R-:W-:Y:S05]  /*0590*/  @P0 BRA `(.L_x_332) ;  /* 0x0000044000000947 */ /* 0x000fea0003800000 */
[----:B-1----:R-:W-:Y:S01]  /*05a0*/  FADD.FTZ R22, R17, R22 ;  /* 0x0000001611167221 */ /* 0x002fe20000010000 */
[----:B------:R-:W-:Y:S01]  /*05b0*/  SHF.R.S32.HI R19, RZ, 0x1f, R18 ;  /* 0x0000001fff137819 */ /* 0x000fe20000011412 */
[----:B------:R-:W-:Y:S01]  /*05c0*/  BSSY B1, `(.L_x_333) ;  /* 0x000003e000017945 */ /* 0x000fe20003800000 */
[----:B------:R-:W-:Y:S01]  /*05d0*/  MOV R24, 0x3f800000 ;  /* 0x3f80000000187802 */ /* 0x000fe20000000f00 */
[----:B------:R-:W-:Y:S01]  /*05e0*/  FMUL.FTZ R21, R22, 1 ;  /* 0x3f80000016157820 */ /* 0x000fe20000410000 */
[----:B------:R-:W-:-:S03]  /*05f0*/  LEA.HI R19, R19, R18, RZ, 0x2 ;  /* 0x0000001213137211 */ /* 0x000fc600078f10ff */
[----:B------:R-:W1:Y:S01]  /*0600*/  F2F.F64.F32 R22, R21 ;  /* 0x0000001500167310 */ /* 0x000e620000201800 */
[----:B------:R-:W-:Y:S01]  /*0610*/  SHF.R.U32.HI R20, RZ, 0x2, R19 ;  /* 0x00000002ff147819 */ /* 0x000fe20000011613 */
[----:B-1----:R-:W1:-:S06]  /*0620*/  DADD R22, R22, c[0x2][0x0] ;  /* 0x0080000016167629 */ /* 0x002e4c0000000000 */
[----:B01----:R-:W0:Y:S01]  /*0630*/  F2F.F32.F64 R17, R22 ;  /* 0x0000001600117310 */ /* 0x003e220000301000 */
[----:B------:R-:W0:-:S14]  /*0640*/  DSETP.GEU.AND P0, PT, |R22|, c[0x2][0x8], PT ;  /* 0x008002001600762a */ /* 0x000e1c0003f0e200 */
[----:B0-----:R-:W-:Y:S01]  /*0650*/  @!P0 FMUL R17, R17, 1.175494350822287508e-38 ;  /* 0x0080000011118820 */ /* 0x001fe20000400000 */
[----:B------:R-:W-:-:S05]  /*0660*/  ISETP.GT.AND P0, PT, R18, 0x3, PT ;  /* 0x000000031200780c */ /* 0x000fca0003f04270 */
[----:B------:R-:W0:Y:S08]  /*0670*/  MUFU.RSQ R17, R17 ;  /* 0x0000001100117308 */ /* 0x000e300000001400 */
[----:B------:R-:W-:Y:S05]  /*0680*/  @P0 BRA `(.L_x_334) ;  /* 0x0000031000000947 */ /* 0x000fea0003800000 */
[----:B------:R-:W-:Y:S01]  /*0690*/  IMAD.MOV.U32 R21, RZ, RZ, c[0x0][0x178] ;  /* 0x00005e00ff157624 */ /* 0x000fe200078e00ff */
[----:B------:R-:W-:Y:S02]  /*06a0*/  IABS R26, R10 ;  /* 0x0000000a001a7213 */ /* 0x000fe40000000000 */
[----:B------:R-:W-:Y:S01]  /*06b0*/  ISETP.GE.AND P2, PT, R10, RZ, PT ;  /* 0x000000ff0a00720c */ /* 0x000fe20003f46270 */
[----:B------:R-:W-:-:S05]  /*06c0*/  IMAD R21, R21, c[0x0][0x174], RZ ;  /* 0x00005d0015157a24 */ /* 0x000fca00078e02ff */
[-C--:B------:R-:W-:Y:S02]  /*06d0*/  IABS R22, R21.reuse ;  /* 0x0000001500167213 */ /* 0x080fe40000000000 */
[----:B------:R-:W-:Y:S02]  /*06e0*/  IABS R24, R21 ;  /* 0x0000001500187213 */ /* 0x000fe40000000000 */
[----:B------:R-:W1:Y:S08]  /*06f0*/  I2F.RP R23, R22 ;  /* 0x0000001600177306 */ /* 0x000e700000209400 */
[----:B-1----:R-:W1:Y:S02]  /*0700*/  MUFU.RCP R23, R23 ;  /* 0x0000001700177308 */ /* 0x002e640000001000 */
[----:B-1----:R-:W-:-:S02]  /*0710*/  IADD3 R18, R23, 0xffffffe, RZ ;  /* 0x0ffffffe17127810 */ /* 0x002fc40007ffe0ff */
[----:B------:R-:W-:-:S04]  /*0720*/  IABS R23, c[0x0][0x178] ;  /* 0x00005e0000177a13 */ /* 0x000fc80000000000 */
[----:B------:R1:W2:Y:S02]  /*0730*/  F2I.FTZ.U32.TRUNC.NTZ R19, R18 ;  /* 0x0000001200137305 */ /* 0x0002a4000021f000 */
[----:B-1----:R-:W-:Y:S02]  /*0740*/  MOV R18, RZ ;  /* 0x000000ff00127202 */ /* 0x002fe40000000f00 */
[----:B--2---:R-:W-:-:S05]  /*0750*/  IADD3 R25, RZ, -R19, RZ ;  /* 0x80000013ff197210 */ /* 0x004fca0007ffe0ff */
[----:B------:R-:W-:-:S04]  /*0760*/  IMAD R25, R25, R22, RZ ;  /* 0x0000001619197224 */ /* 0x000fc800078e02ff */
[----:B------:R-:W-:-:S04]  /*0770*/  IMAD.HI.U32 R19, R19, R25, R18 ;  /* 0x0000001913137227 */ /* 0x000fc800078e0012 */
[----:B------:R-:W-:Y:S02]  /*0780*/  IMAD.MOV R25, RZ, RZ, -R24 ;  /* 0x000000ffff197224 */ /* 0x000fe400078e0a18 */
[----:B------:R-:W1:Y:S01]  /*0790*/  I2F.RP R24, R23 ;  /* 0x0000001700187306 */ /* 0x000e620000209400 */
[----:B------:R-:W-:-:S04]  /*07a0*/  IMAD.HI.U32 R19, R19, R26, RZ ;  /* 0x0000001a13137227 */ /* 0x000fc800078e00ff */
[----:B------:R-:W-:-:S05]  /*07b0*/  IMAD R25, R19, R25, R26 ;  /* 0x0000001913197224 */ /* 0x000fca00078e021a */
[----:B------:R-:W-:Y:S01]  /*07c0*/  ISETP.GT.U32.AND P0, PT, R22, R25, PT ;  /* 0x000000191600720c */ /* 0x000fe20003f04070 */
[----:B-1----:R-:W1:-:S12]  /*07d0*/  MUFU.RCP R24, R24 ;  /* 0x0000001800187308 */ /* 0x002e580000001000 */
[----:B------:R-:W-:Y:S02]  /*07e0*/  @!P0 IADD3 R25, R25, -R22, RZ ;  /* 0x8000001619198210 */ /* 0x000fe40007ffe0ff */
[----:B------:R-:W-:Y:S02]  /*07f0*/  ISETP.NE.AND P0, PT, R21, RZ, PT ;  /* 0x000000ff1500720c */ /* 0x000fe40003f05270 */
[----:B------:R-:W-:Y:S02]  /*0800*/  ISETP.GT.U32.AND P1, PT, R22, R25, PT ;  /* 0x000000191600720c */ /* 0x000fe40003f24070 */
[----:B-1----:R-:W-:-:S04]  /*0810*/  IADD3 R18, R24, 0xffffffe, RZ ;  /* 0x0ffffffe18127810 */ /* 0x002fc80007ffe0ff */
[----:B------:R1:W2:Y:S07]  /*0820*/  F2I.FTZ.U32.TRUNC.NTZ R19, R18 ;  /* 0x0000001200137305 */ /* 0x0002ae000021f000 */
[----:B------:R-:W-:-:S05]  /*0830*/  @!P1 IADD3 R25, R25, -R22, RZ ;  /* 0x8000001619199210 */ /* 0x000fca0007ffe0ff */
[----:B------:R-:W-:Y:S01]  /*0840*/  @!P2 IMAD.MOV R25, RZ, RZ, -R25 ;  /* 0x000000ffff19a224 */ /* 0x000fe200078e0a19 */
[----:B------:R-:W-:Y:S01]  /*0850*/  @!P0 LOP3.LUT R25, RZ, R21, RZ, 0x33, !PT ;  /* 0x00000015ff198212 */ /* 0x000fe200078e33ff */
[----:B-1----:R-:W-:-:S03]  /*0860*/  IMAD.MOV.U32 R18, RZ, RZ, RZ ;  /* 0x000000ffff127224 */ /* 0x002fc600078e00ff */
[----:B------:R-:W-:Y:S02]  /*0870*/  IADD3 R25, R13, R25, RZ ;  /* 0x000000190d197210 */ /* 0x000fe40007ffe0ff */
[----:B--2---:R-:W-:Y:S02]  /*0880*/  IADD3 R10, RZ, -R19, RZ ;  /* 0x80000013ff0a7210 */ /* 0x004fe40007ffe0ff */
[----:B------:R-:W-:-:S03]  /*0890*/  ISETP.GE.AND P2, PT, R25, RZ, PT ;  /* 0x000000ff1900720c */ /* 0x000fc60003f46270 */
[----:B------:R-:W-:Y:S01]  /*08a0*/  IMAD R21, R10, R23, RZ ;  /* 0x000000170a157224 */ /* 0x000fe200078e02ff */
[----:B------:R-:W-:-:S03]  /*08b0*/  IABS R10, R25 ;  /* 0x00000019000a7213 */ /* 0x000fc60000000000 */
[----:B------:R-:W-:-:S06]  /*08c0*/  IMAD.HI.U32 R18, R19, R21, R18 ;  /* 0x0000001513127227 */ /* 0x000fcc00078e0012 */
[----:B------:R-:W-:-:S05]  /*08d0*/  IMAD.HI.U32 R18, R18, R10, RZ ;  /* 0x0000000a12127227 */ /* 0x000fca00078e00ff */
[----:B------:R-:W-:-:S05]  /*08e0*/  IADD3 R18, -R18, RZ, RZ ;  /* 0x000000ff12127210 */ /* 0x000fca0007ffe1ff */
[----:B------:R-:W-:-:S05]  /*08f0*/  IMAD R10, R23, R18, R10 ;  /* 0x00000012170a7224 */ /* 0x000fca00078e020a */
[----:B------:R-:W-:-:S13]  /*0900*/  ISETP.GT.U32.AND P0, PT, R23, R10, PT ;  /* 0x0000000a1700720c */ /* 0x000fda0003f04070 */
[----:B------:R-:W-:Y:S02]  /*0910*/  @!P0 IADD3 R10, R10, -R23, RZ ;  /* 0x800000170a0a8210 */ /* 0x000fe40007ffe0ff */
[----:B------:R-:W-:Y:S02]  /*0920*/  ISETP.NE.AND P0, PT, RZ, c[0x0][0x178], PT ;  /* 0x00005e00ff007a0c */ /* 0x000fe40003f05270 */
[----:B------:R-:W-:-:S13]  /*0930*/  ISETP.GT.U32.AND P1, PT, R23, R10, PT ;  /* 0x0000000a1700720c */ /* 0x000fda0003f24070 */
[----:B------:R-:W-:-:S05]  /*0940*/  @!P1 IADD3 R10, R10, -R23, RZ ;  /* 0x800000170a0a9210 */ /* 0x000fca0007ffe0ff */
[----:B------:R-:W-:Y:S01]  /*0950*/  @!P2 IMAD.MOV R10, RZ, RZ, -R10 ;  /* 0x000000ffff0aa224 */ /* 0x000fe200078e0a0a */
[----:B------:R-:W-:-:S05]  /*0960*/  @!P0 LOP3.LUT R10, RZ, c[0x0][0x178], RZ, 0x33, !PT ;  /* 0x00005e00ff0a8a12 */ /* 0x000fca00078e33ff */
[----:B------:R-:W-:-:S06]  /*0970*/  IMAD.WIDE R18, R10, R12, c[0x0][0x168] ;  /* 0x00005a000a127625 */ /* 0x000fcc00078e020c */
[----:B------:R-:W2:Y:S02]  /*0980*/  LDG.E.U16 R18, [R18.64] ;  /* 0x0000000412127981 */ /* 0x000ea4000c1e1500 */
[----:B--2---:R-:W-:Y:S02]  /*0990*/  HADD2.F32 R24, -RZ, R18.H0_H0 ;  /* 0x20000012ff187230 */ /* 0x004fe40000004100 */
.L_x_334:
[----:B------:R-:W-:Y:S05]  /*09a0*/  BSYNC B1 ;  /* 0x0000000000017941 */ /* 0x000fea0003800000 */
.L_x_333:
[----:B------:R-:W-:Y:S01]  /*09b0*/  LEA R20, R13, R20, 0x1 ;  /* 0x000000140d147211 */ /* 0x000fe200078e08ff */
[----:B0-----:R-:W-:-:S05]  /*09c0*/  FMUL.FTZ R17, R17, R24 ;  /* 0x0000001811117220 */ /* 0x001fca0000410000 */
[----:B------:R0:W-:Y:S02]  /*09d0*/  STS [R20.X4+0x200], R17 ;  /* 0x0002001114007388 */ /* 0x0001e40000004800 */
.L_x_332:
[----:B------:R-:W-:Y:S05]  /*09e0*/  BSYNC B0 ;  /* 0x0000000000007941 */ /* 0x000fea0003800000 */
.L_x_331:
[----:B------:R-:W-:Y:S01]  /*09f0*/  BAR.SYNC.DEFER_BLOCKING 0x0 ;  /* 0x0000000000007b1d */ /* 0x000fe20000010000 */
[----:B------:R-:W-:Y:S02]  /*0a00*/  LEA.HI R14, R14, R11, RZ, 0x4 ;  /* 0x0000000b0e0e7211 */ /* 0x000fe400078f20ff */
[----:B------:R-:W-:Y:S02]  /*0a10*/  ISETP.GE.AND P0, PT, R11, 0x10, PT ;  /* 0x000000100b00780c */ /* 0x000fe40003f06270 */
[----:B------:R-:W-:Y:S02]  /*0a20*/  SHF.R.S32.HI R23, RZ, 0x4, R14 ;  /* 0x00000004ff177819 */ /* 0x000fe4000001140e */
[----:B------:R-:W-:Y:S02]  /*0a30*/  FSEL R13, R16, c[0x0][0x184], !P0 ;  /* 0x00006100100d7a08 */ /* 0x000fe40004000000 */
[----:B------:R-:W-:Y:S01]  /*0a40*/  LEA R23, R0, R23, 0x3 ;  /* 0x0000001700177211 */ /* 0x000fe200078e18ff */
[----:B------:R-:W2:Y:S04]  /*0a50*/  LDS.U16 R19, [R15] ;  /* 0x000000000f137984 */ /* 0x000ea80000000400 */
[----:B------:R-:W3:Y:S04]  /*0a60*/  LDS.U16 R27, [R15+0x80] ;  /* 0x000080000f1b7984 */ /* 0x000ee80000000400 */
[----:B------:R-:W-:Y:S04]  /*0a70*/  LDS.U16 R25, [R15+0x40] ;  /* 0x000040000f197984 */ /* 0x000fe80000000400 */
[----:B-1----:R1:W-:Y:S04]  /*0a80*/  LDS.U16 R22, [R15+0xc0] ;  /* 0x0000c0000f167984 */ /* 0x0023e80000000400 */
[----:B------:R-:W-:Y:S04]  /*0a90*/  LDS R10, [R23.X4+0x210] ;  /* 0x00021000170a7984 */ /* 0x000fe80000004800 */
[----:B0-----:R-:W0:Y:S01]  /*0aa0*/  LDS R20, [R23.X4+0x200] ;  /* 0x0002000017147984 */ /* 0x001e220000004800 */
[----:B-1----:R-:W-:-:S03]  /*0ab0*/  MOV R15, c[0x0][0x188] ;  /* 0x00006200000f7a02 */ /* 0x002fc60000000f00 */
[----:B------:R-:W1:Y:S01]  /*0ac0*/  LDS R17, [R23.X4+0x208] ;  /* 0x0002080017117984 */ /* 0x000e620000004800 */
[----:B------:R-:W-:Y:S01]  /*0ad0*/  FSEL R15, R15, c[0x0][0x18c], !P0 ;  /* 0x000063000f0f7a08 */ /* 0x000fe20004000000 */
[----:B--2---:R-:W2:Y:S08]  /*0ae0*/  I2F.S8 R26, R19 ;  /* 0x00000013001a7306 */ /* 0x004eb00000001400 */
[----:B------:R4:W5:Y:S08]  /*0af0*/  I2F.S8 R24, R19.B1 ;  /* 0x1000001300187306 */ /* 0x0009700000001400 */
[----:B---3--:R-:W3:Y:S01]  /*0b00*/  I2F.S8 R12, R27 ;  /* 0x0000001b000c7306 */ /* 0x008ee20000001400 */
[----:B----4-:R3:W4:Y:S01]  /*0b10*/  LDS R19, [R23.X4+0x218] ;  /* 0x0002180017137984 */ /* 0x0107220000004800 */
[----:B--2---:R-:W-:-:S04]  /*0b20*/  FMUL.FTZ R21, R13, R26 ;  /* 0x0000001a0d157220 */ /* 0x004fc80000410000 */
[----:B0-----:R-:W-:Y:S02]  /*0b30*/  FMUL.FTZ R26, R21, R20 ;  /* 0x00000014151a7220 */ /* 0x001fe40000410000 */
[----:B------:R-:W0:Y:S01]  /*0b40*/  I2F.S8 R18, R25 ;  /* 0x0000001900127306 */ /* 0x000e220000001400 */
[----:B-----5:R-:W-:Y:S02]  /*0b50*/  FMUL.FTZ R21, R13, R24 ;  /* 0x000000180d157220 */ /* 0x020fe40000410000 */
[----:B------:R-:W-:Y:S02]  /*0b60*/  FMUL.FTZ R26, R15, R26 ;  /* 0x0000001a0f1a7220 */ /* 0x000fe40000410000 */
[----:B------:R-:W-:-:S03]  /*0b70*/  FMUL.FTZ R24, R20, R21 ;  /* 0x0000001514187220 */ /* 0x000fc60000410000 */
[----:B------:R-:W-:Y:S01]  /*0b80*/  I2F.S8 R14, R25.B1 ;  /* 0x10000019000e7306 */ /* 0x000fe20000001400 */
[----:B---3--:R-:W-:Y:S02]  /*0b90*/  FMUL.FTZ R23, R13, R12 ;  /* 0x0000000c0d177220 */ /* 0x008fe40000410000 */
[----:B------:R-:W-:Y:S02]  /*0ba0*/  FMUL.FTZ R21, R15, R24 ;  /* 0x000000180f157220 */ /* 0x000fe40000410000 */
[----:B------:R-:W-:-:S03]  /*0bb0*/  FMUL.FTZ R12, R23, R10 ;  /* 0x0000000a170c7220 */ /* 0x000fc60000410000 */
[----:B------:R-:W2:Y:S01]  /*0bc0*/  I2F.S8 R0, R27.B1 ;  /* 0x1000001b00007306 */ /* 0x000ea20000001400 */
[----:B0-----:R-:W-:-:S04]  /*0bd0*/  FMUL.FTZ R18, R13, R18 ;  /* 0x000000120d127220 */ /* 0x001fc80000410000 */
[----:B-1----:R-:W-:-:S03]  /*0be0*/  FMUL.FTZ R18, R18, R17 ;  /* 0x0000001112127220 */ /* 0x002fc60000410000 */
[----:B------:R-:W0:Y:S08]  /*0bf0*/  I2F.S8 R11, R22 ;  /* 0x00000016000b7306 */ /* 0x000e300000001400 */
[----:B------:R1:W3:Y:S01]  /*0c00*/  I2F.S8 R16, R22.B1 ;  /* 0x1000001600107306 */ /* 0x0002e20000001400 */
[----:B--2---:R-:W-:Y:S02]  /*0c10*/  FMUL.FTZ R23, R13, R0 ;  /* 0x000000000d177220 */ /* 0x004fe40000410000 */
[----:B------:R-:W-:-:S02]  /*0c20*/  FMUL.FTZ R0, R15, R12 ;  /* 0x0000000c0f007220 */ /* 0x000fc40000410000 */
[----:B------:R-:W-:Y:S02]  /*0c30*/  FMUL.FTZ R10, R10, R23 ;  /* 0x000000170a0a7220 */ /* 0x000fe40000410000 */
[C---:B0-----:R-:W-:Y:S01]  /*0c40*/  FMUL.FTZ R12, R13.reuse, R11 ;  /* 0x0000000b0d0c7220 */ /* 0x041fe20000410000 */
[----:B------:R-:W-:Y:S01]  /*0c50*/  F2I.S8.NTZ R20, R26 ;  /* 0x0000001a00147305 */ /* 0x000fe20000202100 */
[----:B-1----:R-:W-:Y:S02]  /*0c60*/  FMUL.FTZ R22, R13, R14 ;  /* 0x0000000e0d167220 */ /* 0x002fe40000410000 */
[----:B----4-:R-:W-:Y:S02]  /*0c70*/  FMUL.FTZ R12, R12, R19 ;  /* 0x000000130c0c7220 */ /* 0x010fe40000410000 */
[----:B------:R-:W-:Y:S02]  /*0c80*/  FMUL.FTZ R22, R17, R22 ;  /* 0x0000001611167220 */ /* 0x000fe40000410000 */
[----:B---3--:R-:W-:Y:S01]  /*0c90*/  FMUL.FTZ R16, R13, R16 ;  /* 0x000000100d107220 */ /* 0x008fe20000410000 */
[----:B------:R-:W0:Y:S01]  /*0ca0*/  F2I.S8.NTZ R21, R21 ;  /* 0x0000001500157305 */ /* 0x000e220000202100 */
[----:B------:R-:W-:-:S02]  /*0cb0*/  FMUL.FTZ R14, R15, R18 ;  /* 0x000000120f0e7220 */ /* 0x000fc40000410000 */
[----:B------:R-:W-:Y:S02]  /*0cc0*/  FMUL.FTZ R17, R15, R22 ;  /* 0x000000160f117220 */ /* 0x000fe40000410000 */
[----:B------:R-:W-:Y:S02]  /*0cd0*/  FMUL.FTZ R16, R19, R16 ;  /* 0x0000001013107220 */ /* 0x000fe40000410000 */
[C---:B------:R-:W-:Y:S01]  /*0ce0*/  FMUL.FTZ R12, R15.reuse, R12 ;  /* 0x0000000c0f0c7220 */ /* 0x040fe20000410000 */
[----:B------:R-:W-:Y:S01]  /*0cf0*/  F2I.S8.NTZ R14, R14 ;  /* 0x0000000e000e7305 */ /* 0x000fe20000202100 */
[C---:B------:R-:W-:Y:S02]  /*0d00*/  FMUL.FTZ R10, R15.reuse, R10 ;  /* 0x0000000a0f0a7220 */ /* 0x040fe40000410000 */
[----:B------:R-:W-:-:S05]  /*0d10*/  FMUL.FTZ R16, R15, R16 ;  /* 0x000000100f107220 */ /* 0x000fca0000410000 */
[----:B------:R-:W1:Y:S01]  /*0d20*/  F2I.S8.NTZ R17, R17 ;  /* 0x0000001100117305 */ /* 0x000e620000202100 */
[----:B0-----:R-:W-:-:S05]  /*0d30*/  PRMT R21, R21, 0x7604, R20 ;  /* 0x0000760415157816 */ /* 0x001fca0000000014 */
[----:B------:R-:W-:Y:S02]  /*0d40*/  STG.E.U16 [R8.64], R21 ;  /* 0x0000001508007986 */ /* 0x000fe4000c101504 */
[----:B------:R-:W-:Y:S08]  /*0d50*/  F2I.S8.NTZ R0, R0 ;  /* 0x0000000000007305 */ /* 0x000ff00000202100 */
[----:B------:R-:W0:Y:S01]  /*0d60*/  F2I.S8.NTZ R11, R10 ;  /* 0x0000000a000b7305 */ /* 0x000e220000202100 */
[----:B-1----:R-:W-:-:S05]  /*0d70*/  PRMT R17, R17, 0x7604, R14 ;  /* 0x0000760411117816 */ /* 0x002fca000000000e */
[----:B------:R-:W-:Y:S02]  /*0d80*/  STG.E.U16 [R6.64], R17 ;  /* 0x0000001106007986 */ /* 0x000fe4000c101504 */
[----:B------:R-:W-:Y:S08]  /*0d90*/  F2I.S8.NTZ R12, R12 ;  /* 0x0000000c000c7305 */ /* 0x000ff00000202100 */
[----:B------:R-:W1:Y:S01]  /*0da0*/  F2I.S8.NTZ R13, R16 ;  /* 0x00000010000d7305 */ /* 0x000e620000202100 */
[----:B0-----:R-:W-:-:S05]  /*0db0*/  PRMT R11, R11, 0x7604, R0 ;  /* 0x000076040b0b7816 */ /* 0x001fca0000000000 */
[----:B------:R-:W-:Y:S01]  /*0dc0*/  STG.E.U16 [R4.64], R11 ;  /* 0x0000000b04007986 */ /* 0x000fe2000c101504 */
[----:B-1----:R-:W-:-:S05]  /*0dd0*/  PRMT R13, R13, 0x7604, R12 ;  /* 0x000076040d0d7816 */ /* 0x002fca000000000c */
[----:B------:R-:W-:Y:S01]  /*0de0*/  STG.E.U16 [R2.64], R13 ;  /* 0x0000000d02007986 */ /* 0x000fe2000c101504 */
[----:B------:R-:W-:Y:S05]  /*0df0*/  EXIT ;  /* 0x000000000000794d */ /* 0x000fea0003800000 */
.L_x_335:
        /* <DEDUP_REMOVED lines=16> */
.L_x_418:


//--------------------- .text._ZN17fastertransformer38normalize_for_FMHA_headz32_INT8_kernelILi2ELi4ELi2EEEvP5char2PK6__halfiiiiffff --------------------------
	.section	.text._ZN17fastertransformer38normalize_for_FMHA_headz32_INT8_kernelILi2ELi4ELi2EEEvP5char2PK6__halfiiiiffff,"ax",@progbits
	.sectioninfo	@"SHI_REGISTERS=40"
	.align	128
        .global         _ZN17fastertransformer38normalize_for_FMHA_headz32_INT8_kernelILi2ELi4ELi2EEEvP5char2PK6__halfiiiiffff
        .type           _ZN17fastertransformer38normalize_for_FMHA_headz32_INT8_kernelILi2ELi4ELi2EEEvP5char2PK6__halfiiiiffff,@function
        .size           _ZN17fastertransformer38normalize_for_FMHA_headz32_INT8_kernelILi2ELi4ELi2EEEvP5char2PK6__halfiiiiffff,(.L_x_419 - _ZN17fastertransformer38normalize_for_FMHA_headz32_INT8_kernelILi2ELi4ELi2EEEvP5char2PK6__halfiiiiffff)
        .other          _ZN17fastertransformer38normalize_for_FMHA_headz32_INT8_kernelILi2ELi4ELi2EEEvP5char2PK6__halfiiiiffff,@"STO_CUDA_ENTRY STV_DEFAULT"
_ZN17fastertransformer38normalize_for_FMHA_headz32_INT8_kernelILi2ELi4ELi2EEEvP5char2PK6__halfiiiiffff:
.text._ZN17fastertransformer38normalize_for_FMHA_headz32_INT8_kernelILi2ELi4ELi2EEEvP5char2PK6__halfiiiiffff:
[----:B------:R-:W-:Y:S02]  /*0000*/  MOV R1, c[0x0][0x28] ;  /* 0x00000a0000017a02 */ /* 0x000fe40000000f00 */
[----:B------:R-:W0:Y:S01]  /*0010*/  S2R R5, SR_TID.X ;  /* 0x0000000000057919 */ /* 0x000e220000002100 */
[----:B------:R-:W-:Y:S01]  /*0020*/  ULDC UR4, c[0x0][0x17c] ;  /* 0x00005f0000047ab9 */ /* 0x000fe20000000800 */
[----:B------:R-:W-:Y:S01]  /*0030*/  HFMA2.MMA R23, -RZ, RZ, 0, 1.1920928955078125e-07 ;  /* 0x00000002ff177435 */ /* 0x000fe200000001ff */
[----:B------:R-:W-:Y:S01]  /*0040*/  UIMAD UR4, UR4, 0x3, URZ ;  /* 0x00000003040478a4 */ /* 0x000fe2000f8e023f */
[----:B------:R-:W1:Y:S01]  /*0050*/  S2R R27, SR_CTAID.X ;  /* 0x00000000001b7919 */ /* 0x000e620000002500 */
[----:B------:R-:W-:Y:S01]  /*0060*/  ULDC.64 UR6, c[0x0][0x118] ;  /* 0x0000460000067ab9 */ /* 0x000fe20000000a00 */
[----:B0-----:R-:W-:-:S04]  /*0070*/  SHF.R.S32.HI R0, RZ, 0x1f, R5 ;  /* 0x0000001fff007819 */ /* 0x001fc80000011405 */
[-C--:B------:R-:W-:Y:S02]  /*0080*/  LEA.HI R2, R0, R5.reuse, RZ, 0x5 ;  /* 0x0000000500027211 */ /* 0x080fe400078f28ff */
[----:B-1----:R-:W-:Y:S02]  /*0090*/  SHF.L.U32 R27, R27, 0x4, RZ ;  /* 0x000000041b1b7819 */ /* 0x002fe400000006ff */
[----:B------:R-:W-:Y:S02]  /*00a0*/  SHF.R.S32.HI R0, RZ, 0x5, R2 ;  /* 0x00000005ff007819 */ /* 0x000fe40000011402 */
[----:B------:R-:W-:Y:S02]  /*00b0*/  LOP3.LUT R19, R2, 0xffffffe0, RZ, 0xc0, !PT ;  /* 0xffffffe002137812 */ /* 0x000fe400078ec0ff */
[----:B------:R-:W-:Y:S02]  /*00c0*/  SHF.L.U32 R26, R0, 0x2, RZ ;  /* 0x00000002001a7819 */ /* 0x000fe400000006ff */
[----:B------:R-:W-:-:S02]  /*00d0*/  IADD3 R19, -R19, R5, RZ ;  /* 0x0000000513137210 */ /* 0x000fc40007ffe1ff */
[----:B------:R-:W-:-:S04]  /*00e0*/  IADD3 R3, R27, R26, RZ ;  /* 0x0000001a1b037210 */ /* 0x000fc80007ffe0ff */
[C---:B------:R-:W-:Y:S01]  /*00f0*/  IADD3 R4, R3.reuse, 0x8, RZ ;  /* 0x0000000803047810 */ /* 0x040fe20007ffe0ff */
[----:B------:R-:W-:-:S04]  /*0100*/  IMAD R2, R3, UR4, RZ ;  /* 0x0000000403027c24 */ /* 0x000fc8000f8e02ff */
[----:B------:R-:W-:Y:S01]  /*0110*/  IMAD R4, R4, UR4, RZ ;  /* 0x0000000404047c24 */ /* 0x000fe2000f8e02ff */
[C---:B------:R-:W-:Y:S02]  /*0120*/  IADD3 R3, R2.reuse, UR4, RZ ;  /* 0x0000000402037c10 */ /* 0x040fe4000fffe0ff */
[----:B------:R-:W-:Y:S02]  /*0130*/  LEA.HI.SX32 R12, R2, R19, 0x1f ;  /* 0x00000013020c7211 */ /* 0x000fe400078ffaff */
[----:B------:R-:W-:Y:S02]  /*0140*/  IADD3 R5, R4, UR4, RZ ;  /* 0x0000000404057c10 */ /* 0x000fe4000fffe0ff */
[C---:B------:R-:W-:Y:S01]  /*0150*/  LEA.HI R2, R3.reuse, R3, RZ, 0x1 ;  /* 0x0000000303027211 */ /* 0x040fe200078f08ff */
[----:B------:R-:W-:Y:S01]  /*0160*/  IMAD.WIDE R12, R12, R23, c[0x0][0x160] ;  /* 0x000058000c0c7625 */ /* 0x000fe200078e0217 */
[----:B------:R-:W-:Y:S02]  /*0170*/  IADD3 R3, R3, UR4, RZ ;  /* 0x0000000403037c10 */ /* 0x000fe4000fffe0ff */
[----:B------:R-:W-:-:S02]  /*0180*/  LEA.HI R8, R5, R5, RZ, 0x1 ;  /* 0x0000000505087211 */ /* 0x000fc400078f08ff */
[----:B------:R-:W-:Y:S01]  /*0190*/  LEA.HI.SX32 R10, R4, R19, 0x1f ;  /* 0x00000013040a7211 */ /* 0x000fe200078ffaff */
[----:B------:R-:W2:Y:S01]  /*01a0*/  LDG.E.U16 R29, [R12.64] ;  /* 0x000000060c1d7981 */ /* 0x000ea2000c1e1500 */
[----:B------:R-:W-:Y:S02]  /*01b0*/  IADD3 R5, R5, UR4, RZ ;  /* 0x0000000405057c10 */ /* 0x000fe4000fffe0ff */
[C---:B------:R-:W-:Y:S02]  /*01c0*/  LEA.HI R4, R3.reuse, R3, RZ, 0x1 ;  /* 0x0000000303047211 */ /* 0x040fe400078f08ff */
[----:B------:R-:W-:Y:S02]  /*01d0*/  IADD3 R3, R3, UR4, RZ ;  /* 0x0000000403037c10 */ /* 0x000fe4000fffe0ff */
[----:B------:R-:W-:Y:S02]  /*01e0*/  LEA.HI.SX32 R2, R2, R19, 0x1f ;  /* 0x0000001302027211 */ /* 0x000fe400078ffaff */
[----:B------:R-:W-:-:S02]  /*01f0*/  LEA.HI R14, R5, R5, RZ, 0x1 ;  /* 0x00000005050e7211 */ /* 0x000fc400078f08ff */
[----:B------:R-:W-:Y:S02]  /*0200*/  IADD3 R5, R5, UR4, RZ ;  /* 0x0000000405057c10 */ /* 0x000fe4000fffe0ff */
[----:B------:R-:W-:Y:S02]  /*0210*/  LEA.HI R6, R3, R3, RZ, 0x1 ;  /* 0x0000000303067211 */ /* 0x000fe400078f08ff */
[----:B------:R-:W-:Y:S01]  /*0220*/  LEA.HI.SX32 R4, R4, R19, 0x1f ;  /* 0x0000001304047211 */ /* 0x000fe200078ffaff */
[----:B------:R-:W-:Y:S01]  /*0230*/  IMAD.WIDE R16, R2, R23, c[0x0][0x160] ;  /* 0x0000580002107625 */ /* 0x000fe200078e0217 */
[----:B------:R-:W-:Y:S02]  /*0240*/  LEA.HI R18, R5, R5, RZ, 0x1 ;  /* 0x0000000505127211 */ /* 0x000fe400078f08ff */
[-C--:B------:R-:W-:Y:S02]  /*0250*/  LEA.HI.SX32 R2, R6, R19.reuse, 0x1f ;  /* 0x0000001306027211 */ /* 0x080fe400078ffaff */
[----:B------:R-:W-:Y:S01]  /*0260*/  LEA.HI.SX32 R6, R14, R19, 0x1f ;  /* 0x000000130e067211 */ /* 0x000fe200078ffaff */
[----:B------:R-:W-:Y:S01]  /*0270*/  IMAD.WIDE R14, R4, R23, c[0x0][0x160] ;  /* 0x00005800040e7625 */ /* 0x000fe200078e0217 */
[-C--:B------:R-:W-:Y:S01]  /*0280*/  LEA.HI.SX32 R8, R8, R19.reuse, 0x1f ;  /* 0x0000001308087211 */ /* 0x080fe200078ffaff */
[----:B------:R-:W3:Y:S01]  /*0290*/  LDG.E.U16 R31, [R16.64] ;  /* 0x00000006101f7981 */ /* 0x000ee2000c1e1500 */
[----:B------:R-:W-:Y:S01]  /*02a0*/  LEA.HI.SX32 R4, R18, R19, 0x1f ;  /* 0x0000001312047211 */ /* 0x000fe200078ffaff */
[----:B------:R-:W-:-:S02]  /*02b0*/  IMAD.WIDE R10, R10, R23, c[0x0][0x160] ;  /* 0x000058000a0a7625 */ /* 0x000fc400078e0217 */
[----:B------:R-:W4:Y:S02]  /*02c0*/  LDG.E.U16 R33, [R14.64] ;  /* 0x000000060e217981 */ /* 0x000f24000c1e1500 */
[-C--:B------:R-:W-:Y:S02]  /*02d0*/  IMAD.WIDE R2, R2, R23.reuse, c[0x0][0x160] ;  /* 0x0000580002027625 */ /* 0x080fe400078e0217 */
[----:B------:R-:W5:Y:S02]  /*02e0*/  LDG.E.U16 R28, [R10.64] ;  /* 0x000000060a1c7981 */ /* 0x000f64000c1e1500 */
[-C--:B------:R-:W-:Y:S02]  /*02f0*/  IMAD.WIDE R8, R8, R23.reuse, c[0x0][0x160] ;  /* 0x0000580008087625 */ /* 0x080fe400078e0217 */
[----:B------:R-:W5:Y:S02]  /*0300*/  LDG.E.U16 R22, [R2.64] ;  /* 0x0000000602167981 */ /* 0x000f64000c1e1500 */
[----:B------:R-:W-:-:S02]  /*0310*/  IMAD.WIDE R6, R6, R23, c[0x0][0x160] ;  /* 0x0000580006067625 */ /* 0x000fc400078e0217 */
[----:B------:R-:W5:Y:S02]  /*0320*/  LDG.E.U16 R35, [R8.64] ;  /* 0x0000000608237981 */ /* 0x000f64000c1e1500 */
[----:B------:R-:W-:Y:S02]  /*0330*/  IMAD.WIDE R4, R4, R23, c[0x0][0x160] ;  /* 0x0000580004047625 */ /* 0x000fe400078e0217 */
[----:B------:R-:W5:Y:S04]  /*0340*/  LDG.E.U16 R20, [R6.64] ;  /* 0x0000000606147981 */ /* 0x000f68000c1e1500 */
[----:B------:R-:W5:Y:S01]  /*0350*/  LDG.E.U16 R37, [R4.64] ;  /* 0x0000000604257981 */ /* 0x000f62000c1e1500 */
[----:B------:R-:W-:Y:S02]  /*0360*/  LEA R18, R0, R19, 0x7 ;  /* 0x0000001300127211 */ /* 0x000fe400078e38ff */
[----:B------:R-:W-:-:S02]  /*0370*/  SHF.R.S32.HI R24, RZ, 0x1f, R19 ;  /* 0x0000001fff187819 */ /* 0x000fc40000011413 */
[----:B------:R-:W-:Y:S02]  /*0380*/  SHF.L.U32 R18, R18, 0x1, RZ ;  /* 0x0000000112127819 */ /* 0x000fe400000006ff */
[----:B------:R-:W-:-:S04]  /*0390*/  LEA.HI R21, R24, R19, RZ, 0x3 ;  /* 0x0000001318157211 */ /* 0x000fc800078f18ff */
[C---:B------:R-:W-:Y:S02]  /*03a0*/  LOP3.LUT R30, R21.reuse, 0xfffffff8, RZ, 0xc0, !PT ;  /* 0xfffffff8151e7812 */ /* 0x040fe400078ec0ff */
[----:B------:R-:W-:Y:S02]  /*03b0*/  LEA.HI.SX32 R26, R21, R26, 0x1d ;  /* 0x0000001a151a7211 */ /* 0x000fe400078feaff */
[----:B------:R-:W-:-:S04]  /*03c0*/  IADD3 R25, R19, -R30, RZ ;  /* 0x8000001e13197210 */ /* 0x000fc80007ffe0ff */
[----:B------:R-:W-:-:S04]  /*03d0*/  LEA R21, R26, R25, 0x3 ;  /* 0x000000191a157211 */ /* 0x000fc800078e18ff */
[----:B------:R-:W-:-:S04]  /*03e0*/  SHF.L.U32 R21, R21, 0x2, RZ ;  /* 0x0000000215157819 */ /* 0x000fc800000006ff */
[----:B------:R-:W-:Y:S02]  /*03f0*/  SHF.L.U32 R21, R21, 0x1, RZ ;  /* 0x0000000115157819 */ /* 0x000fe400000006ff */
[----:B------:R-:W-:Y:S01]  /*0400*/  ISETP.GE.AND P0, PT, R25, 0x4, PT ;  /* 0x000000041900780c */ /* 0x000fe20003f06270 */
[----:B--2---:R-:W-:Y:S04]  /*0410*/  STS.U16 [R18], R29 ;  /* 0x0000001d12007388 */ /* 0x004fe80000000400 */
[----:B---3--:R-:W-:Y:S04]  /*0420*/  STS.U16 [R18+0x40], R31 ;  /* 0x0000401f12007388 */ /* 0x008fe80000000400 */
[----:B----4-:R-:W-:Y:S04]  /*0430*/  STS.U16 [R18+0x80], R33 ;  /* 0x0000802112007388 */ /* 0x010fe80000000400 */
[----:B-----5:R-:W-:Y:S04]  /*0440*/  STS.U16 [R18+0x200], R28 ;  /* 0x0002001c12007388 */ /* 0x020fe80000000400 */
[----:B------:R0:W-:Y:S04]  /*0450*/  STS.U16 [R18+0xc0], R22 ;  /* 0x0000c01612007388 */ /* 0x0001e80000000400 */
[----:B------:R-:W-:Y:S04]  /*0460*/  STS.U16 [R18+0x240], R35 ;  /* 0x0002402312007388 */ /* 0x000fe80000000400 */
[----:B------:R1:W-:Y:S04]  /*0470*/  STS.U16 [R18+0x280], R20 ;  /* 0x0002801412007388 */ /* 0x0003e80000000400 */
[----:B------:R-:W-:Y:S04]  /*0480*/  STS.U16 [R18+0x2c0], R37 ;  /* 0x0002c02512007388 */ /* 0x000fe80000000400 */
        /* <DEDUP_REMOVED lines=9> */
[----:B---3--:R-:W2:Y:S08]  /*0520*/  I2F.S8 R33, R31.B1 ;  /* 0x1000001f00217306 */ /* 0x008eb00000001400 */
[----:B------:R-:W3:Y:S01]  /*0530*/  I2F.S8 R31, R31 ;  /* 0x0000001f001f7306 */ /* 0x000ee20000001400 */
[----:B0-----:R-:W-:-:S02]  /*0540*/  FMUL.FTZ R34, R20, R30 ;  /* 0x0000001e14227220 */ /* 0x001fc40000410000 */
[----:B-1----:R-:W-:Y:S02]  /*0550*/  FMUL.FTZ R30, R20, R29 ;  /* 0x0000001d141e7220 */ /* 0x002fe40000410000 */
[----:B------:R-:W0:Y:S01]  /*0560*/  LDS.U16 R29, [R21+0x200] ;  /* 0x00020000151d7984 */ /* 0x000e220000000400 */
[----:B------:R-:W-:Y:S02]  /*0570*/  FMUL.FTZ R35, R34, R34 ;  /* 0x0000002222237220 */ /* 0x000fe40000410000 */
[----:B--2---:R-:W-:-:S04]  /*0580*/  FMUL.FTZ R34, R20, R33 ;  /* 0x0000002114227220 */ /* 0x004fc80000410000 */
[----:B------:R-:W-:Y:S02]  /*0590*/  FMUL.FTZ R34, R34, R34 ;  /* 0x0000002222227220 */ /* 0x000fe40000410000 */
[----:B---3--:R-:W-:-:S04]  /*05a0*/  FMUL.FTZ R31, R20, R31 ;  /* 0x0000001f141f7220 */ /* 0x008fc80000410000 */
[----:B------:R-:W-:Y:S02]  /*05b0*/  FFMA.FTZ R37, R31, R31, R34 ;  /* 0x0000001f1f257223 */ /* 0x000fe40000010022 */
[----:B------:R-:W1:Y:S01]  /*05c0*/  LDS.U16 R31, [R21+0x202] ;  /* 0x00020200151f7984 */ /* 0x000e620000000400 */
[----:B------:R-:W-:Y:S02]  /*05d0*/  FFMA.FTZ R30, R30, R30, R35 ;  /* 0x0000001e1e1e7223 */ /* 0x000fe40000010023 */
[----:B----4-:R-:W2:Y:S02]  /*05e0*/  I2F.S8 R35, R32.B1 ;  /* 0x1000002000237306 */ /* 0x010ea40000001400 */
[----:B------:R-:W-:-:S06]  /*05f0*/  FADD.FTZ R30, RZ, R30 ;  /* 0x0000001eff1e7221 */ /* 0x000fcc0000010000 */
[----:B------:R3:W4:Y:S01]  /*0600*/  I2F.S8 R33, R32 ;  /* 0x0000002000217306 */ /* 0x0007220000001400 */
[----:B------:R-:W-:-:S07]  /*0610*/  FADD.FTZ R30, R30, R37 ;  /* 0x000000251e1e7221 */ /* 0x000fce0000010000 */
[----:B-----5:R-:W5:Y:S01]  /*0620*/  I2F.S8 R34, R28.B1 ;  /* 0x1000001c00227306 */ /* 0x020f620000001400 */
[C---:B--2---:R-:W-:Y:S01]  /*0630*/  FMUL.FTZ R35, R20.reuse, R35 ;  /* 0x0000002314237220 */ /* 0x044fe20000410000 */
[----:B---3--:R-:W2:Y:S06]  /*0640*/  LDS.U16 R32, [R21+0x204] ;  /* 0x0002040015207984 */ /* 0x008eac0000000400 */
[----:B------:R-:W3:Y:S01]  /*0650*/  I2F.S8 R37, R28 ;  /* 0x0000001c00257306 */ /* 0x000ee20000001400 */
[----:B----4-:R-:W-:Y:S02]  /*0660*/  FMUL.FTZ R33, R20, R33 ;  /* 0x0000002114217220 */ /* 0x010fe40000410000 */
[----:B------:R-:W-:-:S02]  /*0670*/  FMUL.FTZ R36, R35, R35 ;  /* 0x0000002323247220 */ /* 0x000fc40000410000 */
[----:B-----5:R-:W-:-:S03]  /*0680*/  FMUL.FTZ R34, R20, R34 ;  /* 0x0000002214227220 */ /* 0x020fc60000410000 */
[----:B0-----:R-:W0:Y:S01]  /*0690*/  I2F.S8 R35, R29 ;  /* 0x0000001d00237306 */ /* 0x001e220000001400 */
[----:B------:R-:W-:Y:S02]  /*06a0*/  FFMA.FTZ R36, R33, R33, R36 ;  /* 0x0000002121247223 */ /* 0x000fe40000010024 */
[----:B------:R-:W-:Y:S02]  /*06b0*/  FMUL.FTZ R34, R34, R34 ;  /* 0x0000002222227220 */ /* 0x000fe40000410000 */
[----:B---3--:R-:W-:-:S03]  /*06c0*/  FMUL.FTZ R37, R20, R37 ;  /* 0x0000002514257220 */ /* 0x008fc60000410000 */
[----:B------:R-:W3:Y:S01]  /*06d0*/  I2F.S8 R33, R29.B1 ;  /* 0x1000001d00217306 */ /* 0x000ee20000001400 */
[----:B------:R-:W-:Y:S02]  /*06e0*/  FADD.FTZ R30, R30, R36 ;  /* 0x000000241e1e7221 */ /* 0x000fe40000010000 */
[----:B------:R-:W-:-:S04]  /*06f0*/  FFMA.FTZ R37, R37, R37, R34 ;  /* 0x0000002525257223 */ /* 0x000fc80000010022 */
[----:B------:R-:W-:Y:S02]  /*0700*/  FADD.FTZ R28, R30, R37 ;  /* 0x000000251e1c7221 */ /* 0x000fe40000010000 */
[----:B-1----:R-:W1:Y:S01]  /*0710*/  I2F.S8 R37, R31.B1 ;  /* 0x1000001f00257306 */ /* 0x002e620000001400 */
[----:B0-----:R-:W-:-:S07]  /*0720*/  FMUL.FTZ R34, R20, R35 ;  /* 0x0000002314227220 */ /* 0x001fce0000410000 */
[----:B------:R-:W0:Y:S01]  /*0730*/  I2F.S8 R35, R31 ;  /* 0x0000001f00237306 */ /* 0x000e220000001400 */
[----:B---3--:R-:W-:Y:S01]  /*0740*/  FMUL.FTZ R33, R20, R33 ;  /* 0x0000002114217220 */ /* 0x008fe20000410000 */
[----:B------:R-:W-:-:S03]  /*0750*/  MOV R29, c[0x0][0x178] ;  /* 0x00005e00001d7a02 */ /* 0x000fc60000000f00 */
[----:B------:R-:W-:Y:S02]  /*0760*/  FMUL.FTZ R33, R33, R33 ;  /* 0x0000002121217220 */ /* 0x000fe40000410000 */
[----:B------:R-:W-:Y:S02]  /*0770*/  IMAD R29, R29, c[0x0][0x174], RZ ;  /* 0x00005d001d1d7a24 */ /* 0x000fe400078e02ff */
[----:B------:R-:W-:Y:S02]  /*0780*/  FFMA.FTZ R34, R34, R34, R33 ;  /* 0x0000002222227223 */ /* 0x000fe40000010021 */
[----:B-1----:R-:W-:Y:S01]  /*0790*/  FMUL.FTZ R37, R20, R37 ;  /* 0x0000002514257220 */ /* 0x002fe20000410000 */
[----:B------:R1:W3:Y:S01]  /*07a0*/  LDS.U16 R33, [R21+0x206] ;  /* 0x0002060015217984 */ /* 0x0002e20000000400 */
[----:B------:R-:W-:Y:S02]  /*07b0*/  IABS R30, R29 ;  /* 0x0000001d001e7213 */ /* 0x000fe40000000000 */
[----:B------:R-:W-:-:S02]  /*07c0*/  FMUL.FTZ R36, R37, R37 ;  /* 0x0000002525247220 */ /* 0x000fc40000410000 */
[----:B0-----:R-:W-:-:S04]  /*07d0*/  FMUL.FTZ R35, R20, R35 ;  /* 0x0000002314237220 */ /* 0x001fc80000410000 */
[----:B------:R-:W-:Y:S02]  /*07e0*/  FFMA.FTZ R35, R35, R35, R36 ;  /* 0x0000002323237223 */ /* 0x000fe40000010024 */
[----:B------:R-:W0:Y:S01]  /*07f0*/  I2F.RP R36, R30 ;  /* 0x0000001e00247306 */ /* 0x000e220000209400 */
[----:B------:R-:W-:-:S04]  /*0800*/  FADD.FTZ R31, RZ, R34 ;  /* 0x00000022ff1f7221 */ /* 0x000fc80000010000 */
[----:B------:R-:W-:-:S03]  /*0810*/  FADD.FTZ R31, R31, R35 ;  /* 0x000000231f1f7221 */ /* 0x000fc60000010000 */
[----:B--2---:R-:W2:Y:S08]  /*0820*/  I2F.S8 R35, R32.B1 ;  /* 0x1000002000237306 */ /* 0x004eb00000001400 */
[----:B-1----:R-:W1:Y:S08]  /*0830*/  I2F.S8 R21, R32 ;  /* 0x0000002000157306 */ /* 0x002e700000001400 */
[----:B0-----:R-:W0:Y:S01]  /*0840*/  MUFU.RCP R36, R36 ;  /* 0x0000002400247308 */ /* 0x001e220000001000 */
[----:B--2---:R-:W-:-:S04]  /*0850*/  FMUL.FTZ R35, R20, R35 ;  /* 0x0000002314237220 */ /* 0x004fc80000410000 */
[----:B------:R-:W-:Y:S02]  /*0860*/  FMUL.FTZ R34, R35, R35 ;  /* 0x0000002323227220 */ /* 0x000fe40000410000 */
[----:B-1----:R-:W-:Y:S01]  /*0870*/  FMUL.FTZ R21, R20, R21 ;  /* 0x0000001514157220 */ /* 0x002fe20000410000 */
[----:B---3--:R-:W1:Y:S03]  /*0880*/  I2F.S8 R35, R33 ;  /* 0x0000002100237306 */ /* 0x008e660000001400 */
[----:B------:R-:W-:Y:S01]  /*0890*/  FFMA.FTZ R34, R21, R21, R34 ;  /* 0x0000001515227223 */ /* 0x000fe20000010022 */
[----:B0-----:R-:W-:-:S04]  /*08a0*/  IADD3 R21, R36, 0xffffffe, RZ ;  /* 0x0ffffffe24157810 */ /* 0x001fc80007ffe0ff */
[----:B------:R-:W0:Y:S08]  /*08b0*/  I2F.S8 R37, R33.B1 ;  /* 0x1000002100257306 */ /* 0x000e300000001400 */
[----:B------:R-:W2:Y:S01]  /*08c0*/  F2I.FTZ.U32.TRUNC.NTZ R21, R21 ;  /* 0x0000001500157305 */ /* 0x000ea2000021f000 */
[C---:B-1----:R-:W-:Y:S02]  /*08d0*/  FMUL.FTZ R35, R20.reuse, R35 ;  /* 0x0000002314237220 */ /* 0x042fe40000410000 */
[----:B0-----:R-:W-:-:S04]  /*08e0*/  FMUL.FTZ R20, R20, R37 ;  /* 0x0000002514147220 */ /* 0x001fc80000410000 */
[----:B------:R-:W-:Y:S01]  /*08f0*/  FMUL.FTZ R32, R20, R20 ;  /* 0x0000001414207220 */ /* 0x000fe20000410000 */
[----:B------:R-:W-:Y:S01]  /*0900*/  HFMA2.MMA R20, -RZ, RZ, 0, 0 ;  /* 0x00000000ff147435 */ /* 0x000fe200000001ff */
[----:B--2---:R-:W-:-:S05]  /*0910*/  IADD3 R37, RZ, -R21, RZ ;  /* 0x80000015ff257210 */ /* 0x004fca0007ffe0ff */
[----:B------:R-:W-:Y:S01]  /*0920*/  IMAD R37, R37, R30, RZ ;  /* 0x0000001e25257224 */ /* 0x000fe200078e02ff */
[----:B------:R-:W-:-:S03]  /*0930*/  ISETP.GE.AND P2, PT, R27, RZ, PT ;  /* 0x000000ff1b00720c */ /* 0x000fc60003f46270 */
[----:B------:R-:W-:Y:S01]  /*0940*/  IMAD.HI.U32 R20, R21, R37, R20 ;  /* 0x0000002515147227 */ /* 0x000fe200078e0014 */
[----:B------:R-:W-:Y:S02]  /*0950*/  IABS R21, R27 ;  /* 0x0000001b00157213 */ /* 0x000fe40000000000 */
[----:B------:R-:W-:-:S03]  /*0960*/  IABS R27, R29 ;  /* 0x0000001d001b7213 */ /* 0x000fc60000000000 */
[----:B------:R-:W-:Y:S01]  /*0970*/  IMAD.HI.U32 R20, R20, R21, RZ ;  /* 0x0000001514147227 */ /* 0x000fe200078e00ff */
[----:B------:R-:W-:-:S05]  /*0980*/  IADD3 R27, RZ, -R27, RZ ;  /* 0x8000001bff1b7210 */ /* 0x000fca0007ffe0ff */
[----:B------:R-:W-:-:S05]  /*0990*/  IMAD R21, R20, R27, R21 ;  /* 0x0000001b14157224 */ /* 0x000fca00078e0215 */
[----:B------:R-:W-:Y:S01]  /*09a0*/  ISETP.GT.U32.AND P0, PT, R30, R21, PT ;  /* 0x000000151e00720c */ /* 0x000fe20003f04070 */
[----:B------:R-:W0:-:S12]  /*09b0*/  SHFL.BFLY PT, R27, R28, 0x1, 0x1f ;  /* 0x0c201f001c1b7f89 */ /* 0x000e1800000e0000 */
[----:B------:R-:W-:-:S04]  /*09c0*/  @!P0 IADD3 R21, R21, -R30, RZ ;  /* 0x8000001e15158210 */ /* 0x000fc80007ffe0ff */
[----:B------:R-:W-:Y:S02]  /*09d0*/  ISETP.GT.U32.AND P0, PT, R30, R21, PT ;  /* 0x000000151e00720c */ /* 0x000fe40003f04070 */
[----:B------:R-:W-:-:S11]  /*09e0*/  ISETP.NE.AND P1, PT, R29, RZ, PT ;  /* 0x000000ff1d00720c */ /* 0x000fd60003f25270 */
[----:B------:R-:W-:Y:S02]  /*09f0*/  @!P0 IADD3 R21, R21, -R30, RZ ;  /* 0x8000001e15158210 */ /* 0x000fe40007ffe0ff */
[----:B------:R-:W-:Y:S02]  /*0a00*/  LOP3.LUT P0, RZ, R25, 0x3, RZ, 0xc0, !PT ;  /* 0x0000000319ff7812 */ /* 0x000fe4000780c0ff */
[----:B------:R-:W-:Y:S01]  /*0a10*/  SHF.R.S32.HI R30, RZ, 0x1f, R25 ;  /* 0x0000001fff1e7819 */ /* 0x000fe20000011419 */
[----:B0-----:R-:W-:-:S03]  /*0a20*/  FADD.FTZ R20, R28, R27 ;  /* 0x0000001b1c147221 */ /* 0x001fc60000010000 */
[----:B------:R-:W-:Y:S01]  /*0a30*/  LEA.HI R30, R30, R25, RZ, 0x2 ;  /* 0x000000191e1e7211 */ /* 0x000fe200078f10ff */
[----:B------:R-:W-:Y:S01]  /*0a40*/  FADD.FTZ R31, R31, R34 ;  /* 0x000000221f1f7221 */ /* 0x000fe20000010000 */
[----:B------:R-:W-:Y:S01]  /*0a50*/  @!P2 IADD3 R21, -R21, RZ, RZ ;  /* 0x000000ff1515a210 */ /* 0x000fe20007ffe1ff */
[----:B------:R-:W-:Y:S01]  /*0a60*/  FFMA.FTZ R32, R35, R35, R32 ;  /* 0x0000002323207223 */ /* 0x000fe20000010020 */
[----:B------:R-:W-:Y:S01]  /*0a70*/  SHF.R.U32.HI R27, RZ, 0x2, R30 ;  /* 0x00000002ff1b7819 */ /* 0x000fe2000001161e */
[----:B------:R0:W1:Y:S01]  /*0a80*/  SHFL.BFLY PT, R33, R20, 0x2, 0x1f ;  /* 0x0c401f0014217f89 */ /* 0x00006200000e0000 */
[----:B------:R-:W-:Y:S01]  /*0a90*/  @!P1 LOP3.LUT R21, RZ, R29, RZ, 0x33, !PT ;  /* 0x0000001dff159212 */ /* 0x000fe200078e33ff */
[----:B------:R-:W-:Y:S01]  /*0aa0*/  BSSY B0, `(.L_x_336) ;  /* 0x000002c000007945 */ /* 0x000fe20003800000 */
[----:B------:R-:W-:Y:S01]  /*0ab0*/  LEA R27, R26, R27, 0x1 ;  /* 0x0000001b1a1b7211 */ /* 0x000fe200078e08ff */
[----:B------:R-:W-:Y:S01]  /*0ac0*/  FADD.FTZ R28, R31, R32 ;  /* 0x000000201f1c7221 */ /* 0x000fe20000010000 */
[----:B------:R-:W-:Y:S01]  /*0ad0*/  IADD3 R26, R21, R26, RZ ;  /* 0x0000001a151a7210 */ /* 0x000fe20007ffe0ff */
[----:B------:R-:W-:Y:S05]  /*0ae0*/  @P0 BRA `(.L_x_337) ;  /* 0x0000027000000947 */ /* 0x000fea0003800000 */
[----:B-1----:R-:W-:Y:S01]  /*0af0*/  FADD.FTZ R33, R20, R33 ;  /* 0x0000002114217221 */ /* 0x002fe20000010000 */
[----:B------:R-:W-:Y:S01]  /*0b00*/  BSSY B1, `(.L_x_338) ;  /* 0x0000023000017945 */ /* 0x000fe20003800000 */
[----:B------:R-:W-:-:S02]  /*0b10*/  MOV R30, 0x3f800000 ;  /* 0x3f800000001e7802 */ /* 0x000fc40000000f00 */
[----:B------:R-:W-:-:S04]  /*0b20*/  FMUL.FTZ R33, R33, 1 ;  /* 0x3f80000021217820 */ /* 0x000fc80000410000 */
[----:B0-----:R-:W0:Y:S02]  /*0b30*/  F2F.F64.F32 R20, R33 ;  /* 0x0000002100147310 */ /* 0x001e240000201800 */
[----:B0-----:R-:W0:-:S06]  /*0b40*/  DADD R20, R20, c[0x2][0x0] ;  /* 0x0080000014147629 */ /* 0x001e0c0000000000 */
[----:B0-----:R-:W0:Y:S01]  /*0b50*/  F2F.F32.F64 R29, R20 ;  /* 0x00000014001d7310 */ /* 0x001e220000301000 */
[----:B------:R-:W0:-:S14]  /*0b60*/  DSETP.GEU.AND P1, PT, |R20|, c[0x2][0x8], PT ;  /* 0x008002001400762a */ /* 0x000e1c0003f2e200 */
[----:B0-----:R-:W-:Y:S01]  /*0b70*/  @!P1 FMUL R29, R29, 1.175494350822287508e-38 ;  /* 0x008000001d1d9820 */ /* 0x001fe20000400000 */
[----:B------:R-:W-:-:S05]  /*0b80*/  ISETP.GT.AND P1, PT, R25, 0x3, PT ;  /* 0x000000031900780c */ /* 0x000fca0003f24270 */
[----:B------:R-:W0:Y:S08]  /*0b90*/  MUFU.RSQ R29, R29 ;  /* 0x0000001d001d7308 */ /* 0x000e300000001400 */
[----:B------:R-:W-:Y:S05]  /*0ba0*/  @P1 BRA `(.L_x_339) ;  /* 0x0000018000001947 */ /* 0x000fea0003800000 */
[----:B------:R-:W-:Y:S02]  /*0bb0*/  IABS R30, c[0x0][0x178] ;  /* 0x00005e00001e7a13 */ /* 0x000fe40000000000 */
[----:B------:R-:W-:-:S02]  /*0bc0*/  IABS R32, R26 ;  /* 0x0000001a00207213 */ /* 0x000fc40000000000 */
[----:B------:R-:W1:Y:S01]  /*0bd0*/  I2F.RP R31, R30 ;  /* 0x0000001e001f7306 */ /* 0x000e620000209400 */
[----:B------:R-:W-:-:S07]  /*0be0*/  ISETP.GE.AND P3, PT, R26, RZ, PT ;  /* 0x000000ff1a00720c */ /* 0x000fce0003f66270 */
[----:B-1----:R-:W1:Y:S02]  /*0bf0*/  MUFU.RCP R31, R31 ;  /* 0x0000001f001f7308 */ /* 0x002e640000001000 */
[----:B-1----:R-:W-:-:S06]  /*0c00*/  IADD3 R20, R31, 0xffffffe, RZ ;  /* 0x0ffffffe1f147810 */ /* 0x002fcc0007ffe0ff */
[----:B------:R1:W2:Y:S02]  /*0c10*/  F2I.FTZ.U32.TRUNC.NTZ R21, R20 ;  /* 0x0000001400157305 */ /* 0x0002a4000021f000 */
[----:B-1----:R-:W-:Y:S02]  /*0c20*/  MOV R20, RZ ;  /* 0x000000ff00147202 */ /* 0x002fe40000000f00 */
[----:B--2---:R-:W-:-:S05]  /*0c30*/  IADD3 R33, RZ, -R21, RZ ;  /* 0x80000015ff217210 */ /* 0x004fca0007ffe0ff */
[----:B------:R-:W-:-:S04]  /*0c40*/  IMAD R33, R33, R30, RZ ;  /* 0x0000001e21217224 */ /* 0x000fc800078e02ff */
        /* <DEDUP_REMOVED lines=8> */
[----:B------:R-:W-:-:S04]  /*0cd0*/  @!P2 IADD3 R21, R21, -R30, RZ ;  /* 0x8000001e1515a210 */ /* 0x000fc80007ffe0ff */
[----:B------:R-:W-:Y:S02]  /*0ce0*/  @!P3 IADD3 R21, -R21, RZ, RZ ;  /* 0x000000ff1515b210 */ /* 0x000fe40007ffe1ff */
[----:B------:R-:W-:-:S05]  /*0cf0*/  @!P1 LOP3.LUT R21, RZ, c[0x0][0x178], RZ, 0x33, !PT ;  /* 0x00005e00ff159a12 */ /* 0x000fca00078e33ff */
[----:B------:R-:W-:-:S06]  /*0d00*/  IMAD.WIDE R20, R21, R23, c[0x0][0x168] ;  /* 0x00005a0015147625 */ /* 0x000fcc00078e0217 */
[----:B------:R-:W2:Y:S02]  /*0d10*/  LDG.E.U16 R20, [R20.64] ;  /* 0x0000000614147981 */ /* 0x000ea4000c1e1500 */
[----:B--2---:R-:W-:Y:S02]  /*0d20*/  HADD2.F32 R30, -RZ, R20.H0_H0 ;  /* 0x20000014ff1e7230 */ /* 0x004fe40000004100 */
.L_x_339:
[----:B------:R-:W-:Y:S05]  /*0d30*/  BSYNC B1 ;  /* 0x0000000000017941 */ /* 0x000fea0003800000 */
.L_x_338:
[----:B0-----:R-:W-:-:S05]  /*0d40*/  FMUL.FTZ R30, R29, R30 ;  /* 0x0000001e1d1e7220 */ /* 0x001fca0000410000 */
[----:B------:R0:W-:Y:S02]  /*0d50*/  STS [R27.X4+0x400], R30 ;  /* 0x0004001e1b007388 */ /* 0x0001e40000004800 */
.L_x_337:
[----:B------:R-:W-:Y:S05]  /*0d60*/  BSYNC B0 ;  /* 0x0000000000007941 */ /* 0x000fea0003800000 */
.L_x_336:
[----:B------:R-:W-:Y:S01]  /*0d70*/  IABS R29, c[0x0][0x178] ;  /* 0x00005e00001d7a13 */ /* 0x000fe20000000000 */
[----:B------:R-:W-:Y:S01]  /*0d80*/  BSSY B0, `(.L_x_340) ;  /* 0x0000029000007945 */ /* 0x000fe20003800000 */
[----:B------:R-:W-:Y:S02]  /*0d90*/  IADD3 R26, R26, 0x8, RZ ;  /* 0x000000081a1a7810 */ /* 0x000fe40007ffe0ff */
[----:B------:R-:W2:Y:S01]  /*0da0*/  I2F.RP R31, R29 ;  /* 0x0000001d001f7306 */ /* 0x000ea20000209400 */
[----:B------:R-:W-:Y:S02]  /*0db0*/  ISETP.NE.AND P3, PT, RZ, c[0x0][0x178], PT ;  /* 0x00005e00ff007a0c */ /* 0x000fe40003f65270 */
[----:B0-----:R-:W-:Y:S02]  /*0dc0*/  IABS R30, R26 ;  /* 0x0000001a001e7213 */ /* 0x001fe40000000000 */
[----:B------:R-:W-:-:S03]  /*0dd0*/  ISETP.GE.AND P2, PT, R26, RZ, PT ;  /* 0x000000ff1a00720c */ /* 0x000fc60003f46270 */
[----:B--2---:R-:W0:Y:S02]  /*0de0*/  MUFU.RCP R31, R31 ;  /* 0x0000001f001f7308 */ /* 0x004e240000001000 */
[----:B0-----:R-:W-:-:S06]  /*0df0*/  IADD3 R32, R31, 0xffffffe, RZ ;  /* 0x0ffffffe1f207810 */ /* 0x001fcc0007ffe0ff */
[----:B------:R-:W0:Y:S02]  /*0e00*/  F2I.FTZ.U32.TRUNC.NTZ R21, R32 ;  /* 0x0000002000157305 */ /* 0x000e24000021f000 */
[----:B0-----:R-:W-:-:S05]  /*0e10*/  IADD3 R20, RZ, -R21, RZ ;  /* 0x80000015ff147210 */ /* 0x001fca0007ffe0ff */
[----:B-1----:R-:W-:Y:S01]  /*0e20*/  IMAD R33, R20, R29, RZ ;  /* 0x0000001d14217224 */ /* 0x002fe200078e02ff */
[----:B------:R-:W-:-:S05]  /*0e30*/  MOV R20, RZ ;  /* 0x000000ff00147202 */ /* 0x000fca0000000f00 */
[----:B------:R-:W-:Y:S02]  /*0e40*/  IMAD.HI.U32 R33, R21, R33, R20 ;  /* 0x0000002115217227 */ /* 0x000fe400078e0014 */
[----:B------:R-:W0:Y:S04]  /*0e50*/  SHFL.BFLY PT, R21, R28, 0x1, 0x1f ;  /* 0x0c201f001c157f89 */ /* 0x000e2800000e0000 */
[----:B------:R-:W-:-:S05]  /*0e60*/  IMAD.HI.U32 R20, R33, R30, RZ ;  /* 0x0000001e21147227 */ /* 0x000fca00078e00ff */
[----:B------:R-:W-:-:S05]  /*0e70*/  IADD3 R20, -R20, RZ, RZ ;  /* 0x000000ff14147210 */ /* 0x000fca0007ffe1ff */
[----:B------:R-:W-:-:S05]  /*0e80*/  IMAD R20, R29, R20, R30 ;  /* 0x000000141d147224 */ /* 0x000fca00078e021e */
[----:B------:R-:W-:Y:S01]  /*0e90*/  ISETP.GT.U32.AND P1, PT, R29, R20, PT ;  /* 0x000000141d00720c */ /* 0x000fe20003f24070 */
[----:B0-----:R-:W-:-:S05]  /*0ea0*/  FADD.FTZ R21, R28, R21 ;  /* 0x000000151c157221 */ /* 0x001fca0000010000 */
[----:B------:R-:W0:Y:S07]  /*0eb0*/  SHFL.BFLY PT, R30, R21, 0x2, 0x1f ;  /* 0x0c401f00151e7f89 */ /* 0x000e2e00000e0000 */
[----:B------:R-:W-:-:S04]  /*0ec0*/  @!P1 IADD3 R20, R20, -R29, RZ ;  /* 0x8000001d14149210 */ /* 0x000fc80007ffe0ff */
[----:B------:R-:W-:-:S13]  /*0ed0*/  ISETP.GT.U32.AND P1, PT, R29, R20, PT ;  /* 0x000000141d00720c */ /* 0x000fda0003f24070 */
[----:B------:R-:W-:-:S04]  /*0ee0*/  @!P1 IADD3 R20, R20, -R29, RZ ;  /* 0x8000001d14149210 */ /* 0x000fc80007ffe0ff */
[----:B------:R-:W-:Y:S01]  /*0ef0*/  @!P2 IADD3 R20, -R20, RZ, RZ ;  /* 0x000000ff1414a210 */ /* 0x000fe20007ffe1ff */
[----:B0-----:R-:W-:Y:S01]  /*0f00*/  FADD.FTZ R30, R21, R30 ;  /* 0x0000001e151e7221 */ /* 0x001fe20000010000 */
[----:B------:R-:W-:Y:S01]  /*0f10*/  @!P3 LOP3.LUT R20, RZ, c[0x0][0x178], RZ, 0x33, !PT ;  /* 0x00005e00ff14ba12 */ /* 0x000fe200078e33ff */
[----:B------:R-:W-:Y:S05]  /*0f20*/  @P0 BRA `(.L_x_341) ;  /* 0x000000e000000947 */ /* 0x000fea0003800000 */
[----:B------:R-:W-:-:S13]  /*0f30*/  ISETP.GT.AND P1, PT, R25, 0x3, PT ;  /* 0x000000031900780c */ /* 0x000fda0003f24270 */
[----:B------:R-:W-:-:S06]  /*0f40*/  @!P1 IMAD.WIDE R20, R20, R23, c[0x0][0x168] ;  /* 0x00005a0014149625 */ /* 0x000fcc00078e0217 */
[----:B------:R-:W2:Y:S01]  /*0f50*/  @!P1 LDG.E.U16 R20, [R20.64] ;  /* 0x0000000614149981 */ /* 0x000ea2000c1e1500 */
[----:B------:R-:W-:Y:S01]  /*0f60*/  FMUL.FTZ R30, R30, 1 ;  /* 0x3f8000001e1e7820 */ /* 0x000fe20000410000 */
[----:B------:R-:W-:-:S03]  /*0f70*/  MOV R23, 0x3f800000 ;  /* 0x3f80000000177802 */ /* 0x000fc60000000f00 */
[----:B------:R-:W0:Y:S02]  /*0f80*/  F2F.F64.F32 R28, R30 ;  /* 0x0000001e001c7310 */ /* 0x000e240000201800 */
[----:B0-----:R-:W0:-:S06]  /*0f90*/  DADD R28, R28, c[0x2][0x0] ;  /* 0x008000001c1c7629 */ /* 0x001e0c0000000000 */
[----:B0-----:R-:W0:Y:S01]  /*0fa0*/  F2F.F32.F64 R25, R28 ;  /* 0x0000001c00197310 */ /* 0x001e220000301000 */
[----:B------:R-:W0:-:S14]  /*0fb0*/  DSETP.GEU.AND P0, PT, |R28|, c[0x2][0x8], PT ;  /* 0x008002001c00762a */ /* 0x000e1c0003f0e200 */
[----:B0-----:R-:W-:-:S04]  /*0fc0*/  @!P0 FMUL R25, R25, 1.175494350822287508e-38 ;  /* 0x0080000019198820 */ /* 0x001fc80000400000 */
[----:B------:R-:W0:Y:S01]  /*0fd0*/  MUFU.RSQ R26, R25 ;  /* 0x00000019001a7308 */ /* 0x000e220000001400 */
[----:B--2---:R-:W-:-:S05]  /*0fe0*/  @!P1 HADD2.F32 R23, -RZ, R20.H0_H0 ;  /* 0x20000014ff179230 */ /* 0x004fca0000004100 */
[----:B0-----:R-:W-:-:S05]  /*0ff0*/  FMUL.FTZ R26, R26, R23 ;  /* 0x000000171a1a7220 */ /* 0x001fca0000410000 */
[----:B------:R0:W-:Y:S02]  /*1000*/  STS [R27.X4+0x440], R26 ;  /* 0x0004401a1b007388 */ /* 0x0001e40000004800 */
.L_x_341:
[----:B------:R-:W-:Y:S05]  /*1010*/  BSYNC B0 ;  /* 0x0000000000007941 */ /* 0x000fea0003800000 */
.L_x_340:
[----:B------:R-:W-:Y:S01]  /*1020*/  BAR.SYNC.DEFER_BLOCKING 0x0 ;  /* 0x0000000000007b1d */ /* 0x000fe20000010000 */
[----:B------:R-:W-:Y:S02]  /*1030*/  LEA.HI R24, R24, R19, RZ, 0x4 ;  /* 0x0000001318187211 */ /* 0x000fe400078f20ff */
[----:B------:R-:W-:Y:S02]  /*1040*/  ISETP.GE.AND P0, PT, R19, 0x10, PT ;  /* 0x000000101300780c */ /* 0x000fe40003f06270 */
[----:B------:R-:W-:Y:S02]  /*1050*/  SHF.R.S32.HI R21, RZ, 0x4, R24 ;  /* 0x00000004ff157819 */ /* 0x000fe40000011418 */
[----:B------:R-:W-:Y:S02]  /*1060*/  FSEL R22, R22, c[0x0][0x184], !P0 ;  /* 0x0000610016167a08 */ /* 0x000fe40004000000 */
[----:B------:R-:W-:Y:S02]  /*1070*/  LEA R0, R0, R21, 0x3 ;  /* 0x0000001500007211 */ /* 0x000fe400078e18ff */
[----:B------:R-:W-:Y:S01]  /*1080*/  MOV R19, c[0x0][0x188] ;  /* 0x0000620000137a02 */ /* 0x000fe20000000f00 */
[----:B------:R-:W1:Y:S04]  /*1090*/  LDS.U16 R25, [R18] ;  /* 0x0000000012197984 */ /* 0x000e680000000400 */
[----:B------:R-:W-:Y:S04]  /*10a0*/  LDS R21, [R0.X4+0x400] ;  /* 0x0004000000157984 */ /* 0x000fe80000004800 */
[----:B------:R-:W2:Y:S04]  /*10b0*/  LDS.U16 R31, [R18+0x40] ;  /* 0x00004000121f7984 */ /* 0x000ea80000000400 */
[----:B------:R-:W3:Y:S04]  /*10c0*/  LDS.U16 R20, [R18+0x80] ;  /* 0x0000800012147984 */ /* 0x000ee80000000400 */
[----:B------:R-:W-:Y:S04]  /*10d0*/  LDS.U16 R24, [R18+0xc0] ;  /* 0x0000c00012187984 */ /* 0x000fe80000000400 */
[----:B------:R-:W4:Y:S04]  /*10e0*/  LDS R32, [R0.X4+0x408] ;  /* 0x0004080000207984 */ /* 0x000f280000004800 */
[----:B------:R-:W-:Y:S01]  /*10f0*/  LDS.U16 R34, [R18+0x200] ;  /* 0x0002000012227984 */ /* 0x000fe20000000400 */
[----:B01----:R-:W0:Y:S08]  /*1100*/  I2F.S8 R27, R25.B1 ;  /* 0x10000019001b7306 */ /* 0x003e300000001400 */
[----:B------:R-:W1:Y:S01]  /*1110*/  I2F.S8 R23, R25 ;  /* 0x0000001900177306 */ /* 0x000e620000001400 */
[----:B0-----:R-:W-:-:S07]  /*1120*/  FMUL.FTZ R30, R22, R27 ;  /* 0x0000001b161e7220 */ /* 0x001fce0000410000 */
[----:B--2---:R-:W0:Y:S01]  /*1130*/  I2F.S8 R29, R31 ;  /* 0x0000001f001d7306 */ /* 0x004e220000001400 */
[----:B------:R-:W-:Y:S01]  /*1140*/  LDS.U16 R27, [R18+0x240] ;  /* 0x00024000121b7984 */ /* 0x000fe20000000400 */
[----:B------:R-:W-:Y:S02]  /*1150*/  FMUL.FTZ R30, R21, R30 ;  /* 0x0000001e151e7220 */ /* 0x000fe40000410000 */
[----:B-1----:R-:W-:Y:S01]  /*1160*/  FMUL.FTZ R26, R22, R23 ;  /* 0x00000017161a7220 */ /* 0x002fe20000410000 */
[----:B------:R-:W-:-:S03]  /*1170*/  FSEL R23, R19, c[0x0][0x18c], !P0 ;  /* 0x0000630013177a08 */ /* 0x000fc60004000000 */
[----:B---3--:R-:W-:Y:S01]  /*1180*/  I2F.S8 R25, R20 ;  /* 0x0000001400197306 */ /* 0x008fe20000001400 */
[----:B------:R-:W1:Y:S01]  /*1190*/  LDS R19, [R0.X4+0x410] ;  /* 0x0004100000137984 */ /* 0x000e620000004800 */
[----:B------:R-:W-:Y:S02]  /*11a0*/  FMUL.FTZ R26, R26, R21 ;  /* 0x000000151a1a7220 */ /* 0x000fe40000410000 */
[C---:B------:R-:W-:Y:S02]  /*11b0*/  FMUL.FTZ R30, R23.reuse, R30 ;  /* 0x0000001e171e7220 */ /* 0x040fe40000410000 */
[----:B------:R-:W-:Y:S02]  /*11c0*/  FMUL.FTZ R28, R23, R26 ;  /* 0x0000001a171c7220 */ /* 0x000fe40000410000 */
[----:B------:R-:W2:Y:S01]  /*11d0*/  LDS R26, [R0.X4+0x418] ;  /* 0x00041800001a7984 */ /* 0x000ea20000004800 */
[----:B------:R3:W-:Y:S01]  /*11e0*/  F2I.S8.NTZ R36, R30 ;  /* 0x0000001e00247305 */ /* 0x0007e20000202100 */
[----:B0-----:R-:W-:-:S07]  /*11f0*/  FMUL.FTZ R29, R22, R29 ;  /* 0x0000001d161d7220 */ /* 0x001fce0000410000 */
[----:B------:R-:W0:Y:S01]  /*1200*/  F2I.S8.NTZ R21, R28 ;  /* 0x0000001c00157305 */ /* 0x000e220000202100 */
[----:B---3--:R-:W3:Y:S07]  /*1210*/  LDS R30, [R0.X4+0x440] ;  /* 0x00044000001e7984 */ /* 0x008eee0000004800 */
[----:B------:R5:W1:Y:S08]  /*1220*/  I2F.S8 R37, R20.B1 ;  /* 0x1000001400257306 */ /* 0x000a700000001400 */
[----:B------:R-:W2:Y:S01]  /*1230*/  I2F.S8 R35, R31.B1 ;  /* 0x1000001f00237306 */ /* 0x000ea20000001400 */
[----:B0-----:R-:W-:Y:S01]  /*1240*/  PRMT R21, R36, 0x7604, R21 ;  /* 0x0000760424157816 */ /* 0x001fe20000000015 */
[----:B----4-:R-:W-:-:S02]  /*1250*/  FMUL.FTZ R36, R29, R32 ;  /* 0x000000201d247220 */ /* 0x010fc40000410000 */
[C---:B-----5:R-:W-:Y:S02]  /*1260*/  FMUL.FTZ R20, R22.reuse, R25 ;  /* 0x0000001916147220 */ /* 0x060fe40000410000 */
[----:B------:R-:W-:Y:S01]  /*1270*/  LDS R25, [R0.X4+0x448] ;  /* 0x0004480000197984 */ /* 0x000fe20000004800 */
[----:B------:R-:W-:Y:S01]  /*1280*/  FMUL.FTZ R36, R23, R36 ;  /* 0x0000002417247220 */ /* 0x000fe20000410000 */
[----:B------:R-:W0:Y:S01]  /*1290*/  I2F.S8 R31, R24 ;  /* 0x00000018001f7306 */ /* 0x000e220000001400 */
[----:B-1----:R-:W-:Y:S01]  /*12a0*/  FMUL.FTZ R28, R22, R37 ;  /* 0x00000025161c7220 */ /* 0x002fe20000410000 */
[----:B------:R-:W-:Y:S01]  /*12b0*/  STG.E.U16 [R12.64], R21 ;  /* 0x000000150c007986 */ /* 0x000fe2000c101506 */
[----:B------:R-:W-:Y:S02]  /*12c0*/  FMUL.FTZ R20, R20, R19 ;  /* 0x0000001314147220 */ /* 0x000fe40000410000 */
[----:B------:R-:W-:Y:S01]  /*12d0*/  FMUL.FTZ R19, R19, R28 ;  /* 0x0000001c13137220 */ /* 0x000fe20000410000 */
[----:B------:R-:W-:Y:S01]  /*12e0*/  LDS.U16 R37, [R18+0x280] ;  /* 0x0002800012257984 */ /* 0x000fe20000000400 */
[C---:B------:R-:W-:Y:S01]  /*12f0*/  FMUL.FTZ R20, R23.reuse, R20 ;  /* 0x0000001417147220 */ /* 0x040fe20000410000 */
[----:B------:R1:W4:Y:S01]  /*1300*/  I2F.S8 R33, R24.B1 ;  /* 0x1000001800217306 */ /* 0x0003220000001400 */
[----:B--2---:R-:W-:Y:S01]  /*1310*/  FMUL.FTZ R35, R22, R35 ;  /* 0x0000002316237220 */ /* 0x004fe20000410000 */
[----:B------:R-:W2:Y:S01]  /*1320*/  LDS.U16 R18, [R18+0x2c0] ;  /* 0x0002c00012127984 */ /* 0x000ea20000000400 */
[----:B------:R-:W-:-:S02]  /*1330*/  FMUL.FTZ R19, R23, R19 ;  /* 0x0000001317137220 */ /* 0x000fc40000410000 */
[----:B------:R-:W-:-:S03]  /*1340*/  FMUL.FTZ R32, R32, R35 ;  /* 0x0000002320207220 */ /* 0x000fc60000410000 */
[----:B------:R-:W5:Y:S01]  /*1350*/  I2F.S8 R29, R34 ;  /* 0x00000022001d7306 */ /* 0x000f620000001400 */
[C---:B0-----:R-:W-:Y:S02]  /*1360*/  FMUL.FTZ R31, R22.reuse, R31 ;  /* 0x0000001f161f7220 */ /* 0x041fe40000410000 */
[----:B------:R-:W-:Y:S02]  /*1370*/  FMUL.FTZ R32, R23, R32 ;  /* 0x0000002017207220 */ /* 0x000fe40000410000 */
[----:B-1----:R-:W-:Y:S02]  /*1380*/  FMUL.FTZ R24, R31, R26 ;  /* 0x0000001a1f187220 */ /* 0x002fe40000410000 */
[----:B----4-:R-:W-:Y:S01]  /*1390*/  FMUL.FTZ R33, R22, R33 ;  /* 0x0000002116217220 */ /* 0x010fe20000410000 */
[----:B------:R-:W-:Y:S01]  /*13a0*/  I2F.S8 R31, R27 ;  /* 0x0000001b001f7306 */ /* 0x000fe20000001400 */
[----:B------:R-:W-:Y:S02]  /*13b0*/  FMUL.FTZ R24, R23, R24 ;  /* 0x0000001817187220 */ /* 0x000fe40000410000 */
[----:B------:R-:W-:-:S02]  /*13c0*/  FMUL.FTZ R26, R26, R33 ;  /* 0x000000211a1a7220 */ /* 0x000fc40000410000 */
[----:B-----5:R-:W-:-:S03]  /*13d0*/  FMUL.FTZ R29, R22, R29 ;  /* 0x0000001d161d7220 */ /* 0x020fc60000410000 */
[----:B------:R-:W0:Y:S01]  /*13e0*/  I2F.S8 R33, R27.B1 ;  /* 0x1000001b00217306 */ /* 0x000e220000001400 */
[----:B---3--:R-:W-:Y:S02]  /*13f0*/  FMUL.FTZ R28, R29, R30 ;  /* 0x0000001e1d1c7220 */ /* 0x008fe40000410000 */
[----:B------:R-:W1:Y:S05]  /*1400*/  LDS R29, [R0.X4+0x450] ;  /* 0x00045000001d7984 */ /* 0x000e6a0000004800 */
[----:B------:R3:W4:Y:S01]  /*1410*/  I2F.S8 R35, R34.B1 ;  /* 0x1000002200237306 */ /* 0x0007220000001400 */
[----:B------:R-:W5:Y:S01]  /*1420*/  LDS R0, [R0.X4+0x458] ;  /* 0x0004580000007984 */ /* 0x000f620000004800 */
[----:B0-----:R-:W-:-:S06]  /*1430*/  FMUL.FTZ R33, R22, R33 ;  /* 0x0000002116217220 */ /* 0x001fcc0000410000 */
[----:B--2---:R-:W-:Y:S01]  /*1440*/  I2F.S8 R27, R18.B1 ;  /* 0x10000012001b7306 */ /* 0x004fe20000001400 */
[----:B---3--:R-:W-:-:S04]  /*1450*/  FMUL.FTZ R34, R22, R31 ;  /* 0x0000001f16227220 */ /* 0x008fc80000410000 */
[----:B------:R-:W-:Y:S02]  /*1460*/  FMUL.FTZ R34, R34, R25 ;  /* 0x0000001922227220 */ /* 0x000fe40000410000 */
[----:B------:R-:W-:Y:S01]  /*1470*/  FMUL.FTZ R25, R25, R33 ;  /* 0x0000002119197220 */ /* 0x000fe20000410000 */
[----:B------:R-:W0:Y:S01]  /*1480*/  I2F.S8 R31, R37 ;  /* 0x00000025001f7306 */ /* 0x000e220000001400 */
[----:B----4-:R-:W-:Y:S02]  /*1490*/  FMUL.FTZ R35, R22, R35 ;  /* 0x0000002316237220 */ /* 0x010fe40000410000 */
[----:B------:R-:W-:Y:S02]  /*14a0*/  FMUL.FTZ R25, R23, R25 ;  /* 0x0000001917197220 */ /* 0x000fe40000410000 */
[----:B------:R-:W-:-:S03]  /*14b0*/  FMUL.FTZ R30, R30, R35 ;  /* 0x000000231e1e7220 */ /* 0x000fc60000410000 */
[----:B------:R2:W3:Y:S01]  /*14c0*/  I2F.S8 R33, R37.B1 ;  /* 0x1000002500217306 */ /* 0x0004e20000001400 */
[----:B0-----:R-:W-:-:S07]  /*14d0*/  FMUL.FTZ R31, R22, R31 ;  /* 0x0000001f161f7220 */ /* 0x001fce0000410000 */
[----:B------:R-:W-:Y:S01]  /*14e0*/  F2I.S8.NTZ R20, R20 ;  /* 0x0000001400147305 */ /* 0x000fe20000202100 */
[C---:B--2---:R-:W-:Y:S02]  /*14f0*/  FMUL.FTZ R37, R23.reuse, R26 ;  /* 0x0000001a17257220 */ /* 0x044fe40000410000 */
[C---:B------:R-:W-:Y:S02]  /*1500*/  FMUL.FTZ R26, R23.reuse, R28 ;  /* 0x0000001c171a7220 */ /* 0x040fe40000410000 */
[----:B------:R-:W-:Y:S02]  /*1510*/  FMUL.FTZ R28, R23, R30 ;  /* 0x0000001e171c7220 */ /* 0x000fe40000410000 */
[----:B---3--:R-:W-:Y:S01]  /*1520*/  FMUL.FTZ R35, R22, R33 ;  /* 0x0000002116237220 */ /* 0x008fe20000410000 */
[----:B------:R-:W0:Y:S01]  /*1530*/  F2I.S8.NTZ R19, R19 ;  /* 0x0000001300137305 */ /* 0x000e220000202100 */
[----:B-1----:R-:W-:Y:S02]  /*1540*/  FMUL.FTZ R33, R31, R29 ;  /* 0x0000001d1f217220 */ /* 0x002fe40000410000 */
[----:B------:R-:W-:-:S02]  /*1550*/  FMUL.FTZ R31, R29, R35 ;  /* 0x000000231d1f7220 */ /* 0x000fc40000410000 */
[----:B------:R-:W-:-:S03]  /*1560*/  FMUL.FTZ R30, R23, R34 ;  /* 0x00000022171e7220 */ /* 0x000fc60000410000 */
[----:B------:R-:W1:Y:S08]  /*1570*/  I2F.S8 R29, R18 ;  /* 0x00000012001d7306 */ /* 0x000e700000001400 */
[----:B------:R2:W-:Y:S01]  /*1580*/  F2I.S8.NTZ R35, R32 ;  /* 0x0000002000237305 */ /* 0x0005e20000202100 */
[----:B0-----:R-:W-:Y:S01]  /*1590*/  PRMT R19, R19, 0x7604, R20 ;  /* 0x0000760413137816 */ /* 0x001fe20000000014 */
[----:B-1----:R-:W-:-:S06]  /*15a0*/  FMUL.FTZ R29, R22, R29 ;  /* 0x0000001d161d7220 */ /* 0x002fcc0000410000 */
[----:B------:R-:W0:Y:S01]  /*15b0*/  F2I.S8.NTZ R18, R36 ;  /* 0x0000002400127305 */ /* 0x000e220000202100 */
[----:B--2---:R-:W-:Y:S02]  /*15c0*/  FMUL.FTZ R32, R23, R33 ;  /* 0x0000002117207220 */ /* 0x004fe40000410000 */
[----:B------:R-:W-:Y:S02]  /*15d0*/  FMUL.FTZ R33, R22, R27 ;  /* 0x0000001b16217220 */ /* 0x000fe40000410000 */
[----:B-----5:R-:W-:Y:S02]  /*15e0*/  FMUL.FTZ R22, R29, R0 ;  /* 0x000000001d167220 */ /* 0x020fe40000410000 */
[----:B------:R-:W-:Y:S01]  /*15f0*/  FMUL.FTZ R34, R0, R33 ;  /* 0x0000002100227220 */ /* 0x000fe20000410000 */
[----:B------:R-:W-:Y:S01]  /*1600*/  F2I.S8.NTZ R24, R24 ;  /* 0x0000001800187305 */ /* 0x000fe20000202100 */
[C---:B------:R-:W-:Y:S02]  /*1610*/  FMUL.FTZ R27, R23.reuse, R31 ;  /* 0x0000001f171b7220 */ /* 0x040fe40000410000 */
[----:B------:R-:W-:-:S02]  /*1620*/  FMUL.FTZ R0, R23, R22 ;  /* 0x0000001617007220 */ /* 0x000fc40000410000 */
[----:B------:R-:W-:-:S03]  /*1630*/  FMUL.FTZ R34, R23, R34 ;  /* 0x0000002217227220 */ /* 0x000fc60000410000 */
[----:B------:R-:W1:Y:S01]  /*1640*/  F2I.S8.NTZ R37, R37 ;  /* 0x0000002500257305 */ /* 0x000e620000202100 */
[----:B0-----:R-:W-:-:S05]  /*1650*/  PRMT R35, R35, 0x7604, R18 ;  /* 0x0000760423237816 */ /* 0x001fca0000000012 */
[----:B------:R-:W-:Y:S02]  /*1660*/  STG.E.U16 [R16.64], R35 ;  /* 0x0000002310007986 */ /* 0x000fe4000c101506 */
[----:B------:R-:W-:Y:S02]  /*1670*/  F2I.S8.NTZ R26, R26 ;  /* 0x0000001a001a7305 */ /* 0x000fe40000202100 */
[----:B------:R-:W-:Y:S06]  /*1680*/  STG.E.U16 [R14.64], R19 ;  /* 0x000000130e007986 */ /* 0x000fec000c101506 */
[----:B------:R-:W0:Y:S01]  /*1690*/  F2I.S8.NTZ R28, R28 ;  /* 0x0000001c001c7305 */ /* 0x000e220000202100 */
[----:B-1----:R-:W-:-:S05]  /*16a0*/  PRMT R37, R37, 0x7604, R24 ;  /* 0x0000760425257816 */ /* 0x002fca0000000018 */
[----:B------:R-:W-:Y:S02]  /*16b0*/  STG.E.U16 [R2.64], R37 ;  /* 0x0000002502007986 */ /* 0x000fe4000c101506 */
[----:B------:R-:W-:Y:S08]  /*16c0*/  F2I.S8.NTZ R30, R30 ;  /* 0x0000001e001e7305 */ /* 0x000ff00000202100 */
        /* <DEDUP_REMOVED lines=14> */
.L_x_342:
        /* <DEDUP_REMOVED lines=13> */
.L_x_419:


//--------------------- .text._ZN17fastertransformer33normalize_for_FMHA_headz32_kernelILi1ELi1ELi1EEEvP7__half2PK6__halfiiiif --------------------------
	.section	.text._ZN17fastertransformer33normalize_for_FMHA_headz32_kernelILi1ELi1ELi1EEEvP7__half2PK6__halfiiiif,"ax",@progbits
	.sectioninfo	@"SHI_REGISTERS=19"
	.align	128
        .global         _ZN17fastertransformer33normalize_for_FMHA_headz32_kernelILi1ELi1ELi1EEEvP7__half2PK6__halfiiiif
        .type           _ZN17fastertransformer33normalize_for_FMHA_headz32_kernelILi1ELi1ELi1EEEvP7__half2PK6__halfiiiif,@function
        .size           _ZN17fastertransformer33normalize_for_FMHA_headz32_kernelILi1ELi1ELi1EEEvP7__half2PK6__halfiiiif,(.L_x_420 - _ZN17fastertransformer33normalize_for_FMHA_headz32_kernelILi1ELi1ELi1EEEvP7__half2PK6__halfiiiif)
        .other          _ZN17fastertransformer33normalize_for_FMHA_headz32_kernelILi1ELi1ELi1EEEvP7__half2PK6__halfiiiif,@"STO_CUDA_ENTRY STV_DEFAULT"
_ZN17fastertransformer33normalize_for_FMHA_headz32_kernelILi1ELi1ELi1EEEvP7__half2PK6__halfiiiif:
.text._ZN17fastertransformer33normalize_for_FMHA_headz32_kernelILi1ELi1ELi1EEEvP7__half2PK6__halfiiiif:
[----:B------:R-:W-:Y:S02]  /*0000*/  IMAD.MOV.U32 R1, RZ, RZ, c[0x0][0x28] ;  /* 0x00000a00ff017624 */ /* 0x000fe400078e00ff */
[----:B------:R-:W0:Y:S01]  /*0010*/  S2R R13, SR_TID.X ;  /* 0x00000000000d7919 */ /* 0x000e220000002100 */
[----:B------:R-:W-:-:S03]  /*0020*/  ULDC.64 UR4, c[0x0][0x118] ;  /* 0x0000460000047ab9 */ /* 0x000fc60000000a00 */
        /* <DEDUP_REMOVED lines=9> */
[----:B------:R-:W-:Y:S01]  /*00c0*/  LEA.HI R2, R3, R3, RZ, 0x1 ;  /* 0x0000000303027211 */ /* 0x000fe200078f08ff */
[----:B------:R-:W-:-:S03]  /*00d0*/  IMAD.MOV.U32 R3, RZ, RZ, 0x4 ;  /* 0x00000004ff037424 */ /* 0x000fc600078e00ff */
[----:B------:R-:W-:-:S05]  /*00e0*/  LEA.HI.SX32 R2, R2, R5, 0x1f ;  /* 0x0000000502027211 */ /* 0x000fca00078ffaff */
[----:B------:R-:W-:-:S05]  /*00f0*/  IMAD.WIDE R2, R2, R3, c[0x0][0x160] ;  /* 0x0000580002027625 */ /* 0x000fca00078e0203 */
[----:B------:R-:W2:Y:S01]  /*0100*/  LDG.E R8, [R2.64] ;  /* 0x0000000402087981 */ /* 0x000ea2000c1e1900 */
[----:B------:R-:W-:Y:S01]  /*0110*/  IMAD.MOV.U32 R4, RZ, RZ, c[0x0][0x178] ;  /* 0x00005e00ff047624 */ /* 0x000fe200078e00ff */
[----:B------:R-:W-:Y:S01]  /*0120*/  IABS R15, R7 ;  /* 0x00000007000f7213 */ /* 0x000fe20000000000 */
[----:B------:R-:W-:Y:S01]  /*0130*/  BSSY B0, `(.L_x_343) ;  /* 0x0000058000007945 */ /* 0x000fe20003800000 */
[----:B------:R-:W-:Y:S01]  /*0140*/  ISETP.GE.AND P1, PT, R7, RZ, PT ;  /* 0x000000ff0700720c */ /* 0x000fe20003f26270 */
[----:B------:R-:W-:-:S05]  /*0150*/  IMAD R4, R4, c[0x0][0x174], RZ ;  /* 0x00005d0004047a24 */ /* 0x000fca00078e02ff */
[-C--:B------:R-:W-:Y:S02]  /*0160*/  IABS R6, R4.reuse ;  /* 0x0000000400067213 */ /* 0x080fe40000000000 */
[----:B------:R-:W-:Y:S02]  /*0170*/  IABS R16, R4 ;  /* 0x0000000400107213 */ /* 0x000fe40000000000 */
[----:B------:R-:W0:Y:S08]  /*0180*/  I2F.RP R10, R6 ;  /* 0x00000006000a7306 */ /* 0x000e300000209400 */
[----:B0-----:R-:W0:Y:S01]  /*0190*/  MUFU.RCP R10, R10 ;  /* 0x0000000a000a7308 */ /* 0x001e220000001000 */
[----:B--2---:R0:W-:Y:S04]  /*01a0*/  STS [R13.X4], R8 ;  /* 0x000000080d007388 */ /* 0x0041e80000004800 */
[----:B------:R-:W-:Y:S01]  /*01b0*/  BAR.SYNC.DEFER_BLOCKING 0x0 ;  /* 0x0000000000007b1d */ /* 0x000fe20000010000 */
[----:B0-----:R-:W-:Y:S01]  /*01c0*/  IADD3 R8, R10, 0xffffffe, RZ ;  /* 0x0ffffffe0a087810 */ /* 0x001fe20007ffe0ff */
[----:B------:R-:W-:-:S04]  /*01d0*/  IMAD.MOV R10, RZ, RZ, -R16 ;  /* 0x000000ffff0a7224 */ /* 0x000fc800078e0a10 */
[----:B------:R-:W0:Y:S02]  /*01e0*/  LDS R9, [R13.X4] ;  /* 0x000000000d097984 */ /* 0x000e240000004800 */
[--C-:B0-----:R-:W-:Y:S02]  /*01f0*/  HADD2.F32 R11, -RZ, R9.reuse.H1_H1 ;  /* 0x30000009ff0b7230 */ /* 0x101fe40000004100 */
[----:B------:R-:W-:-:S03]  /*0200*/  HADD2.F32 R9, -RZ, R9.H0_H0 ;  /* 0x20000009ff097230 */ /* 0x000fc60000004100 */
[----:B------:R-:W-:-:S04]  /*0210*/  FMUL.FTZ R12, R11, R11 ;  /* 0x0000000b0b0c7220 */ /* 0x000fc80000410000 */
[----:B------:R-:W-:Y:S02]  /*0220*/  FFMA.FTZ R12, R9, R9, R12 ;  /* 0x00000009090c7223 */ /* 0x000fe4000001000c */
[----:B------:R0:W1:Y:S02]  /*0230*/  F2I.FTZ.U32.TRUNC.NTZ R9, R8 ;  /* 0x0000000800097305 */ /* 0x000064000021f000 */
[----:B------:R-:W-:-:S05]  /*0240*/  FADD.FTZ R12, RZ, R12 ;  /* 0x0000000cff0c7221 */ /* 0x000fca0000010000 */
[----:B------:R-:W2:Y:S01]  /*0250*/  SHFL.BFLY PT, R11, R12, 0x1, 0x1f ;  /* 0x0c201f000c0b7f89 */ /* 0x000ea200000e0000 */
[----:B0-----:R-:W-:Y:S01]  /*0260*/  IMAD.MOV.U32 R8, RZ, RZ, RZ ;  /* 0x000000ffff087224 */ /* 0x001fe200078e00ff */
[----:B-1----:R-:W-:-:S05]  /*0270*/  IADD3 R13, RZ, -R9, RZ ;  /* 0x80000009ff0d7210 */ /* 0x002fca0007ffe0ff */
[----:B------:R-:W-:-:S04]  /*0280*/  IMAD R13, R13, R6, RZ ;  /* 0x000000060d0d7224 */ /* 0x000fc800078e02ff */
[----:B------:R-:W-:Y:S01]  /*0290*/  IMAD.HI.U32 R9, R9, R13, R8 ;  /* 0x0000000d09097227 */ /* 0x000fe200078e0008 */
[----:B------:R-:W-:-:S03]  /*02a0*/  MOV R8, R15 ;  /* 0x0000000f00087202 */ /* 0x000fc60000000f00 */
[----:B--2---:R-:W-:Y:S02]  /*02b0*/  FADD.FTZ R11, R12, R11 ;  /* 0x0000000b0c0b7221 */ /* 0x004fe40000010000 */
[----:B------:R-:W-:-:S03]  /*02c0*/  IMAD.HI.U32 R9, R9, R8, RZ ;  /* 0x0000000809097227 */ /* 0x000fc600078e00ff */
[----:B------:R-:W0:Y:S01]  /*02d0*/  SHFL.BFLY PT, R14, R11, 0x2, 0x1f ;  /* 0x0c401f000b0e7f89 */ /* 0x000e2200000e0000 */
        /* <DEDUP_REMOVED lines=8> */
[----:B------:R-:W-:Y:S01]  /*0360*/  LOP3.LUT P2, RZ, R5, 0xf, RZ, 0xc0, !PT ;  /* 0x0000000f05ff7812 */ /* 0x000fe2000784c0ff */
[----:B0-----:R-:W-:Y:S02]  /*0370*/  FADD.FTZ R8, R14, R11 ;  /* 0x0000000b0e087221 */ /* 0x001fe40000010000 */
[----:B------:R-:W-:-:S03]  /*0380*/  IMAD.MOV.U32 R11, RZ, RZ, R9 ;  /* 0x000000ffff0b7224 */ /* 0x000fc600078e0009 */
[----:B------:R-:W0:Y:S02]  /*0390*/  SHFL.BFLY PT, R13, R8, 0x8, 0x1f ;  /* 0x0d001f00080d7f89 */ /* 0x000e2400000e0000 */
[----:B------:R-:W-:Y:S02]  /*03a0*/  @!P1 IADD3 R11, -R11, RZ, RZ ;  /* 0x000000ff0b0b9210 */ /* 0x000fe40007ffe1ff */
[----:B------:R-:W-:Y:S01]  /*03b0*/  @!P0 LOP3.LUT R11, RZ, R4, RZ, 0x33, !PT ;  /* 0x00000004ff0b8212 */ /* 0x000fe200078e33ff */
[----:B0-----:R-:W-:Y:S02]  /*03c0*/  FADD.FTZ R13, R8, R13 ;  /* 0x0000000d080d7221 */ /* 0x001fe40000010000 */
[----:B------:R-:W-:Y:S05]  /*03d0*/  @P2 BRA `(.L_x_344) ;  /* 0x000002d000002947 */ /* 0x000fea0003800000 */
[----:B------:R-:W-:Y:S01]  /*03e0*/  FMUL.FTZ R10, R13, 1 ;  /* 0x3f8000000d0a7820 */ /* 0x000fe20000410000 */
[----:B------:R-:W-:Y:S01]  /*03f0*/  BSSY B1, `(.L_x_345) ;  /* 0x0000028000017945 */ /* 0x000fe20003800000 */
[----:B------:R-:W-:Y:S02]  /*0400*/  IMAD.MOV.U32 R13, RZ, RZ, 0x3f800000 ;  /* 0x3f800000ff0d7424 */ /* 0x000fe400078e00ff */
[----:B------:R-:W0:Y:S02]  /*0410*/  F2F.F64.F32 R6, R10 ;  /* 0x0000000a00067310 */ /* 0x000e240000201800 */
[----:B0-----:R0:W1:-:S02]  /*0420*/  DADD R8, R6, c[0x2][0x0] ;  /* 0x0080000006087629 */ /* 0x0010440000000000 */
        /* <DEDUP_REMOVED lines=12> */
[----:B------:R-:W-:-:S06]  /*04f0*/  ISETP.GE.AND P2, PT, R12, RZ, PT ;  /* 0x000000ff0c00720c */ /* 0x000fcc0003f46270 */
[----:B-1----:R-:W1:Y:S02]  /*0500*/  MUFU.RCP R6, R6 ;  /* 0x0000000600067308 */ /* 0x002e640000001000 */
[----:B-1----:R-:W-:-:S06]  /*0510*/  IADD3 R8, R6, 0xffffffe, RZ ;  /* 0x0ffffffe06087810 */ /* 0x002fcc0007ffe0ff */
[----:B------:R1:W2:Y:S02]  /*0520*/  F2I.FTZ.U32.TRUNC.NTZ R9, R8 ;  /* 0x0000000800097305 */ /* 0x0002a4000021f000 */
[----:B-1----:R-:W-:Y:S02]  /*0530*/  MOV R8, RZ ;  /* 0x000000ff00087202 */ /* 0x002fe40000000f00 */
[----:B--2---:R-:W-:-:S05]  /*0540*/  IADD3 R10, RZ, -R9, RZ ;  /* 0x80000009ff0a7210 */ /* 0x004fca0007ffe0ff */
[----:B------:R-:W-:Y:S01]  /*0550*/  IMAD R11, R10, R13, RZ ;  /* 0x0000000d0a0b7224 */ /* 0x000fe200078e02ff */
[----:B------:R-:W-:-:S03]  /*0560*/  IABS R10, R12 ;  /* 0x0000000c000a7213 */ /* 0x000fc60000000000 */
[----:B------:R-:W-:-:S06]  /*0570*/  IMAD.HI.U32 R9, R9, R11, R8 ;  /* 0x0000000b09097227 */ /* 0x000fcc00078e0008 */
        /* <DEDUP_REMOVED lines=13> */
[----:B--2---:R-:W-:-:S05]  /*0650*/  HADD2.F32 R13, -RZ, R8.H0_H0 ;  /* 0x20000008ff0d7230 */ /* 0x004fca0000004100 */
[----:B------:R-:W-:Y:S02]  /*0660*/  FMUL.FTZ R13, R13, c[0x0][0x180] ;  /* 0x000060000d0d7a20 */ /* 0x000fe40000410000 */
.L_x_346:
[----:B------:R-:W-:Y:S05]  /*0670*/  BSYNC B1 ;  /* 0x0000000000017941 */ /* 0x000fea0003800000 */
.L_x_345:
[----:B------:R-:W-:Y:S01]  /*0680*/  LEA R7, R0, R7, 0x1 ;  /* 0x0000000700077211 */ /* 0x000fe200078e08ff */
[----:B0-----:R-:W-:-:S05]  /*0690*/  FMUL.FTZ R4, R4, R13 ;  /* 0x0000000d04047220 */ /* 0x001fca0000410000 */
[----:B------:R0:W-:Y:S02]  /*06a0*/  STS [R7.X4+0x80], R4 ;  /* 0x0000800407007388 */ /* 0x0001e40000004800 */
.L_x_344:
[----:B------:R-:W-:Y:S05]  /*06b0*/  BSYNC B0 ;  /* 0x0000000000007941 */ /* 0x000fea0003800000 */
.L_x_343:
[----:B------:R-:W-:Y:S01]  /*06c0*/  BAR.SYNC.DEFER_BLOCKING 0x0 ;  /* 0x0000000000007b1d */ /* 0x000fe20000010000 */
[----:B0-----:R-:W-:-:S04]  /*06d0*/  SHF.R.S32.HI R4, RZ, 0x1f, R5 ;  /* 0x0000001fff047819 */ /* 0x001fc80000011405 */
[----:B------:R-:W-:Y:S01]  /*06e0*/  LEA.HI R4, R4, R5, RZ, 0x4 ;  /* 0x0000000504047211 */ /* 0x000fe200078f20ff */
[----:B------:R-:W-:-:S03]  /*06f0*/  IMAD R5, R0, 0x20, R5 ;  /* 0x0000002000057824 */ /* 0x000fc600078e0205 */
[----:B------:R-:W-:-:S04]  /*0700*/  SHF.R.S32.HI R7, RZ, 0x4, R4 ;  /* 0x00000004ff077819 */ /* 0x000fc80000011404 */
[----:B------:R-:W-:Y:S01]  /*0710*/  LEA R4, R0, R7, 0x1 ;  /* 0x0000000700047211 */ /* 0x000fe200078e08ff */
[----:B------:R-:W0:Y:S04]  /*0720*/  LDS R5, [R5.X4] ;  /* 0x0000000005057984 */ /* 0x000e280000004800 */
[----:B------:R-:W1:Y:S01]  /*0730*/  LDS R0, [R4.X4+0x80] ;  /* 0x0000800004007984 */ /* 0x000e620000004800 */
[--C-:B0-----:R-:W-:Y:S02]  /*0740*/  HADD2.F32 R7, -RZ, R5.reuse.H0_H0 ;  /* 0x20000005ff077230 */ /* 0x101fe40000004100 */
[----:B------:R-:W-:-:S03]  /*0750*/  HADD2.F32 R9, -RZ, R5.H1_H1 ;  /* 0x30000005ff097230 */ /* 0x000fc60000004100 */
[C---:B-1----:R-:W-:Y:S02]  /*0760*/  FMUL.FTZ R7, R0.reuse, R7 ;  /* 0x0000000700077220 */ /* 0x042fe40000410000 */
[----:B------:R-:W-:-:S05]  /*0770*/  FMUL.FTZ R0, R0, R9 ;  /* 0x0000000900007220 */ /* 0x000fca0000410000 */
[----:B------:R-:W-:-:S05]  /*0780*/  F2FP.PACK_AB R7, R0, R7 ;  /* 0x000000070007723e */ /* 0x000fca00000000ff */
[----:B------:R-:W-:Y:S01]  /*0790*/  STG.E [R2.64], R7 ;  /* 0x0000000702007986 */ /* 0x000fe2000c101904 */
[----:B------:R-:W-:Y:S05]  /*07a0*/  EXIT ;  /* 0x000000000000794d */ /* 0x000fea0003800000 */
.L_x_347:
        /* <DEDUP_REMOVED lines=13> */
.L_x_420:


//--------------------- .text._ZN17fastertransformer33normalize_for_FMHA_headz32_kernelILi1ELi2ELi1EEEvP7__half2PK6__halfiiiif --------------------------
	.section	.text._ZN17fastertransformer33normalize_for_FMHA_headz32_kernelILi1ELi2ELi1EEEvP7__half2PK6__halfiiiif,"ax",@progbits
	.sectioninfo	@"SHI_REGISTERS=22"
	.align	128
        .global         _ZN17fastertransformer33normalize_for_FMHA_headz32_kernelILi1ELi2ELi1EEEvP7__half2PK6__halfiiiif
        .type           _ZN17fastertransformer33normalize_for_FMHA_headz32_kernelILi1ELi2ELi1EEEvP7__half2PK6__halfiiiif,@function
        .size           _ZN17fastertransformer33normalize_for_FMHA_headz32_kernelILi1ELi2ELi1EEEvP7__half2PK6__halfiiiif,(.L_x_421 - _ZN17fastertransformer33normalize_for_FMHA_headz32_kernelILi1ELi2ELi1EEEvP7__half2PK6__halfiiiif)
        .other          _ZN17fastertransformer33normalize_for_FMHA_headz32_kernelILi1ELi2ELi1EEEvP7__half2PK6__halfiiiif,@"STO_CUDA_ENTRY STV_DEFAULT"
_ZN17fastertransformer33normalize_for_FMHA_headz32_kernelILi1ELi2ELi1EEEvP7__half2PK6__halfiiiif:
.text._ZN17fastertransformer33normalize_for_FMHA_headz32_kernelILi1ELi2ELi1EEEvP7__half2PK6__halfiiiif:
[----:B------:R-:W-:Y:S02]  /*0000*/  IMAD.MOV.U32 R1, RZ, RZ, c[0x0][0x28] ;  /* 0x00000a00ff017624 */ /* 0x000fe400078e00ff */
[----:B------:R-:W0:Y:S01]  /*0010*/  S2R R11, SR_TID.X ;  /* 0x00000000000b7919 */ /* 0x000e220000002100 */
[----:B------:R-:W-:Y:S01]  /*0020*/  ULDC UR4, c[0x0][0x17c] ;  /* 0x00005f0000047ab9 */ /* 0x000fe20000000800 */
[----:B------:R-:W-:Y:S01]  /*0030*/  HFMA2.MMA R5, -RZ, RZ, 0, 2.384185791015625e-07 ;  /* 0x00000004ff057435 */ /* 0x000fe200000001ff */
[----:B------:R-:W-:Y:S01]  /*0040*/  UIMAD UR4, UR4, 0x3, URZ ;  /* 0x00000003040478a4 */ /* 0x000fe2000f8e023f */
[----:B------:R-:W1:Y:S01]  /*0050*/  S2R R7, SR_CTAID.X ;  /* 0x0000000000077919 */ /* 0x000e620000002500 */
[----:B0-----:R-:W-:-:S04]  /*0060*/  SHF.R.S32.HI R0, RZ, 0x1f, R11 ;  /* 0x0000001fff007819 */ /* 0x001fc8000001140b */
[----:B------:R-:W-:Y:S01]  /*0070*/  LEA.HI R2, R0, R11, RZ, 0x5 ;  /* 0x0000000b00027211 */ /* 0x000fe200078f28ff */
[----:B-1----:R-:W-:-:S03]  /*0080*/  IMAD.SHL.U32 R7, R7, 0x2, RZ ;  /* 0x0000000207077824 */ /* 0x002fc600078e00ff */
[----:B------:R-:W-:Y:S02]  /*0090*/  SHF.R.S32.HI R6, RZ, 0x5, R2 ;  /* 0x00000005ff067819 */ /* 0x000fe40000011402 */
[----:B------:R-:W-:Y:S02]  /*00a0*/  LOP3.LUT R2, R2, 0xffffffe0, RZ, 0xc0, !PT ;  /* 0xffffffe002027812 */ /* 0x000fe400078ec0ff */
[----:B------:R-:W-:-:S03]  /*00b0*/  SHF.L.U32 R0, R6, 0x1, RZ ;  /* 0x0000000106007819 */ /* 0x000fc600000006ff */
[----:B------:R-:W-:Y:S02]  /*00c0*/  IMAD.IADD R11, R11, 0x1, -R2 ;  /* 0x000000010b0b7824 */ /* 0x000fe400078e0a02 */
        /* <DEDUP_REMOVED lines=8> */
[----:B------:R-:W2:Y:S01]  /*0150*/  LDG.E R13, [R2.64] ;  /* 0x00000004020d7981 */ /* 0x000ea2000c1e1900 */
[----:B------:R-:W-:-:S05]  /*0160*/  IMAD.WIDE R4, R4, R5, c[0x0][0x160] ;  /* 0x0000580004047625 */ /* 0x000fca00078e0205 */
[----:B------:R-:W3:Y:S01]  /*0170*/  LDG.E R15, [R4.64] ;  /* 0x00000004040f7981 */ /* 0x000ee2000c1e1900 */
[----:B------:R-:W-:Y:S02]  /*0180*/  LEA R6, R6, R11, 0x6 ;  /* 0x0000000b06067211 */ /* 0x000fe400078e30ff */
[----:B------:R-:W-:-:S04]  /*0190*/  SHF.R.S32.HI R8, RZ, 0x1f, R11 ;  /* 0x0000001fff087819 */ /* 0x000fc8000001140b */
[----:B------:R-:W-:-:S04]  /*01a0*/  LEA.HI R9, R8, R11, RZ, 0x4 ;  /* 0x0000000b08097211 */ /* 0x000fc800078f20ff */
[C---:B------:R-:W-:Y:S02]  /*01b0*/  LOP3.LUT R8, R9.reuse, 0xfffffff0, RZ, 0xc0, !PT ;  /* 0xfffffff009087812 */ /* 0x040fe400078ec0ff */
[----:B------:R-:W-:-:S03]  /*01c0*/  LEA.HI.SX32 R9, R9, R0, 0x1c ;  /* 0x0000000009097211 */ /* 0x000fc600078fe2ff */
[----:B------:R-:W-:-:S04]  /*01d0*/  IMAD.IADD R8, R11, 0x1, -R8 ;  /* 0x000000010b087824 */ /* 0x000fc800078e0a08 */
[----:B------:R-:W-:-:S04]  /*01e0*/  IMAD R10, R9, 0x10, R8 ;  /* 0x00000010090a7824 */ /* 0x000fc800078e0208 */
[----:B------:R-:W-:Y:S01]  /*01f0*/  IMAD.SHL.U32 R10, R10, 0x2, RZ ;  /* 0x000000020a0a7824 */ /* 0x000fe200078e00ff */
[----:B------:R-:W-:Y:S01]  /*0200*/  LOP3.LUT P0, RZ, R8, 0x7, RZ, 0xc0, !PT ;  /* 0x0000000708ff7812 */ /* 0x000fe2000780c0ff */
[----:B------:R-:W-:Y:S01]  /*0210*/  BSSY B0, `(.L_x_348) ;  /* 0x000005e000007945 */ /* 0x000fe20003800000 */
[----:B--2---:R-:W-:Y:S04]  /*0220*/  STS [R6.X4], R13 ;  /* 0x0000000d06007388 */ /* 0x004fe80000004800 */
[----:B---3--:R-:W-:Y:S04]  /*0230*/  STS [R6.X4+0x80], R15 ;  /* 0x0000800f06007388 */ /* 0x008fe80000004800 */
[----:B------:R-:W-:Y:S06]  /*0240*/  BAR.SYNC.DEFER_BLOCKING 0x0 ;  /* 0x0000000000007b1d */ /* 0x000fec0000010000 */
[----:B------:R-:W0:Y:S02]  /*0250*/  LDS.64 R10, [R10.X4] ;  /* 0x000000000a0a7984 */ /* 0x000e240000004a00 */
[----:B0-----:R-:W-:-:S02]  /*0260*/  HADD2.F32 R14, -RZ, R10.H1_H1 ;  /* 0x3000000aff0e7230 */ /* 0x001fc40000004100 */
[--C-:B------:R-:W-:Y:S02]  /*0270*/  HADD2.F32 R16, -RZ, R11.reuse.H1_H1 ;  /* 0x3000000bff107230 */ /* 0x100fe40000004100 */
[----:B------:R-:W-:Y:S01]  /*0280*/  HADD2.F32 R12, -RZ, R10.H0_H0 ;  /* 0x2000000aff0c7230 */ /* 0x000fe20000004100 */
[----:B------:R-:W-:Y:S01]  /*0290*/  FMUL.FTZ R17, R14, R14 ;  /* 0x0000000e0e117220 */ /* 0x000fe20000410000 */
[----:B------:R-:W-:Y:S01]  /*02a0*/  HADD2.F32 R11, -RZ, R11.H0_H0 ;  /* 0x2000000bff0b7230 */ /* 0x000fe20000004100 */
[----:B------:R-:W-:Y:S02]  /*02b0*/  FMUL.FTZ R16, R16, R16 ;  /* 0x0000001010107220 */ /* 0x000fe40000410000 */
[----:B------:R-:W-:Y:S02]  /*02c0*/  FFMA.FTZ R17, R12, R12, R17 ;  /* 0x0000000c0c117223 */ /* 0x000fe40000010011 */
[----:B------:R-:W-:Y:S02]  /*02d0*/  FFMA.FTZ R16, R11, R11, R16 ;  /* 0x0000000b0b107223 */ /* 0x000fe40000010010 */
[----:B------:R-:W-:-:S04]  /*02e0*/  FADD.FTZ R17, RZ, R17 ;  /* 0x00000011ff117221 */ /* 0x000fc80000010000 */
        /* <DEDUP_REMOVED lines=8> */
[----:B------:R-:W-:Y:S03]  /*0370*/  BSSY B1, `(.L_x_350) ;  /* 0x0000044000017945 */ /* 0x000fe60003800000 */
[----:B------:R-:W-:Y:S01]  /*0380*/  FMUL.FTZ R14, R13, 1 ;  /* 0x3f8000000d0e7820 */ /* 0x000fe20000410000 */
[----:B------:R-:W-:-:S03]  /*0390*/  SHF.R.S32.HI R13, RZ, 0x1f, R8 ;  /* 0x0000001fff0d7819 */ /* 0x000fc60000011408 */
[----:B0-----:R-:W0:Y:S02]  /*03a0*/  F2F.F64.F32 R10, R14 ;  /* 0x0000000e000a7310 */ /* 0x001e240000201800 */
[----:B0-----:R-:W0:-:S06]  /*03b0*/  DADD R10, R10, c[0x2][0x0] ;  /* 0x008000000a0a7629 */ /* 0x001e0c0000000000 */
[----:B0-----:R-:W0:Y:S01]  /*03c0*/  F2F.F32.F64 R12, R10 ;  /* 0x0000000a000c7310 */ /* 0x001e220000301000 */
[----:B------:R-:W0:-:S14]  /*03d0*/  DSETP.GEU.AND P0, PT, |R10|, c[0x2][0x8], PT ;  /* 0x008002000a00762a */ /* 0x000e1c0003f0e200 */
[----:B0-----:R-:W-:Y:S01]  /*03e0*/  @!P0 FMUL R12, R12, 1.175494350822287508e-38 ;  /* 0x008000000c0c8820 */ /* 0x001fe20000400000 */
[----:B------:R-:W-:Y:S02]  /*03f0*/  ISETP.GT.AND P0, PT, R8, 0x7, PT ;  /* 0x000000070800780c */ /* 0x000fe40003f04270 */
[----:B------:R-:W-:Y:S02]  /*0400*/  LEA.HI R8, R13, R8, RZ, 0x3 ;  /* 0x000000080d087211 */ /* 0x000fe400078f18ff */
[----:B------:R-:W-:Y:S01]  /*0410*/  MOV R13, 0x3f800000 ;  /* 0x3f800000000d7802 */ /* 0x000fe20000000f00 */
[----:B------:R-:W0:Y:S01]  /*0420*/  MUFU.RSQ R12, R12 ;  /* 0x0000000c000c7308 */ /* 0x000e220000001400 */
[----:B------:R-:W-:-:S07]  /*0430*/  SHF.R.S32.HI R8, RZ, 0x3, R8 ;  /* 0x00000003ff087819 */ /* 0x000fce0000011408 */
[----:B------:R-:W-:Y:S05]  /*0440*/  @P0 BRA `(.L_x_351) ;  /* 0x0000036000000947 */ /* 0x000fea0003800000 */
[----:B------:R-:W-:Y:S01]  /*0450*/  IMAD.MOV.U32 R10, RZ, RZ, c[0x0][0x178] ;  /* 0x00005e00ff0a7624 */ /* 0x000fe200078e00ff */
[----:B------:R-:W-:Y:S02]  /*0460*/  IABS R19, c[0x0][0x178] ;  /* 0x00005e0000137a13 */ /* 0x000fe40000000000 */
[----:B------:R-:W-:Y:S01]  /*0470*/  IABS R18, R7 ;  /* 0x0000000700127213 */ /* 0x000fe20000000000 */
[----:B------:R-:W-:Y:S01]  /*0480*/  IMAD R10, R10, c[0x0][0x174], RZ ;  /* 0x00005d000a0a7a24 */ /* 0x000fe200078e02ff */
[----:B------:R-:W-:-:S04]  /*0490*/  ISETP.GE.AND P2, PT, R7, RZ, PT ;  /* 0x000000ff0700720c */ /* 0x000fc80003f46270 */
[-C--:B------:R-:W-:Y:S02]  /*04a0*/  IABS R14, R10.reuse ;  /* 0x0000000a000e7213 */ /* 0x080fe40000000000 */
[----:B------:R-:W-:Y:S02]  /*04b0*/  IABS R15, R10 ;  /* 0x0000000a000f7213 */ /* 0x000fe40000000000 */
[----:B------:R-:W1:Y:S08]  /*04c0*/  I2F.RP R11, R14 ;  /* 0x0000000e000b7306 */ /* 0x000e700000209400 */
[----:B-1----:R-:W1:Y:S02]  /*04d0*/  MUFU.RCP R11, R11 ;  /* 0x0000000b000b7308 */ /* 0x002e640000001000 */
[----:B-1----:R-:W-:Y:S01]  /*04e0*/  IADD3 R16, R11, 0xffffffe, RZ ;  /* 0x0ffffffe0b107810 */ /* 0x002fe20007ffe0ff */
[----:B------:R-:W-:-:S05]  /*04f0*/  IMAD.MOV R11, RZ, RZ, -R15 ;  /* 0x000000ffff0b7224 */ /* 0x000fca00078e0a0f */
[----:B------:R1:W2:Y:S02]  /*0500*/  F2I.FTZ.U32.TRUNC.NTZ R17, R16 ;  /* 0x0000001000117305 */ /* 0x0002a4000021f000 */
[----:B-1----:R-:W-:Y:S01]  /*0510*/  IMAD.MOV.U32 R16, RZ, RZ, RZ ;  /* 0x000000ffff107224 */ /* 0x002fe200078e00ff */
[----:B--2---:R-:W-:-:S05]  /*0520*/  IADD3 R13, RZ, -R17, RZ ;  /* 0x80000011ff0d7210 */ /* 0x004fca0007ffe0ff */
[----:B------:R-:W-:-:S04]  /*0530*/  IMAD R13, R13, R14, RZ ;  /* 0x0000000e0d0d7224 */ /* 0x000fc800078e02ff */
[----:B------:R-:W-:Y:S01]  /*0540*/  IMAD.HI.U32 R17, R17, R13, R16 ;  /* 0x0000000d11117227 */ /* 0x000fe200078e0010 */
[----:B------:R-:W-:-:S04]  /*0550*/  MOV R13, R19 ;  /* 0x00000013000d7202 */ /* 0x000fc80000000f00 */
        /* <DEDUP_REMOVED lines=8> */
[----:B-1----:R-:W-:-:S06]  /*05e0*/  IADD3 R11, R15, 0xffffffe, RZ ;  /* 0x0ffffffe0f0b7810 */ /* 0x002fcc0007ffe0ff */
[----:B------:R-:W1:Y:S05]  /*05f0*/  F2I.FTZ.U32.TRUNC.NTZ R11, R11 ;  /* 0x0000000b000b7305 */ /* 0x000e6a000021f000 */
[----:B------:R-:W-:-:S05]  /*0600*/  @!P1 IMAD.IADD R17, R17, 0x1, -R14 ;  /* 0x0000000111119824 */ /* 0x000fca00078e0a0e */
[----:B------:R-:W-:Y:S02]  /*0610*/  @!P2 IADD3 R17, -R17, RZ, RZ ;  /* 0x000000ff1111a210 */ /* 0x000fe40007ffe1ff */
[----:B------:R-:W-:-:S05]  /*0620*/  @!P0 LOP3.LUT R17, RZ, R10, RZ, 0x33, !PT ;  /* 0x0000000aff118212 */ /* 0x000fca00078e33ff */
[----:B------:R-:W-:Y:S02]  /*0630*/  IMAD.IADD R17, R9, 0x1, R17 ;  /* 0x0000000109117824 */ /* 0x000fe400078e0211 */
[----:B-1----:R-:W-:-:S03]  /*0640*/  IMAD.MOV R7, RZ, RZ, -R11 ;  /* 0x000000ffff077224 */ /* 0x002fc600078e0a0b */
[----:B------:R-:W-:Y:S02]  /*0650*/  IABS R14, R17 ;  /* 0x00000011000e7213 */ /* 0x000fe40000000000 */
[----:B------:R-:W-:Y:S02]  /*0660*/  MOV R10, R7 ;  /* 0x00000007000a7202 */ /* 0x000fe40000000f00 */
[----:B------:R-:W-:-:S03]  /*0670*/  ISETP.GE.AND P2, PT, R17, RZ, PT ;  /* 0x000000ff1100720c */ /* 0x000fc60003f46270 */
[----:B------:R-:W-:Y:S01]  /*0680*/  IMAD R7, R10, R13, RZ ;  /* 0x0000000d0a077224 */ /* 0x000fe200078e02ff */
[----:B------:R-:W-:-:S05]  /*0690*/  MOV R10, RZ ;  /* 0x000000ff000a7202 */ /* 0x000fca0000000f00 */
[----:B------:R-:W-:Y:S01]  /*06a0*/  IMAD.HI.U32 R10, R11, R7, R10 ;  /* 0x000000070b0a7227 */ /* 0x000fe200078e000a */
[----:B------:R-:W-:-:S03]  /*06b0*/  MOV R11, 0x2 ;  /* 0x00000002000b7802 */ /* 0x000fc60000000f00 */
        /* <DEDUP_REMOVED lines=13> */
[----:B--2---:R-:W-:-:S05]  /*0790*/  HADD2.F32 R13, -RZ, R10.H0_H0 ;  /* 0x2000000aff0d7230 */ /* 0x004fca0000004100 */
[----:B------:R-:W-:Y:S02]  /*07a0*/  FMUL.FTZ R13, R13, c[0x0][0x180] ;  /* 0x000060000d0d7a20 */ /* 0x000fe40000410000 */
.L_x_351:
[----:B------:R-:W-:Y:S05]  /*07b0*/  BSYNC B1 ;  /* 0x0000000000017941 */ /* 0x000fea0003800000 */
.L_x_350:
[----:B------:R-:W-:Y:S02]  /*07c0*/  IMAD R8, R9, 0x2, R8 ;  /* 0x0000000209087824 */ /* 0x000fe400078e0208 */
[----:B0-----:R-:W-:-:S05]  /*07d0*/  FMUL.FTZ R13, R12, R13 ;  /* 0x0000000d0c0d7220 */ /* 0x001fca0000410000 */
[----:B------:R0:W-:Y:S02]  /*07e0*/  STS [R8.X4+0x100], R13 ;  /* 0x0001000d08007388 */ /* 0x0001e40000004800 */
.L_x_349:
[----:B------:R-:W-:Y:S05]  /*07f0*/  BSYNC B0 ;  /* 0x0000000000007941 */ /* 0x000fea0003800000 */
.L_x_348:
[----:B------:R-:W-:Y:S01]  /*0800*/  BAR.SYNC.DEFER_BLOCKING 0x0 ;  /* 0x0000000000007b1d */ /* 0x000fe20000010000 */
[----:B------:R-:W-:-:S05]  /*0810*/  IADD3 R0, R0, R9, RZ ;  /* 0x0000000900007210 */ /* 0x000fca0007ffe0ff */
[----:B0-----:R-:W0:Y:S04]  /*0820*/  LDS R8, [R6.X4] ;  /* 0x0000000006087984 */ /* 0x001e280000004800 */
[----:B------:R-:W2:Y:S04]  /*0830*/  LDS R11, [R6.X4+0x80] ;  /* 0x00008000060b7984 */ /* 0x000ea80000004800 */
[----:B------:R-:W3:Y:S04]  /*0840*/  LDS R7, [R0.X4+0x100] ;  /* 0x0001000000077984 */ /* 0x000ee80000004800 */
[----:B------:R-:W4:Y:S01]  /*0850*/  LDS R9, [R0.X4+0x108] ;  /* 0x0001080000097984 */ /* 0x000f220000004800 */
[----:B0-----:R-:W-:-:S02]  /*0860*/  HADD2.F32 R10, -RZ, R8.H0_H0 ;  /* 0x20000008ff0a7230 */ /* 0x001fc40000004100 */
[----:B------:R-:W-:Y:S02]  /*0870*/  HADD2.F32 R8, -RZ, R8.H1_H1 ;  /* 0x30000008ff087230 */ /* 0x000fe40000004100 */
[--C-:B--2---:R-:W-:Y:S02]  /*0880*/  HADD2.F32 R12, -RZ, R11.reuse.H0_H0 ;  /* 0x2000000bff0c7230 */ /* 0x104fe40000004100 */
[----:B------:R-:W-:Y:S01]  /*0890*/  HADD2.F32 R14, -RZ, R11.H1_H1 ;  /* 0x3000000bff0e7230 */ /* 0x000fe20000004100 */
[C---:B---3--:R-:W-:Y:S02]  /*08a0*/  FMUL.FTZ R10, R7.reuse, R10 ;  /* 0x0000000a070a7220 */ /* 0x048fe40000410000 */
[----:B------:R-:W-:Y:S02]  /*08b0*/  FMUL.FTZ R7, R7, R8 ;  /* 0x0000000807077220 */ /* 0x000fe40000410000 */
[C---:B----4-:R-:W-:Y:S02]  /*08c0*/  FMUL.FTZ R12, R9.reuse, R12 ;  /* 0x0000000c090c7220 */ /* 0x050fe40000410000 */
[----:B------:R-:W-:Y:S01]  /*08d0*/  FMUL.FTZ R9, R9, R14 ;  /* 0x0000000e09097220 */ /* 0x000fe20000410000 */
[----:B------:R-:W-:-:S04]  /*08e0*/  F2FP.PACK_AB R7, R7, R10 ;  /* 0x0000000a0707723e */ /* 0x000fc800000000ff */
[----:B------:R-:W-:Y:S01]  /*08f0*/  F2FP.PACK_AB R9, R9, R12 ;  /* 0x0000000c0909723e */ /* 0x000fe200000000ff */
[----:B------:R-:W-:Y:S04]  /*0900*/  STG.E [R2.64], R7 ;  /* 0x0000000702007986 */ /* 0x000fe8000c101904 */
[----:B------:R-:W-:Y:S01]  /*0910*/  STG.E [R4.64], R9 ;  /* 0x0000000904007986 */ /* 0x000fe2000c101904 */
[----:B------:R-:W-:Y:S05]  /*0920*/  EXIT ;  /* 0x000000000000794d */ /* 0x000fea0003800000 */
.L_x_352:
        /* <DEDUP_REMOVED lines=13> */
.L_x_421:


//--------------------- .text._ZN17fastertransformer33normalize_for_FMHA_headz32_kernelILi1ELi2ELi2EEEvP7__half2PK6__halfiiiif --------------------------
	.section	.text._ZN17fastertransformer33normalize_for_FMHA_headz32_kernelILi1ELi2ELi2EEEvP7__half2PK6__halfiiiif,"ax",@progbits
	.sectioninfo	@"SHI_REGISTERS=22"
	.align	128
        .global         _ZN17fastertransformer33normalize_for_FMHA_headz32_kernelILi1ELi2ELi2EEEvP7__half2PK6__halfiiiif
        .type           _ZN17fastertransformer33normalize_for_FMHA_headz32_kernelILi1ELi2ELi2EEEvP7__half2PK6__halfiiiif,@function
        .size           _ZN17fastertransformer33normalize_for_FMHA_headz32_kernelILi1ELi2ELi2EEEvP7__half2PK6__halfiiiif,(.L_x_422 - _ZN17fastertransformer33normalize_for_FMHA_headz32_kernelILi1ELi2ELi2EEEvP7__half2PK6__halfiiiif)
        .other          _ZN17fastertransformer33normalize_for_FMHA_headz32_kernelILi1ELi2ELi2EEEvP7__half2PK6__halfiiiif,@"STO_CUDA_ENTRY STV_DEFAULT"
_ZN17fastertransformer33normalize_for_FMHA_headz32_kernelILi1ELi2ELi2EEEvP7__half2PK6__halfiiiif:
.text._ZN17fastertransformer33normalize_for_FMHA_headz32_kernelILi1ELi2ELi2EEEvP7__half2PK6__halfiiiif:
        /* <DEDUP_REMOVED lines=123> */
.L_x_356:
[----:B------:R-:W-:Y:S05]  /*07b0*/  BSYNC B1 ;  /* 0x0000000000017941 */ /* 0x000fea0003800000 */
.L_x_355:
[----:B------:R-:W-:Y:S02]  /*07c0*/  IMAD R8, R9, 0x2, R8 ;  /* 0x0000000209087824 */ /* 0x000fe400078e0208 */
[----:B0-----:R-:W-:-:S05]  /*07d0*/  FMUL.FTZ R13, R12, R13 ;  /* 0x0000000d0c0d7220 */ /* 0x001fca0000410000 */
[----:B------:R0:W-:Y:S02]  /*07e0*/  STS [R8.X4+0x200], R13 ;  /* 0x0002000d08007388 */ /* 0x0001e40000004800 */
.L_x_354:
[----:B------:R-:W-:Y:S05]  /*07f0*/  BSYNC B0 ;  /* 0x0000000000007941 */ /* 0x000fea0003800000 */
.L_x_353:
        /* <DEDUP_REMOVED lines=19> */
.L_x_357:
        /* <DEDUP_REMOVED lines=13> */
.L_x_422:


//--------------------- .text._ZN17fastertransformer33normalize_for_FMHA_headz32_kernelILi1ELi4ELi2EEEvP7__half2PK6__halfiiiif --------------------------
	.section	.text._ZN17fastertransformer33normalize_for_FMHA_headz32_kernelILi1ELi4ELi2EEEvP7__half2PK6__halfiiiif,"ax",@progbits
	.sectioninfo	@"SHI_REGISTERS=31"
	.align	128
        .global         _ZN17fastertransformer33normalize_for_FMHA_headz32_kernelILi1ELi4ELi2EEEvP7__half2PK6__halfiiiif
        .type           _ZN17fastertransformer33normalize_for_FMHA_headz32_kernelILi1ELi4ELi2EEEvP7__half2PK6__halfiiiif,@function
        .size           _ZN17fastertransformer33normalize_for_FMHA_headz32_kernelILi1ELi4ELi2EEEvP7__half2PK6__halfiiiif,(.L_x_423 - _ZN17fastertransformer33normalize_for_FMHA_headz32_kernelILi1ELi4ELi2EEEvP7__half2PK6__halfiiiif)
        .other          _ZN17fastertransformer33normalize_for_FMHA_headz32_kernelILi1ELi4ELi2EEEvP7__half2PK6__halfiiiif,@"STO_CUDA_ENTRY STV_DEFAULT"
_ZN17fastertransformer33normalize_for_FMHA_headz32_kernelILi1ELi4ELi2EEEvP7__half2PK6__halfiiiif:
.text._ZN17fastertransformer33normalize_for_FMHA_headz32_kernelILi1ELi4ELi2EEEvP7__half2PK6__halfiiiif:
        /* <DEDUP_REMOVED lines=24> */
[----:B------:R-:W2:Y:S01]  /*0180*/  LDG.E R20, [R12.64] ;  /* 0x000000040c147981 */ /* 0x000ea2000c1e1900 */
[-C--:B------:R-:W-:Y:S02]  /*0190*/  LEA.HI.SX32 R2, R2, R15.reuse, 0x1f ;  /* 0x0000000f02027211 */ /* 0x080fe400078ffaff */
[-C--:B------:R-:W-:Y:S02]  /*01a0*/  LEA.HI.SX32 R6, R6, R15.reuse, 0x1f ;  /* 0x0000000f06067211 */ /* 0x080fe400078ffaff */
[----:B------:R-:W-:Y:S01]  /*01b0*/  LEA.HI.SX32 R3, R4, R15, 0x1f ;  /* 0x0000000f04037211 */ /* 0x000fe200078ffaff */
[----:B------:R-:W-:-:S04]  /*01c0*/  IMAD.WIDE R10, R2, R17, c[0x0][0x160] ;  /* 0x00005800020a7625 */ /* 0x000fc800078e0211 */
[-C--:B------:R-:W-:Y:S01]  /*01d0*/  IMAD.WIDE R8, R6, R17.reuse, c[0x0][0x160] ;  /* 0x0000580006087625 */ /* 0x080fe200078e0211 */
[----:B------:R-:W3:Y:S03]  /*01e0*/  LDG.E R22, [R10.64] ;  /* 0x000000040a167981 */ /* 0x000ee6000c1e1900 */
[----:B------:R-:W-:Y:S01]  /*01f0*/  IMAD.WIDE R2, R3, R17, c[0x0][0x160] ;  /* 0x0000580003027625 */ /* 0x000fe200078e0211 */
[----:B------:R-:W4:Y:S04]  /*0200*/  LDG.E R24, [R8.64] ;  /* 0x0000000408187981 */ /* 0x000f28000c1e1900 */
[----:B------:R-:W5:Y:S01]  /*0210*/  LDG.E R26, [R2.64] ;  /* 0x00000004021a7981 */ /* 0x000f62000c1e1900 */
[--C-:B------:R-:W-:Y:S01]  /*0220*/  IMAD R17, R0, 0x80, R15.reuse ;  /* 0x0000008000117824 */ /* 0x100fe200078e020f */
[----:B------:R-:W-:-:S04]  /*0230*/  SHF.R.S32.HI R14, RZ, 0x1f, R15 ;  /* 0x0000001fff0e7819 */ /* 0x000fc8000001140f */
[----:B------:R-:W-:-:S04]  /*0240*/  LEA.HI R16, R14, R15, RZ, 0x3 ;  /* 0x0000000f0e107211 */ /* 0x000fc800078f18ff */
[C---:B------:R-:W-:Y:S02]  /*0250*/  LOP3.LUT R4, R16.reuse, 0xfffffff8, RZ, 0xc0, !PT ;  /* 0xfffffff810047812 */ /* 0x040fe400078ec0ff */
[----:B------:R-:W-:-:S03]  /*0260*/  LEA.HI.SX32 R16, R16, R5, 0x1d ;  /* 0x0000000510107211 */ /* 0x000fc600078feaff */
[----:B------:R-:W-:-:S05]  /*0270*/  IMAD.IADD R19, R15, 0x1, -R4 ;  /* 0x000000010f137824 */ /* 0x000fca00078e0a04 */
[----:B------:R-:W-:-:S05]  /*0280*/  LEA R4, R16, R19, 0x3 ;  /* 0x0000001310047211 */ /* 0x000fca00078e18ff */
[----:B------:R-:W-:Y:S01]  /*0290*/  IMAD.SHL.U32 R4, R4, 0x4, RZ ;  /* 0x0000000404047824 */ /* 0x000fe200078e00ff */
[----:B------:R-:W-:Y:S01]  /*02a0*/  LOP3.LUT P0, RZ, R19, 0x3, RZ, 0xc0, !PT ;  /* 0x0000000313ff7812 */ /* 0x000fe2000780c0ff */
[----:B------:R-:W-:Y:S01]  /*02b0*/  BSSY B0, `(.L_x_358) ;  /* 0x0000066000007945 */ /* 0x000fe20003800000 */
[----:B--2---:R-:W-:Y:S04]  /*02c0*/  STS [R17.X4], R20 ;  /* 0x0000001411007388 */ /* 0x004fe80000004800 */
[----:B---3--:R-:W-:Y:S04]  /*02d0*/  STS [R17.X4+0x80], R22 ;  /* 0x0000801611007388 */ /* 0x008fe80000004800 */
[----:B----4-:R-:W-:Y:S04]  /*02e0*/  STS [R17.X4+0x100], R24 ;  /* 0x0001001811007388 */ /* 0x010fe80000004800 */
[----:B-----5:R-:W-:Y:S04]  /*02f0*/  STS [R17.X4+0x180], R26 ;  /* 0x0001801a11007388 */ /* 0x020fe80000004800 */
[----:B------:R-:W-:Y:S06]  /*0300*/  BAR.SYNC.DEFER_BLOCKING 0x0 ;  /* 0x0000000000007b1d */ /* 0x000fec0000010000 */
[----:B------:R-:W0:Y:S02]  /*0310*/  LDS.128 R4, [R4.X4] ;  /* 0x0000000004047984 */ /* 0x000e240000004c00 */
[----:B0-----:R-:W-:-:S02]  /*0320*/  HADD2.F32 R23, -RZ, R4.H1_H1 ;  /* 0x30000004ff177230 */ /* 0x001fc40000004100 */
[----:B------:R-:W-:-:S03]  /*0330*/  HADD2.F32 R21, -RZ, R4.H0_H0 ;  /* 0x20000004ff157230 */ /* 0x000fc60000004100 */
[----:B------:R-:W-:Y:S01]  /*0340*/  FMUL.FTZ R28, R23, R23 ;  /* 0x00000017171c7220 */ /* 0x000fe20000410000 */
[--C-:B------:R-:W-:Y:S02]  /*0350*/  HADD2.F32 R23, -RZ, R5.reuse.H1_H1 ;  /* 0x30000005ff177230 */ /* 0x100fe40000004100 */
[--C-:B------:R-:W-:Y:S01]  /*0360*/  HADD2.F32 R25, -RZ, R6.reuse.H1_H1 ;  /* 0x30000006ff197230 */ /* 0x100fe20000004100 */
[----:B------:R-:W-:Y:S01]  /*0370*/  FFMA.FTZ R28, R21, R21, R28 ;  /* 0x00000015151c7223 */ /* 0x000fe2000001001c */
[----:B------:R-:W-:Y:S01]  /*0380*/  HADD2.F32 R5, -RZ, R5.H0_H0 ;  /* 0x20000005ff057230 */ /* 0x000fe20000004100 */
[----:B------:R-:W-:Y:S01]  /*0390*/  FMUL.FTZ R20, R23, R23 ;  /* 0x0000001717147220 */ /* 0x000fe20000410000 */
[----:B------:R-:W-:Y:S01]  /*03a0*/  HADD2.F32 R6, -RZ, R6.H0_H0 ;  /* 0x20000006ff067230 */ /* 0x000fe20000004100 */
[----:B------:R-:W-:Y:S01]  /*03b0*/  FMUL.FTZ R25, R25, R25 ;  /* 0x0000001919197220 */ /* 0x000fe20000410000 */
[----:B------:R-:W-:Y:S01]  /*03c0*/  HADD2.F32 R21, -RZ, R7.H1_H1 ;  /* 0x30000007ff157230 */ /* 0x000fe20000004100 */
[----:B------:R-:W-:-:S02]  /*03d0*/  FFMA.FTZ R5, R5, R5, R20 ;  /* 0x0000000505057223 */ /* 0x000fc40000010014 */
[----:B------:R-:W-:Y:S01]  /*03e0*/  FADD.FTZ R28, RZ, R28 ;  /* 0x0000001cff1c7221 */ /* 0x000fe20000010000 */
[----:B------:R-:W-:Y:S01]  /*03f0*/  HADD2.F32 R7, -RZ, R7.H0_H0 ;  /* 0x20000007ff077230 */ /* 0x000fe20000004100 */
[----:B------:R-:W-:Y:S02]  /*0400*/  FFMA.FTZ R6, R6, R6, R25 ;  /* 0x0000000606067223 */ /* 0x000fe40000010019 */
[----:B------:R-:W-:Y:S02]  /*0410*/  FMUL.FTZ R4, R21, R21 ;  /* 0x0000001515047220 */ /* 0x000fe40000410000 */
[----:B------:R-:W-:Y:S02]  /*0420*/  FADD.FTZ R5, R28, R5 ;  /* 0x000000051c057221 */ /* 0x000fe40000010000 */
[----:B------:R-:W-:Y:S02]  /*0430*/  FFMA.FTZ R4, R7, R7, R4 ;  /* 0x0000000707047223 */ /* 0x000fe40000010004 */
[----:B------:R-:W-:-:S04]  /*0440*/  FADD.FTZ R5, R5, R6 ;  /* 0x0000000605057221 */ /* 0x000fc80000010000 */
[----:B------:R-:W-:-:S05]  /*0450*/  FADD.FTZ R4, R5, R4 ;  /* 0x0000000405047221 */ /* 0x000fca0000010000 */
[----:B------:R-:W0:Y:S02]  /*0460*/  SHFL.BFLY PT, R5, R4, 0x1, 0x1f ;  /* 0x0c201f0004057f89 */ /* 0x000e2400000e0000 */
[----:B0-----:R-:W-:-:S05]  /*0470*/  FADD.FTZ R5, R4, R5 ;  /* 0x0000000504057221 */ /* 0x001fca0000010000 */
[----:B------:R0:W1:Y:S01]  /*0480*/  SHFL.BFLY PT, R6, R5, 0x2, 0x1f ;  /* 0x0c401f0005067f89 */ /* 0x00006200000e0000 */
[----:B------:R-:W-:Y:S05]  /*0490*/  @P0 BRA `(.L_x_359) ;  /* 0x0000047000000947 */ /* 0x000fea0003800000 */
[----:B-1----:R-:W-:Y:S01]  /*04a0*/  FADD.FTZ R6, R5, R6 ;  /* 0x0000000605067221 */ /* 0x002fe20000010000 */
[----:B------:R-:W-:Y:S01]  /*04b0*/  SHF.R.S32.HI R20, RZ, 0x1f, R19 ;  /* 0x0000001fff147819 */ /* 0x000fe20000011413 */
[----:B------:R-:W-:Y:S02]  /*04c0*/  BSSY B1, `(.L_x_360) ;  /* 0x0000041000017945 */ /* 0x000fe40003800000 */
[----:B------:R-:W-:Y:S01]  /*04d0*/  FMUL.FTZ R21, R6, 1 ;  /* 0x3f80000006157820 */ /* 0x000fe20000410000 */
[----:B------:R-:W-:-:S03]  /*04e0*/  LEA.HI R7, R20, R19, RZ, 0x2 ;  /* 0x0000001314077211 */ /* 0x000fc600078f10ff */
[----:B0-----:R-:W0:Y:S01]  /*04f0*/  F2F.F64.F32 R4, R21 ;  /* 0x0000001500047310 */ /* 0x001e220000201800 */
[----:B------:R-:W-:Y:S01]  /*0500*/  SHF.R.U32.HI R7, RZ, 0x2, R7 ;  /* 0x00000002ff077819 */ /* 0x000fe20000011607 */
[----:B0-----:R-:W0:-:S06]  /*0510*/  DADD R4, R4, c[0x2][0x0] ;  /* 0x0080000004047629 */ /* 0x001e0c0000000000 */
[----:B0-----:R-:W0:Y:S01]  /*0520*/  F2F.F32.F64 R6, R4 ;  /* 0x0000000400067310 */ /* 0x001e220000301000 */
[----:B------:R-:W0:-:S14]  /*0530*/  DSETP.GEU.AND P0, PT, |R4|, c[0x2][0x8], PT ;  /* 0x008002000400762a */ /* 0x000e1c0003f0e200 */
[----:B0-----:R-:W-:Y:S01]  /*0540*/  @!P0 FMUL R6, R6, 1.175494350822287508e-38 ;  /* 0x0080000006068820 */ /* 0x001fe20000400000 */
[----:B------:R-:W-:Y:S02]  /*0550*/  ISETP.GT.AND P0, PT, R19, 0x3, PT ;  /* 0x000000031300780c */ /* 0x000fe40003f04270 */
[----:B------:R-:W-:-:S03]  /*0560*/  MOV R19, 0x3f800000 ;  /* 0x3f80000000137802 */ /* 0x000fc60000000f00 */
        /* <DEDUP_REMOVED lines=13> */
[----:B-1----:R-:W-:Y:S01]  /*0640*/  IMAD.MOV.U32 R4, RZ, RZ, RZ ;  /* 0x000000ffff047224 */ /* 0x002fe200078e00ff */
[----:B--2---:R-:W-:-:S05]  /*0650*/  IADD3 R23, RZ, -R5, RZ ;  /* 0x80000005ff177210 */ /* 0x004fca0007ffe0ff */
[----:B------:R-:W-:-:S04]  /*0660*/  IMAD R23, R23, R20, RZ ;  /* 0x0000001417177224 */ /* 0x000fc800078e02ff */
[----:B------:R-:W-:Y:S01]  /*0670*/  IMAD.HI.U32 R5, R5, R23, R4 ;  /* 0x0000001705057227 */ /* 0x000fe200078e0004 */
[----:B------:R-:W-:Y:S02]  /*0680*/  IADD3 R23, RZ, -R22, RZ ;  /* 0x80000016ff177210 */ /* 0x000fe40007ffe0ff */
[----:B------:R-:W1:Y:S03]  /*0690*/  I2F.RP R22, R21 ;  /* 0x0000001500167306 */ /* 0x000e660000209400 */
[----:B------:R-:W-:-:S04]  /*06a0*/  IMAD.HI.U32 R5, R5, R24, RZ ;  /* 0x0000001805057227 */ /* 0x000fc800078e00ff */
[----:B------:R-:W-:-:S05]  /*06b0*/  IMAD R23, R5, R23, R24 ;  /* 0x0000001705177224 */ /* 0x000fca00078e0218 */
[----:B------:R-:W-:Y:S01]  /*06c0*/  ISETP.GT.U32.AND P0, PT, R20, R23, PT ;  /* 0x000000171400720c */ /* 0x000fe20003f04070 */
[----:B-1----:R-:W1:-:S12]  /*06d0*/  MUFU.RCP R22, R22 ;  /* 0x0000001600167308 */ /* 0x002e580000001000 */
[----:B------:R-:W-:Y:S01]  /*06e0*/  @!P0 IMAD.IADD R23, R23, 0x1, -R20 ;  /* 0x0000000117178824 */ /* 0x000fe200078e0a14 */
[----:B------:R-:W-:-:S04]  /*06f0*/  ISETP.NE.AND P0, PT, R19, RZ, PT ;  /* 0x000000ff1300720c */ /* 0x000fc80003f05270 */
[----:B------:R-:W-:Y:S02]  /*0700*/  ISETP.GT.U32.AND P1, PT, R20, R23, PT ;  /* 0x000000171400720c */ /* 0x000fe40003f24070 */
[----:B-1----:R-:W-:-:S04]  /*0710*/  IADD3 R4, R22, 0xffffffe, RZ ;  /* 0x0ffffffe16047810 */ /* 0x002fc80007ffe0ff */
[----:B------:R1:W2:Y:S07]  /*0720*/  F2I.FTZ.U32.TRUNC.NTZ R5, R4 ;  /* 0x0000000400057305 */ /* 0x0002ae000021f000 */
[----:B------:R-:W-:Y:S02]  /*0730*/  @!P1 IADD3 R23, R23, -R20, RZ ;  /* 0x8000001417179210 */ /* 0x000fe40007ffe0ff */
[----:B-1----:R-:W-:-:S03]  /*0740*/  MOV R4, RZ ;  /* 0x000000ff00047202 */ /* 0x002fc60000000f00 */
[----:B------:R-:W-:Y:S01]  /*0750*/  @!P2 IMAD.MOV R23, RZ, RZ, -R23 ;  /* 0x000000ffff17a224 */ /* 0x000fe200078e0a17 */
[----:B------:R-:W-:Y:S02]  /*0760*/  @!P0 LOP3.LUT R23, RZ, R19, RZ, 0x33, !PT ;  /* 0x00000013ff178212 */ /* 0x000fe400078e33ff */
[----:B--2---:R-:W-:-:S03]  /*0770*/  IADD3 R18, RZ, -R5, RZ ;  /* 0x80000005ff127210 */ /* 0x004fc60007ffe0ff */
[----:B------:R-:W-:Y:S02]  /*0780*/  IMAD.IADD R23, R16, 0x1, R23 ;  /* 0x0000000110177824 */ /* 0x000fe400078e0217 */
[----:B------:R-:W-:-:S03]  /*0790*/  IMAD R19, R18, R21, RZ ;  /* 0x0000001512137224 */ /* 0x000fc600078e02ff */
[----:B------:R-:W-:Y:S01]  /*07a0*/  IABS R18, R23 ;  /* 0x0000001700127213 */ /* 0x000fe20000000000 */
[----:B------:R-:W-:Y:S01]  /*07b0*/  IMAD.HI.U32 R4, R5, R19, R4 ;  /* 0x0000001305047227 */ /* 0x000fe200078e0004 */
[----:B------:R-:W-:-:S03]  /*07c0*/  ISETP.GE.AND P2, PT, R23, RZ, PT ;  /* 0x000000ff1700720c */ /* 0x000fc60003f46270 */
[----:B------:R-:W-:-:S04]  /*07d0*/  IMAD.MOV.U32 R5, RZ, RZ, R18 ;  /* 0x000000ffff057224 */ /* 0x000fc800078e0012 */
[----:B------:R-:W-:-:S05]  /*07e0*/  IMAD.HI.U32 R4, R4, R5, RZ ;  /* 0x0000000504047227 */ /* 0x000fca00078e00ff */
[----:B------:R-:W-:-:S05]  /*07f0*/  IADD3 R4, -R4, RZ, RZ ;  /* 0x000000ff04047210 */ /* 0x000fca0007ffe1ff */
[----:B------:R-:W-:Y:S01]  /*0800*/  IMAD R4, R21, R4, R5 ;  /* 0x0000000415047224 */ /* 0x000fe200078e0205 */
[----:B------:R-:W-:-:S04]  /*0810*/  MOV R5, 0x2 ;  /* 0x0000000200057802 */ /* 0x000fc80000000f00 */
        /* <DEDUP_REMOVED lines=11> */
.L_x_361:
[----:B------:R-:W-:Y:S05]  /*08d0*/  BSYNC B1 ;  /* 0x0000000000017941 */ /* 0x000fea0003800000 */
.L_x_360:
[----:B------:R-:W-:Y:S02]  /*08e0*/  IMAD R7, R16, 0x2, R7 ;  /* 0x0000000210077824 */ /* 0x000fe400078e0207 */
[----:B0-----:R-:W-:-:S05]  /*08f0*/  FMUL.FTZ R6, R6, R19 ;  /* 0x0000001306067220 */ /* 0x001fca0000410000 */
[----:B------:R0:W-:Y:S02]  /*0900*/  STS [R7.X4+0x400], R6 ;  /* 0x0004000607007388 */ /* 0x0001e40000004800 */
.L_x_359:
[----:B------:R-:W-:Y:S05]  /*0910*/  BSYNC B0 ;  /* 0x0000000000007941 */ /* 0x000fea0003800000 */
.L_x_358:
[----:B------:R-:W-:Y:S01]  /*0920*/  BAR.SYNC.DEFER_BLOCKING 0x0 ;  /* 0x0000000000007b1d */ /* 0x000fe20000010000 */
[----:B------:R-:W-:-:S04]  /*0930*/  LEA.HI R14, R14, R15, RZ, 0x4 ;  /* 0x0000000f0e0e7211 */ /* 0x000fc800078f20ff */
[----:B0-----:R-:W-:-:S04]  /*0940*/  SHF.R.S32.HI R5, RZ, 0x4, R14 ;  /* 0x00000004ff057819 */ /* 0x001fc8000001140e */
[----:B-1----:R-:W-:Y:S01]  /*0950*/  LEA R6, R0, R5, 0x3 ;  /* 0x0000000500067211 */ /* 0x002fe200078e18ff */
[----:B------:R-:W0:Y:S04]  /*0960*/  LDS R14, [R17.X4] ;  /* 0x00000000110e7984 */ /* 0x000e280000004800 */
[----:B------:R-:W1:Y:S04]  /*0970*/  LDS R7, [R6.X4+0x400] ;  /* 0x0004000006077984 */ /* 0x000e680000004800 */
[----:B------:R-:W2:Y:S04]  /*0980*/  LDS R18, [R17.X4+0x80] ;  /* 0x0000800011127984 */ /* 0x000ea80000004800 */
[----:B------:R-:W3:Y:S04]  /*0990*/  LDS R19, [R17.X4+0x100] ;  /* 0x0001000011137984 */ /* 0x000ee80000004800 */
[----:B------:R-:W4:Y:S04]  /*09a0*/  LDS R20, [R17.X4+0x180] ;  /* 0x0001800011147984 */ /* 0x000f280000004800 */
[----:B------:R-:W5:Y:S04]  /*09b0*/  LDS R15, [R6.X4+0x408] ;  /* 0x00040800060f7984 */ /* 0x000f680000004800 */
[----:B------:R-:W5:Y:S04]  /*09c0*/  LDS R4, [R6.X4+0x410] ;  /* 0x0004100006047984 */ /* 0x000f680000004800 */
[----:B------:R-:W5:Y:S01]  /*09d0*/  LDS R0, [R6.X4+0x418] ;  /* 0x0004180006007984 */ /* 0x000f620000004800 */
[----:B0-----:R-:W-:-:S02]  /*09e0*/  HADD2.F32 R16, -RZ, R14.H0_H0 ;  /* 0x2000000eff107230 */ /* 0x001fc40000004100 */
[----:B------:R-:W-:-:S03]  /*09f0*/  HADD2.F32 R14, -RZ, R14.H1_H1 ;  /* 0x3000000eff0e7230 */ /* 0x000fc60000004100 */
[C---:B-1----:R-:W-:Y:S02]  /*0a00*/  FMUL.FTZ R5, R7.reuse, R16 ;  /* 0x0000001007057220 */ /* 0x042fe40000410000 */
[----:B------:R-:W-:Y:S01]  /*0a10*/  FMUL.FTZ R14, R7, R14 ;  /* 0x0000000e070e7220 */ /* 0x000fe20000410000 */
[--C-:B--2---:R-:W-:Y:S02]  /*0a20*/  HADD2.F32 R16, -RZ, R18.reuse.H0_H0 ;  /* 0x20000012ff107230 */ /* 0x104fe40000004100 */
[----:B------:R-:W-:Y:S02]  /*0a30*/  HADD2.F32 R18, -RZ, R18.H1_H1 ;  /* 0x30000012ff127230 */ /* 0x000fe40000004100 */
[--C-:B---3--:R-:W-:Y:S01]  /*0a40*/  HADD2.F32 R7, -RZ, R19.reuse.H0_H0 ;  /* 0x20000013ff077230 */ /* 0x108fe20000004100 */
[----:B------:R-:W-:Y:S01]  /*0a50*/  F2FP.PACK_AB R5, R14, R5 ;  /* 0x000000050e05723e */ /* 0x000fe200000000ff */
[----:B------:R-:W-:Y:S02]  /*0a60*/  HADD2.F32 R19, -RZ, R19.H1_H1 ;  /* 0x30000013ff137230 */ /* 0x000fe40000004100 */
[----:B----4-:R-:W-:-:S02]  /*0a70*/  HADD2.F32 R17, -RZ, R20.H0_H0 ;  /* 0x20000014ff117230 */ /* 0x010fc40000004100 */
[----:B------:R-:W-:Y:S01]  /*0a80*/  HADD2.F32 R21, -RZ, R20.H1_H1 ;  /* 0x30000014ff157230 */ /* 0x000fe20000004100 */
[----:B------:R-:W-:Y:S01]  /*0a90*/  STG.E [R12.64], R5 ;  /* 0x000000050c007986 */ /* 0x000fe2000c101904 */
[C---:B-----5:R-:W-:Y:S02]  /*0aa0*/  FMUL.FTZ R16, R15.reuse, R16 ;  /* 0x000000100f107220 */ /* 0x060fe40000410000 */
[----:B------:R-:W-:Y:S02]  /*0ab0*/  FMUL.FTZ R15, R15, R18 ;  /* 0x000000120f0f7220 */ /* 0x000fe40000410000 */
[C---:B------:R-:W-:Y:S02]  /*0ac0*/  FMUL.FTZ R7, R4.reuse, R7 ;  /* 0x0000000704077220 */ /* 0x040fe40000410000 */
[----:B------:R-:W-:Y:S01]  /*0ad0*/  FMUL.FTZ R4, R4, R19 ;  /* 0x0000001304047220 */ /* 0x000fe20000410000 */
[----:B------:R-:W-:Y:S01]  /*0ae0*/  F2FP.PACK_AB R15, R15, R16 ;  /* 0x000000100f0f723e */ /* 0x000fe200000000ff */
[----:B------:R-:W-:-:S02]  /*0af0*/  FMUL.FTZ R17, R0, R17 ;  /* 0x0000001100117220 */ /* 0x000fc40000410000 */
[----:B------:R-:W-:Y:S01]  /*0b00*/  FMUL.FTZ R0, R0, R21 ;  /* 0x0000001500007220 */ /* 0x000fe20000410000 */
[----:B------:R-:W-:Y:S01]  /*0b10*/  F2FP.PACK_AB R7, R4, R7 ;  /* 0x000000070407723e */ /* 0x000fe200000000ff */
[----:B------:R-:W-:Y:S03]  /*0b20*/  STG.E [R10.64], R15 ;  /* 0x0000000f0a007986 */ /* 0x000fe6000c101904 */
[----:B------:R-:W-:Y:S01]  /*0b30*/  F2FP.PACK_AB R17, R0, R17 ;  /* 0x000000110011723e */ /* 0x000fe200000000ff */
[----:B------:R-:W-:Y:S04]  /*0b40*/  STG.E [R8.64], R7 ;  /* 0x0000000708007986 */ /* 0x000fe8000c101904 */
[----:B------:R-:W-:Y:S01]  /*0b50*/  STG.E [R2.64], R17 ;  /* 0x0000001102007986 */ /* 0x000fe2000c101904 */
[----:B------:R-:W-:Y:S05]  /*0b60*/  EXIT ;  /* 0x000000000000794d */ /* 0x000fea0003800000 */
.L_x_362:
        /* <DEDUP_REMOVED lines=9> */
.L_x_423:


//--------------------- .text._ZN17fastertransformer33normalize_for_FMHA_headz32_kernelILi2ELi4ELi2EEEvP7__half2PK6__halfiiiif --------------------------
	.section	.text._ZN17fastertransformer33normalize_for_FMHA_headz32_kernelILi2ELi4ELi2EEEvP7__half2PK6__halfiiiif,"ax",@progbits
	.sectioninfo	@"SHI_REGISTERS=40"
	.align	128
        .global         _ZN17fastertransformer33normalize_for_FMHA_headz32_kernelILi2ELi4ELi2EEEvP7__half2PK6__halfiiiif
        .type           _ZN17fastertransformer33normalize_for_FMHA_headz32_kernelILi2ELi4ELi2EEEvP7__half2PK6__halfiiiif,@function
        .size           _ZN17fastertransformer33normalize_for_FMHA_headz32_kernelILi2ELi4ELi2EEEvP7__half2PK6__halfiiiif,(.L_x_424 - _ZN17fastertransformer33normalize_for_FMHA_headz32_kernelILi2ELi4ELi2EEEvP7__half2PK6__halfiiiif)
        .other          _ZN17fastertransformer33normalize_for_FMHA_headz32_kernelILi2ELi4ELi2EEEvP7__half2PK6__halfiiiif,@"STO_CUDA_ENTRY STV_DEFAULT"
_ZN17fastertransformer33normalize_for_FMHA_headz32_kernelILi2ELi4ELi2EEEvP7__half2PK6__halfiiiif:
.text._ZN17fastertransformer33normalize_for_FMHA_headz32_kernelILi2ELi4ELi2EEEvP7__half2PK6__halfiiiif:
[----:B------:R-:W-:Y:S02]  /*0000*/  MOV R1, c[0x0][0x28] ;  /* 0x00000a0000017a02 */ /* 0x000fe40000000f00 */
[----:B------:R-:W0:Y:S01]  /*0010*/  S2R R4, SR_TID.X ;  /* 0x0000000000047919 */ /* 0x000e220000002100 */
[----:B------:R-:W-:Y:S01]  /*0020*/  ULDC UR4, c[0x0][0x17c] ;  /* 0x00005f0000047ab9 */ /* 0x000fe20000000800 */
[----:B------:R-:W-:Y:S01]  /*0030*/  IMAD.MOV.U32 R20, RZ, RZ, 0x4 ;  /* 0x00000004ff147424 */ /* 0x000fe200078e00ff */
[----:B------:R-:W-:Y:S01]  /*0040*/  UIMAD UR4, UR4, 0x3, URZ ;  /* 0x00000003040478a4 */ /* 0x000fe2000f8e023f */
[----:B------:R-:W1:Y:S01]  /*0050*/  S2R R29, SR_CTAID.X ;  /* 0x00000000001d7919 */ /* 0x000e620000002500 */
[----:B------:R-:W-:Y:S01]  /*0060*/  ULDC.64 UR6, c[0x0][0x118] ;  /* 0x0000460000067ab9 */ /* 0x000fe20000000a00 */
        /* <DEDUP_REMOVED lines=8> */
[C---:B------:R-:W-:Y:S01]  /*00f0*/  IMAD R2, R3.reuse, UR4, RZ ;  /* 0x0000000403027c24 */ /* 0x040fe2000f8e02ff */
[----:B------:R-:W-:-:S04]  /*0100*/  IADD3 R3, R3, 0x8, RZ ;  /* 0x0000000803037810 */ /* 0x000fc80007ffe0ff */
[C---:B------:R-:W-:Y:S01]  /*0110*/  IADD3 R4, R2.reuse, UR4, RZ ;  /* 0x0000000402047c10 */ /* 0x040fe2000fffe0ff */
[----:B------:R-:W-:Y:S01]  /*0120*/  IMAD R8, R3, UR4, RZ ;  /* 0x0000000403087c24 */ /* 0x000fe2000f8e02ff */
[-C--:B------:R-:W-:Y:S02]  /*0130*/  LEA.HI.SX32 R3, R2, R25.reuse, 0x1f ;  /* 0x0000001902037211 */ /* 0x080fe400078ffaff */
[C---:B------:R-:W-:Y:S02]  /*0140*/  LEA.HI R6, R4.reuse, R4, RZ, 0x1 ;  /* 0x0000000404067211 */ /* 0x040fe400078f08ff */
[----:B------:R-:W-:Y:S01]  /*0150*/  IADD3 R4, R4, UR4, RZ ;  /* 0x0000000404047c10 */ /* 0x000fe2000fffe0ff */
[----:B------:R-:W-:Y:S01]  /*0160*/  IMAD.WIDE R2, R3, R20, c[0x0][0x160] ;  /* 0x0000580003027625 */ /* 0x000fe200078e0214 */
[C---:B------:R-:W-:Y:S02]  /*0170*/  LEA.HI.SX32 R9, R8.reuse, R25, 0x1f ;  /* 0x0000001908097211 */ /* 0x040fe400078ffaff */
[----:B------:R-:W-:-:S02]  /*0180*/  IADD3 R8, R8, UR4, RZ ;  /* 0x0000000408087c10 */ /* 0x000fc4000fffe0ff */
[-C--:B------:R-:W-:Y:S01]  /*0190*/  LEA.HI.SX32 R11, R6, R25.reuse, 0x1f ;  /* 0x00000019060b7211 */ /* 0x080fe200078ffaff */
[----:B------:R-:W2:Y:S01]  /*01a0*/  LDG.E R5, [R2.64] ;  /* 0x0000000602057981 */ /* 0x000ea2000c1e1900 */
[C---:B------:R-:W-:Y:S02]  /*01b0*/  LEA.HI R6, R4.reuse, R4, RZ, 0x1 ;  /* 0x0000000404067211 */ /* 0x040fe400078f08ff */
[----:B------:R-:W-:Y:S02]  /*01c0*/  IADD3 R4, R4, UR4, RZ ;  /* 0x0000000404047c10 */ /* 0x000fe4000fffe0ff */
[----:B------:R-:W-:Y:S02]  /*01d0*/  IADD3 R7, R8, UR4, RZ ;  /* 0x0000000408077c10 */ /* 0x000fe4000fffe0ff */
[----:B------:R-:W-:Y:S02]  /*01e0*/  LEA.HI.SX32 R13, R6, R25, 0x1f ;  /* 0x00000019060d7211 */ /* 0x000fe400078ffaff */
[----:B------:R-:W-:-:S02]  /*01f0*/  LEA.HI R4, R4, R4, RZ, 0x1 ;  /* 0x0000000404047211 */ /* 0x000fc400078f08ff */
[C---:B------:R-:W-:Y:S02]  /*0200*/  LEA.HI R6, R7.reuse, R7, RZ, 0x1 ;  /* 0x0000000707067211 */ /* 0x040fe400078f08ff */
[----:B------:R-:W-:Y:S02]  /*0210*/  IADD3 R7, R7, UR4, RZ ;  /* 0x0000000407077c10 */ /* 0x000fe4000fffe0ff */
[----:B------:R-:W-:Y:S02]  /*0220*/  LEA.HI R10, R8, R8, RZ, 0x1 ;  /* 0x00000008080a7211 */ /* 0x000fe400078f08ff */
[----:B------:R-:W-:Y:S02]  /*0230*/  LEA.HI.SX32 R15, R4, R25, 0x1f ;  /* 0x00000019040f7211 */ /* 0x000fe400078ffaff */
[----:B------:R-:W-:Y:S02]  /*0240*/  LEA.HI R4, R7, R7, RZ, 0x1 ;  /* 0x0000000707047211 */ /* 0x000fe400078f08ff */
[----:B------:R-:W-:-:S02]  /*0250*/  LEA.HI.SX32 R17, R10, R25, 0x1f ;  /* 0x000000190a117211 */ /* 0x000fc400078ffaff */
[-C--:B------:R-:W-:Y:S02]  /*0260*/  LEA.HI.SX32 R19, R6, R25.reuse, 0x1f ;  /* 0x0000001906137211 */ /* 0x080fe400078ffaff */
[----:B------:R-:W-:Y:S01]  /*0270*/  LEA.HI.SX32 R21, R4, R25, 0x1f ;  /* 0x0000001904157211 */ /* 0x000fe200078ffaff */
[----:B------:R-:W-:-:S04]  /*0280*/  IMAD.WIDE R8, R9, R20, c[0x0][0x160] ;  /* 0x0000580009087625 */ /* 0x000fc800078e0214 */
[-C--:B------:R-:W-:Y:S01]  /*0290*/  IMAD.WIDE R10, R11, R20.reuse, c[0x0][0x160] ;  /* 0x000058000b0a7625 */ /* 0x080fe200078e0214 */
[----:B------:R-:W3:Y:S03]  /*02a0*/  LDG.E R36, [R8.64] ;  /* 0x0000000608247981 */ /* 0x000ee6000c1e1900 */
[-C--:B------:R-:W-:Y:S01]  /*02b0*/  IMAD.WIDE R12, R13, R20.reuse, c[0x0][0x160] ;  /* 0x000058000d0c7625 */ /* 0x080fe200078e0214 */
[----:B------:R-:W4:Y:S03]  /*02c0*/  LDG.E R7, [R10.64] ;  /* 0x000000060a077981 */ /* 0x000f26000c1e1900 */
[-C--:B------:R-:W-:Y:S01]  /*02d0*/  IMAD.WIDE R14, R15, R20.reuse, c[0x0][0x160] ;  /* 0x000058000f0e7625 */ /* 0x080fe200078e0214 */
[----:B------:R-:W5:Y:S03]  /*02e0*/  LDG.E R4, [R12.64] ;  /* 0x000000060c047981 */ /* 0x000f66000c1e1900 */
[-C--:B------:R-:W-:Y:S01]  /*02f0*/  IMAD.WIDE R16, R17, R20.reuse, c[0x0][0x160] ;  /* 0x0000580011107625 */ /* 0x080fe200078e0214 */
[----:B------:R-:W5:Y:S03]  /*0300*/  LDG.E R34, [R14.64] ;  /* 0x000000060e227981 */ /* 0x000f66000c1e1900 */
[-C--:B------:R-:W-:Y:S01]  /*0310*/  IMAD.WIDE R18, R19, R20.reuse, c[0x0][0x160] ;  /* 0x0000580013127625 */ /* 0x080fe200078e0214 */
[----:B------:R-:W5:Y:S03]  /*0320*/  LDG.E R33, [R16.64] ;  /* 0x0000000610217981 */ /* 0x000f66000c1e1900 */
[----:B------:R-:W-:Y:S01]  /*0330*/  IMAD.WIDE R20, R21, R20, c[0x0][0x160] ;  /* 0x0000580015147625 */ /* 0x000fe200078e0214 */
[----:B------:R-:W5:Y:S04]  /*0340*/  LDG.E R37, [R18.64] ;  /* 0x0000000612257981 */ /* 0x000f68000c1e1900 */
[----:B------:R-:W5:Y:S01]  /*0350*/  LDG.E R35, [R20.64] ;  /* 0x0000000614237981 */ /* 0x000f62000c1e1900 */
[----:B------:R-:W-:-:S05]  /*0360*/  MOV R30, c[0x0][0x178] ;  /* 0x00005e00001e7a02 */ /* 0x000fca0000000f00 */
[----:B------:R-:W-:-:S05]  /*0370*/  IMAD R30, R30, c[0x0][0x174], RZ ;  /* 0x00005d001e1e7a24 */ /* 0x000fca00078e02ff */
[----:B------:R-:W-:-:S04]  /*0380*/  IABS R31, R30 ;  /* 0x0000001e001f7213 */ /* 0x000fc80000000000 */
[----:B------:R-:W0:Y:S01]  /*0390*/  I2F.RP R6, R31 ;  /* 0x0000001f00067306 */ /* 0x000e220000209400 */
[--C-:B------:R-:W-:Y:S01]  /*03a0*/  IMAD R24, R0, 0x80, R25.reuse ;  /* 0x0000008000187824 */ /* 0x100fe200078e0219 */
[----:B------:R-:W-:-:S04]  /*03b0*/  SHF.R.S32.HI R26, RZ, 0x1f, R25 ;  /* 0x0000001fff1a7819 */ /* 0x000fc80000011419 */
[----:B------:R-:W-:-:S04]  /*03c0*/  LEA.HI R23, R26, R25, RZ, 0x3 ;  /* 0x000000191a177211 */ /* 0x000fc800078f18ff */
[C---:B------:R-:W-:Y:S01]  /*03d0*/  LOP3.LUT R22, R23.reuse, 0xfffffff8, RZ, 0xc0, !PT ;  /* 0xfffffff817167812 */ /* 0x040fe200078ec0ff */
[----:B0-----:R-:W0:Y:S01]  /*03e0*/  MUFU.RCP R6, R6 ;  /* 0x0000000600067308 */ /* 0x001e220000001000 */
[----:B------:R-:W-:Y:S02]  /*03f0*/  LEA.HI.SX32 R28, R23, R28, 0x1d ;  /* 0x0000001c171c7211 */ /* 0x000fe400078feaff */
[----:B------:R-:W-:-:S05]  /*0400*/  IADD3 R27, R25, -R22, RZ ;  /* 0x80000016191b7210 */ /* 0x000fca0007ffe0ff */
[----:B------:R-:W-:-:S05]  /*0410*/  IMAD R32, R28, 0x8, R27 ;  /* 0x000000081c207824 */ /* 0x000fca00078e021b */
[----:B------:R-:W-:Y:S02]  /*0420*/  SHF.L.U32 R32, R32, 0x2, RZ ;  /* 0x0000000220207819 */ /* 0x000fe400000006ff */
[----:B0-----:R-:W-:-:S04]  /*0430*/  IADD3 R22, R6, 0xffffffe, RZ ;  /* 0x0ffffffe06167810 */ /* 0x001fc80007ffe0ff */
[----:B------:R-:W0:Y:S02]  /*0440*/  F2I.FTZ.U32.TRUNC.NTZ R23, R22 ;  /* 0x0000001600177305 */ /* 0x000e24000021f000 */
[----:B0-----:R-:W-:Y:S01]  /*0450*/  IMAD.MOV R22, RZ, RZ, -R23 ;  /* 0x000000ffff167224 */ /* 0x001fe200078e0a17 */
[----:B------:R-:W-:Y:S01]  /*0460*/  ISETP.GE.AND P2, PT, R29, RZ, PT ;  /* 0x000000ff1d00720c */ /* 0x000fe20003f46270 */
[----:B------:R-:W-:Y:S01]  /*0470*/  BSSY B0, `(.L_x_363) ;  /* 0x0000077000007945 */ /* 0x000fe20003800000 */
[----:B--2---:R-:W-:Y:S04]  /*0480*/  STS [R24.X4], R5 ;  /* 0x0000000518007388 */ /* 0x004fe80000004800 */
[----:B---3--:R-:W-:Y:S04]  /*0490*/  STS [R24.X4+0x400], R36 ;  /* 0x0004002418007388 */ /* 0x008fe80000004800 */
[----:B----4-:R-:W-:Y:S04]  /*04a0*/  STS [R24.X4+0x80], R7 ;  /* 0x0000800718007388 */ /* 0x010fe80000004800 */
[----:B-----5:R-:W-:Y:S04]  /*04b0*/  STS [R24.X4+0x100], R4 ;  /* 0x0001000418007388 */ /* 0x020fe80000004800 */
[----:B------:R0:W-:Y:S04]  /*04c0*/  STS [R24.X4+0x180], R34 ;  /* 0x0001802218007388 */ /* 0x0001e80000004800 */
[----:B------:R1:W-:Y:S04]  /*04d0*/  STS [R24.X4+0x480], R33 ;  /* 0x0004802118007388 */ /* 0x0003e80000004800 */
[----:B------:R-:W-:Y:S04]  /*04e0*/  STS [R24.X4+0x500], R37 ;  /* 0x0005002518007388 */ /* 0x000fe80000004800 */
[----:B------:R-:W-:Y:S04]  /*04f0*/  STS [R24.X4+0x580], R35 ;  /* 0x0005802318007388 */ /* 0x000fe80000004800 */
[----:B------:R-:W-:Y:S01]  /*0500*/  BAR.SYNC.DEFER_BLOCKING 0x0 ;  /* 0x0000000000007b1d */ /* 0x000fe20000010000 */
[----:B0-----:R-:W-:Y:S01]  /*0510*/  IMAD R34, R22, R31, RZ ;  /* 0x0000001f16227224 */ /* 0x001fe200078e02ff */
[----:B------:R-:W-:-:S04]  /*0520*/  HFMA2.MMA R22, -RZ, RZ, 0, 0 ;  /* 0x00000000ff167435 */ /* 0x000fc800000001ff */
[----:B------:R-:W0:Y:S06]  /*0530*/  LDS.128 R4, [R32.X4] ;  /* 0x0000000020047984 */ /* 0x000e2c0000004c00 */
[----:B------:R-:W-:Y:S01]  /*0540*/  IMAD.HI.U32 R22, R23, R34, R22 ;  /* 0x0000002217167227 */ /* 0x000fe200078e0016 */
[----:B------:R-:W-:Y:S02]  /*0550*/  IABS R23, R29 ;  /* 0x0000001d00177213 */ /* 0x000fe40000000000 */
[----:B-1----:R-:W-:-:S03]  /*0560*/  IABS R33, R30 ;  /* 0x0000001e00217213 */ /* 0x002fc60000000000 */
[----:B------:R-:W-:-:S04]  /*0570*/  IMAD.HI.U32 R22, R22, R23, RZ ;  /* 0x0000001716167227 */ /* 0x000fc800078e00ff */
[----:B------:R-:W-:-:S04]  /*0580*/  IMAD.MOV R33, RZ, RZ, -R33 ;  /* 0x000000ffff217224 */ /* 0x000fc800078e0a21 */
[----:B------:R-:W-:Y:S01]  /*0590*/  IMAD R22, R22, R33, R23 ;  /* 0x0000002116167224 */ /* 0x000fe200078e0217 */
[--C-:B0-----:R-:W-:Y:S02]  /*05a0*/  HADD2.F32 R23, -RZ, R4.reuse.H1_H1 ;  /* 0x30000004ff177230 */ /* 0x101fe40000004100 */
[----:B------:R-:W-:-:S03]  /*05b0*/  HADD2.F32 R4, -RZ, R4.H0_H0 ;  /* 0x20000004ff047230 */ /* 0x000fc60000004100 */
[----:B------:R-:W-:-:S04]  /*05c0*/  FMUL.FTZ R23, R23, R23 ;  /* 0x0000001717177220 */ /* 0x000fc80000410000 */
[----:B------:R-:W-:Y:S01]  /*05d0*/  FFMA.FTZ R4, R4, R4, R23 ;  /* 0x0000000404047223 */ /* 0x000fe20000010017 */
[--C-:B------:R-:W-:Y:S02]  /*05e0*/  HADD2.F32 R23, -RZ, R5.reuse.H1_H1 ;  /* 0x30000005ff177230 */ /* 0x100fe40000004100 */
[--C-:B------:R-:W-:Y:S02]  /*05f0*/  HADD2.F32 R34, -RZ, R6.reuse.H1_H1 ;  /* 0x30000006ff227230 */ /* 0x100fe40000004100 */
[----:B------:R-:W-:Y:S02]  /*0600*/  HADD2.F32 R5, -RZ, R5.H0_H0 ;  /* 0x20000005ff057230 */ /* 0x000fe40000004100 */
[----:B------:R-:W-:Y:S01]  /*0610*/  HADD2.F32 R33, -RZ, R6.H0_H0 ;  /* 0x20000006ff217230 */ /* 0x000fe20000004100 */
[----:B------:R-:W-:Y:S02]  /*0620*/  FMUL.FTZ R6, R23, R23 ;  /* 0x0000001717067220 */ /* 0x000fe40000410000 */
[----:B------:R-:W-:-:S02]  /*0630*/  FMUL.FTZ R34, R34, R34 ;  /* 0x0000002222227220 */ /* 0x000fc40000410000 */
[----:B------:R-:W-:Y:S01]  /*0640*/  FFMA.FTZ R5, R5, R5, R6 ;  /* 0x0000000505057223 */ /* 0x000fe20000010006 */
[--C-:B------:R-:W-:Y:S01]  /*0650*/  HADD2.F32 R6, -RZ, R7.reuse.H1_H1 ;  /* 0x30000007ff067230 */ /* 0x100fe20000004100 */
[----:B------:R-:W-:Y:S02]  /*0660*/  FADD.FTZ R4, RZ, R4 ;  /* 0x00000004ff047221 */ /* 0x000fe40000010000 */
[----:B------:R-:W-:Y:S01]  /*0670*/  FFMA.FTZ R23, R33, R33, R34 ;  /* 0x0000002121177223 */ /* 0x000fe20000010022 */
[----:B------:R-:W-:Y:S01]  /*0680*/  HADD2.F32 R33, -RZ, R7.H0_H0 ;  /* 0x20000007ff217230 */ /* 0x000fe20000004100 */
[----:B------:R-:W-:Y:S02]  /*0690*/  FADD.FTZ R34, R4, R5 ;  /* 0x0000000504227221 */ /* 0x000fe40000010000 */
[----:B------:R-:W-:Y:S02]  /*06a0*/  FMUL.FTZ R36, R6, R6 ;  /* 0x0000000606247220 */ /* 0x000fe40000410000 */
[----:B------:R-:W0:Y:S01]  /*06b0*/  LDS.128 R4, [R32.X4+0x400] ;  /* 0x0004000020047984 */ /* 0x000e220000004c00 */
[----:B------:R-:W-:Y:S01]  /*06c0*/  ISETP.GT.U32.AND P0, PT, R31, R22, PT ;  /* 0x000000161f00720c */ /* 0x000fe20003f04070 */
[----:B------:R-:W-:-:S02]  /*06d0*/  FFMA.FTZ R36, R33, R33, R36 ;  /* 0x0000002121247223 */ /* 0x000fc40000010024 */
[----:B------:R-:W-:-:S10]  /*06e0*/  FADD.FTZ R23, R34, R23 ;  /* 0x0000001722177221 */ /* 0x000fd40000010000 */
[----:B------:R-:W-:-:S04]  /*06f0*/  @!P0 IADD3 R22, R22, -R31, RZ ;  /* 0x8000001f16168210 */ /* 0x000fc80007ffe0ff */
[----:B------:R-:W-:Y:S01]  /*0700*/  ISETP.GT.U32.AND P1, PT, R31, R22, PT ;  /* 0x000000161f00720c */ /* 0x000fe20003f24070 */
[----:B------:R-:W-:Y:S01]  /*0710*/  FADD.FTZ R36, R23, R36 ;  /* 0x0000002417247221 */ /* 0x000fe20000010000 */
[----:B------:R-:W-:-:S04]  /*0720*/  ISETP.NE.AND P0, PT, R30, RZ, PT ;  /* 0x000000ff1e00720c */ /* 0x000fc80003f05270 */
[----:B------:R-:W1:Y:S07]  /*0730*/  SHFL.BFLY PT, R33, R36, 0x1, 0x1f ;  /* 0x0c201f0024217f89 */ /* 0x000e6e00000e0000 */
[----:B------:R-:W-:-:S05]  /*0740*/  @!P1 IMAD.IADD R22, R22, 0x1, -R31 ;  /* 0x0000000116169824 */ /* 0x000fca00078e0a1f */
[----:B------:R-:W-:Y:S01]  /*0750*/  MOV R23, R22 ;  /* 0x0000001600177202 */ /* 0x000fe20000000f00 */
[----:B0-----:R-:W-:-:S04]  /*0760*/  HADD2.F32 R29, -RZ, R4.H1_H1 ;  /* 0x30000004ff1d7230 */ /* 0x001fc80000004100 */
[----:B------:R-:W-:Y:S01]  /*0770*/  @!P2 IMAD.MOV R23, RZ, RZ, -R23 ;  /* 0x000000ffff17a224 */ /* 0x000fe200078e0a17 */
[----:B------:R-:W-:Y:S01]  /*0780*/  HADD2.F32 R31, -RZ, R6.H1_H1 ;  /* 0x30000006ff1f7230 */ /* 0x000fe20000004100 */
[----:B------:R-:W-:Y:S01]  /*0790*/  @!P0 LOP3.LUT R23, RZ, R30, RZ, 0x33, !PT ;  /* 0x0000001eff178212 */ /* 0x000fe200078e33ff */
[--C-:B------:R-:W-:Y:S01]  /*07a0*/  HADD2.F32 R30, -RZ, R5.reuse.H1_H1 ;  /* 0x30000005ff1e7230 */ /* 0x100fe20000004100 */
[----:B------:R-:W-:Y:S01]  /*07b0*/  FMUL.FTZ R29, R29, R29 ;  /* 0x0000001d1d1d7220 */ /* 0x000fe20000410000 */
[----:B------:R-:W-:Y:S01]  /*07c0*/  HADD2.F32 R4, -RZ, R4.H0_H0 ;  /* 0x20000004ff047230 */ /* 0x000fe20000004100 */
[----:B------:R-:W-:Y:S01]  /*07d0*/  FMUL.FTZ R31, R31, R31 ;  /* 0x0000001f1f1f7220 */ /* 0x000fe20000410000 */
[----:B------:R-:W-:Y:S01]  /*07e0*/  HADD2.F32 R6, -RZ, R6.H0_H0 ;  /* 0x20000006ff067230 */ /* 0x000fe20000004100 */
[----:B------:R-:W-:Y:S01]  /*07f0*/  FMUL.FTZ R30, R30, R30 ;  /* 0x0000001e1e1e7220 */ /* 0x000fe20000410000 */
[----:B------:R-:W-:Y:S01]  /*0800*/  HADD2.F32 R5, -RZ, R5.H0_H0 ;  /* 0x20000005ff057230 */ /* 0x000fe20000004100 */
[----:B------:R-:W-:Y:S01]  /*0810*/  FFMA.FTZ R29, R4, R4, R29 ;  /* 0x00000004041d7223 */ /* 0x000fe2000001001d */
[----:B------:R-:W-:Y:S01]  /*0820*/  LOP3.LUT P0, RZ, R27, 0x3, RZ, 0xc0, !PT ;  /* 0x000000031bff7812 */ /* 0x000fe2000780c0ff */
[----:B------:R-:W-:Y:S01]  /*0830*/  FFMA.FTZ R4, R6, R6, R31 ;  /* 0x0000000606047223 */ /* 0x000fe2000001001f */
[----:B------:R-:W-:Y:S01]  /*0840*/  SHF.R.S32.HI R32, RZ, 0x1f, R27 ;  /* 0x0000001fff207819 */ /* 0x000fe2000001141b */
[----:B------:R-:W-:Y:S01]  /*0850*/  HADD2.F32 R6, -RZ, R7.H1_H1 ;  /* 0x30000007ff067230 */ /* 0x000fe20000004100 */
[----:B------:R-:W-:-:S02]  /*0860*/  FFMA.FTZ R30, R5, R5, R30 ;  /* 0x00000005051e7223 */ /* 0x000fc4000001001e */
[----:B------:R-:W-:Y:S01]  /*0870*/  FADD.FTZ R29, RZ, R29 ;  /* 0x0000001dff1d7221 */ /* 0x000fe20000010000 */
[----:B------:R-:W-:Y:S01]  /*0880*/  HADD2.F32 R7, -RZ, R7.H0_H0 ;  /* 0x20000007ff077230 */ /* 0x000fe20000004100 */
[----:B------:R-:W-:Y:S01]  /*0890*/  LEA.HI R32, R32, R27, RZ, 0x2 ;  /* 0x0000001b20207211 */ /* 0x000fe200078f10ff */
[----:B-1----:R-:W-:Y:S02]  /*08a0*/  FADD.FTZ R22, R36, R33 ;  /* 0x0000002124167221 */ /* 0x002fe40000010000 */
[----:B------:R-:W-:Y:S02]  /*08b0*/  FMUL.FTZ R6, R6, R6 ;  /* 0x0000000606067220 */ /* 0x000fe40000410000 */
[----:B------:R-:W-:Y:S01]  /*08c0*/  FADD.FTZ R29, R29, R30 ;  /* 0x0000001e1d1d7221 */ /* 0x000fe20000010000 */
[----:B------:R-:W-:Y:S01]  /*08d0*/  SHF.R.U32.HI R31, RZ, 0x2, R32 ;  /* 0x00000002ff1f7819 */ /* 0x000fe20000011620 */
[----:B------:R-:W-:Y:S01]  /*08e0*/  FFMA.FTZ R7, R7, R7, R6 ;  /* 0x0000000707077223 */ /* 0x000fe20000010006 */
[----:B------:R0:W1:Y:S01]  /*08f0*/  SHFL.BFLY PT, R5, R22, 0x2, 0x1f ;  /* 0x0c401f0016057f89 */ /* 0x00006200000e0000 */
[----:B------:R-:W-:Y:S01]  /*0900*/  FADD.FTZ R4, R29, R4 ;  /* 0x000000041d047221 */ /* 0x000fe20000010000 */
[----:B------:R-:W-:Y:S01]  /*0910*/  LEA R6, R28, R31, 0x1 ;  /* 0x0000001f1c067211 */ /* 0x000fe200078e08ff */
[----:B------:R-:W-:-:S02]  /*0920*/  IMAD.IADD R28, R23, 0x1, R28 ;  /* 0x00000001171c7824 */ /* 0x000fc400078e021c */
[----:B------:R-:W-:Y:S01]  /*0930*/  FADD.FTZ R7, R4, R7 ;  /* 0x0000000704077221 */ /* 0x000fe20000010000 */
[----:B------:R-:W-:Y:S05]  /*0940*/  @P0 BRA `(.L_x_364) ;  /* 0x0000029000000947 */ /* 0x000fea0003800000 */
[----:B-1----:R-:W-:Y:S01]  /*0950*/  FADD.FTZ R5, R22, R5 ;  /* 0x0000000516057221 */ /* 0x002fe20000010000 */
[----:B------:R-:W-:Y:S01]  /*0960*/  BSSY B1, `(.L_x_365) ;  /* 0x0000025000017945 */ /* 0x000fe20003800000 */
[----:B------:R-:W-:Y:S02]  /*0970*/  MOV R23, 0x3f800000 ;  /* 0x3f80000000177802 */ /* 0x000fe40000000f00 */
[----:B------:R-:W-:-:S04]  /*0980*/  FMUL.FTZ R29, R5, 1 ;  /* 0x3f800000051d7820 */ /* 0x000fc80000410000 */
[----:B------:R-:W1:Y:S02]  /*0990*/  F2F.F64.F32 R4, R29 ;  /* 0x0000001d00047310 */ /* 0x000e640000201800 */
[----:B-1----:R-:W1:-:S06]  /*09a0*/  DADD R4, R4, c[0x2][0x0] ;  /* 0x0080000004047629 */ /* 0x002e4c0000000000 */
[----:B01----:R-:W0:Y:S01]  /*09b0*/  F2F.F32.F64 R22, R4 ;  /* 0x0000000400167310 */ /* 0x003e220000301000 */
[----:B------:R-:W0:-:S14]  /*09c0*/  DSETP.GEU.AND P1, PT, |R4|, c[0x2][0x8], PT ;  /* 0x008002000400762a */ /* 0x000e1c0003f2e200 */
[----:B0-----:R-:W-:Y:S01]  /*09d0*/  @!P1 FMUL R22, R22, 1.175494350822287508e-38 ;  /* 0x0080000016169820 */ /* 0x001fe20000400000 */
[----:B------:R-:W-:-:S05]  /*09e0*/  ISETP.GT.AND P1, PT, R27, 0x3, PT ;  /* 0x000000031b00780c */ /* 0x000fca0003f24270 */
[----:B------:R-:W0:Y:S08]  /*09f0*/  MUFU.RSQ R22, R22 ;  /* 0x0000001600167308 */ /* 0x000e300000001400 */
[----:B------:R-:W-:Y:S05]  /*0a00*/  @P1 BRA `(.L_x_366) ;  /* 0x000001a000001947 */ /* 0x000fea0003800000 */
[----:B------:R-:W-:Y:S02]  /*0a10*/  IABS R23, c[0x0][0x178] ;  /* 0x00005e0000177a13 */ /* 0x000fe40000000000 */
[----:B------:R-:W-:-:S02]  /*0a20*/  ISETP.GE.AND P3, PT, R28, RZ, PT ;  /* 0x000000ff1c00720c */ /* 0x000fc40003f66270 */
        /* <DEDUP_REMOVED lines=8> */
[----:B------:R-:W-:-:S06]  /*0ab0*/  IMAD.HI.U32 R5, R5, R31, R4 ;  /* 0x0000001f05057227 */ /* 0x000fcc00078e0004 */
[----:B------:R-:W-:-:S04]  /*0ac0*/  IMAD.HI.U32 R5, R5, R30, RZ ;  /* 0x0000001e05057227 */ /* 0x000fc800078e00ff */
[----:B------:R-:W-:-:S04]  /*0ad0*/  IMAD.MOV R5, RZ, RZ, -R5 ;  /* 0x000000ffff057224 */ /* 0x000fc800078e0a05 */
[----:B------:R-:W-:Y:S01]  /*0ae0*/  IMAD R30, R23, R5, R30 ;  /* 0x00000005171e7224 */ /* 0x000fe200078e021e */
[----:B------:R-:W-:-:S04]  /*0af0*/  MOV R5, 0x2 ;  /* 0x0000000200057802 */ /* 0x000fc80000000f00 */
        /* <DEDUP_REMOVED lines=11> */
.L_x_366:
[----:B------:R-:W-:Y:S05]  /*0bb0*/  BSYNC B1 ;  /* 0x0000000000017941 */ /* 0x000fea0003800000 */
.L_x_365:
[----:B0-----:R-:W-:-:S05]  /*0bc0*/  FMUL.FTZ R23, R22, R23 ;  /* 0x0000001716177220 */ /* 0x001fca0000410000 */
[----:B------:R0:W-:Y:S02]  /*0bd0*/  STS [R6.X4+0x800], R23 ;  /* 0x0008001706007388 */ /* 0x0001e40000004800 */
.L_x_364:
[----:B------:R-:W-:Y:S05]  /*0be0*/  BSYNC B0 ;  /* 0x0000000000007941 */ /* 0x000fea0003800000 */
.L_x_363:
[----:B0-----:R-:W-:Y:S01]  /*0bf0*/  IABS R22, c[0x0][0x178] ;  /* 0x00005e0000167a13 */ /* 0x001fe20000000000 */
[----:B------:R-:W-:Y:S01]  /*0c00*/  IMAD.MOV.U32 R4, RZ, RZ, RZ ;  /* 0x000000ffff047224 */ /* 0x000fe200078e00ff */
[----:B------:R-:W-:Y:S01]  /*0c10*/  IADD3 R28, R28, 0x8, RZ ;  /* 0x000000081c1c7810 */ /* 0x000fe20007ffe0ff */
[----:B------:R-:W-:Y:S01]  /*0c20*/  BSSY B0, `(.L_x_367) ;  /* 0x000002d000007945 */ /* 0x000fe20003800000 */
[----:B------:R-:W0:Y:S01]  /*0c30*/  I2F.RP R23, R22 ;  /* 0x0000001600177306 */ /* 0x000e220000209400 */
[----:B------:R-:W-:Y:S02]  /*0c40*/  ISETP.NE.AND P3, PT, RZ, c[0x0][0x178], PT ;  /* 0x00005e00ff007a0c */ /* 0x000fe40003f65270 */
[----:B------:R-:W-:Y:S02]  /*0c50*/  IABS R30, R28 ;  /* 0x0000001c001e7213 */ /* 0x000fe40000000000 */
[----:B------:R-:W-:Y:S02]  /*0c60*/  ISETP.GE.AND P2, PT, R28, RZ, PT ;  /* 0x000000ff1c00720c */ /* 0x000fe40003f46270 */
[----:B------:R-:W-:-:S04]  /*0c70*/  LEA.HI R25, R26, R25, RZ, 0x4 ;  /* 0x000000191a197211 */ /* 0x000fc800078f20ff */
[----:B------:R-:W-:Y:S01]  /*0c80*/  SHF.R.S32.HI R25, RZ, 0x4, R25 ;  /* 0x00000004ff197819 */ /* 0x000fe20000011419 */
[----:B0-----:R-:W0:Y:S04]  /*0c90*/  MUFU.RCP R23, R23 ;  /* 0x0000001700177308 */ /* 0x001e280000001000 */
[----:B------:R-:W-:Y:S01]  /*0ca0*/  IMAD R0, R0, 0x8, R25 ;  /* 0x0000000800007824 */ /* 0x000fe200078e0219 */
[----:B0-----:R-:W-:-:S04]  /*0cb0*/  IADD3 R29, R23, 0xffffffe, RZ ;  /* 0x0ffffffe171d7810 */ /* 0x001fc80007ffe0ff */
[----:B-1----:R-:W0:Y:S02]  /*0cc0*/  F2I.FTZ.U32.TRUNC.NTZ R5, R29 ;  /* 0x0000001d00057305 */ /* 0x002e24000021f000 */
[----:B0-----:R-:W-:-:S05]  /*0cd0*/  IADD3 R31, RZ, -R5, RZ ;  /* 0x80000005ff1f7210 */ /* 0x001fca0007ffe0ff */
[----:B------:R-:W-:-:S04]  /*0ce0*/  IMAD R31, R31, R22, RZ ;  /* 0x000000161f1f7224 */ /* 0x000fc800078e02ff */
[----:B------:R-:W-:Y:S01]  /*0cf0*/  IMAD.HI.U32 R4, R5, R31, R4 ;  /* 0x0000001f05047227 */ /* 0x000fe200078e0004 */
[----:B------:R-:W-:Y:S02]  /*0d00*/  MOV R5, R30 ;  /* 0x0000001e00057202 */ /* 0x000fe40000000f00 */
[----:B------:R-:W0:Y:S03]  /*0d10*/  SHFL.BFLY PT, R30, R7, 0x1, 0x1f ;  /* 0x0c201f00071e7f89 */ /* 0x000e2600000e0000 */
[----:B------:R-:W-:-:S05]  /*0d20*/  IMAD.HI.U32 R4, R4, R5, RZ ;  /* 0x0000000504047227 */ /* 0x000fca00078e00ff */
[----:B------:R-:W-:-:S05]  /*0d30*/  IADD3 R4, -R4, RZ, RZ ;  /* 0x000000ff04047210 */ /* 0x000fca0007ffe1ff */
[----:B------:R-:W-:-:S05]  /*0d40*/  IMAD R5, R22, R4, R5 ;  /* 0x0000000416057224 */ /* 0x000fca00078e0205 */
[----:B------:R-:W-:Y:S01]  /*0d50*/  ISETP.GT.U32.AND P1, PT, R22, R5, PT ;  /* 0x000000051600720c */ /* 0x000fe20003f24070 */
[----:B0-----:R-:W-:-:S05]  /*0d60*/  FADD.FTZ R30, R7, R30 ;  /* 0x0000001e071e7221 */ /* 0x001fca0000010000 */
[----:B------:R-:W0:Y:S07]  /*0d70*/  SHFL.BFLY PT, R23, R30, 0x2, 0x1f ;  /* 0x0c401f001e177f89 */ /* 0x000e2e00000e0000 */
[----:B------:R-:W-:-:S05]  /*0d80*/  @!P1 IMAD.IADD R5, R5, 0x1, -R22 ;  /* 0x0000000105059824 */ /* 0x000fca00078e0a16 */
[----:B------:R-:W-:-:S13]  /*0d90*/  ISETP.GT.U32.AND P1, PT, R22, R5, PT ;  /* 0x000000051600720c */ /* 0x000fda0003f24070 */
[----:B------:R-:W-:-:S04]  /*0da0*/  @!P1 IADD3 R5, R5, -R22, RZ ;  /* 0x8000001605059210 */ /* 0x000fc80007ffe0ff */
[----:B------:R-:W-:Y:S01]  /*0db0*/  @!P2 IADD3 R5, -R5, RZ, RZ ;  /* 0x000000ff0505a210 */ /* 0x000fe20007ffe1ff */
[----:B0-----:R-:W-:Y:S01]  /*0dc0*/  FADD.FTZ R23, R30, R23 ;  /* 0x000000171e177221 */ /* 0x001fe20000010000 */
[----:B------:R-:W-:Y:S01]  /*0dd0*/  @!P3 LOP3.LUT R5, RZ, c[0x0][0x178], RZ, 0x33, !PT ;  /* 0x00005e00ff05ba12 */ /* 0x000fe200078e33ff */
[----:B------:R-:W-:Y:S05]  /*0de0*/  @P0 BRA `(.L_x_368) ;  /* 0x0000010000000947 */ /* 0x000fea0003800000 */
[----:B------:R-:W-:-:S13]  /*0df0*/  ISETP.GT.AND P1, PT, R27, 0x3, PT ;  /* 0x000000031b00780c */ /* 0x000fda0003f24270 */
[----:B------:R-:W-:-:S05]  /*0e00*/  @!P1 MOV R4, 0x2 ;  /* 0x0000000200049802 */ /* 0x000fca0000000f00 */
        /* <DEDUP_REMOVED lines=11> */
[----:B------:R-:W-:-:S04]  /*0ec0*/  @!P1 FMUL.FTZ R7, R25, c[0x0][0x180] ;  /* 0x0000600019079a20 */ /* 0x000fc80000410000 */
[----:B0-----:R-:W-:-:S05]  /*0ed0*/  FMUL.FTZ R7, R28, R7 ;  /* 0x000000071c077220 */ /* 0x001fca0000410000 */
[----:B------:R0:W-:Y:S02]  /*0ee0*/  STS [R6.X4+0x840], R7 ;  /* 0x0008400706007388 */ /* 0x0001e40000004800 */
.L_x_368:
[----:B------:R-:W-:Y:S05]  /*0ef0*/  BSYNC B0 ;  /* 0x0000000000007941 */ /* 0x000fea0003800000 */
.L_x_367:
[----:B------:R-:W-:Y:S06]  /*0f00*/  BAR.SYNC.DEFER_BLOCKING 0x0 ;  /* 0x0000000000007b1d */ /* 0x000fec0000010000 */
[----:B------:R-:W1:Y:S04]  /*0f10*/  LDS R27, [R24.X4] ;  /* 0x00000000181b7984 */ /* 0x000e680000004800 */
[----:B------:R-:W2:Y:S04]  /*0f20*/  LDS R30, [R0.X4+0x800] ;  /* 0x00080000001e7984 */ /* 0x000ea80000004800 */
[----:B------:R-:W3:Y:S04]  /*0f30*/  LDS R28, [R24.X4+0x80] ;  /* 0x00008000181c7984 */ /* 0x000ee80000004800 */
[----:B0-----:R-:W0:Y:S04]  /*0f40*/  LDS R6, [R0.X4+0x808] ;  /* 0x0008080000067984 */ /* 0x001e280000004800 */
[----:B------:R-:W4:Y:S04]  /*0f50*/  LDS R26, [R24.X4+0x100] ;  /* 0x00010000181a7984 */ /* 0x000f280000004800 */
[----:B------:R-:W5:Y:S04]  /*0f60*/  LDS R7, [R24.X4+0x180] ;  /* 0x0001800018077984 */ /* 0x000f680000004800 */
[----:B------:R-:W5:Y:S04]  /*0f70*/  LDS R4, [R24.X4+0x400] ;  /* 0x0004000018047984 */ /* 0x000f680000004800 */
[----:B------:R-:W-:Y:S04]  /*0f80*/  LDS R5, [R24.X4+0x480] ;  /* 0x0004800018057984 */ /* 0x000fe80000004800 */
[----:B------:R-:W5:Y:S04]  /*0f90*/  LDS R25, [R0.X4+0x810] ;  /* 0x0008100000197984 */ /* 0x000f680000004800 */
[----:B------:R-:W-:Y:S01]  /*0fa0*/  LDS R29, [R24.X4+0x580] ;  /* 0x00058000181d7984 */ /* 0x000fe20000004800 */
[----:B-1----:R-:W-:-:S03]  /*0fb0*/  HADD2.F32 R31, -RZ, R27.H0_H0 ;  /* 0x2000001bff1f7230 */ /* 0x002fc60000004100 */
[----:B------:R-:W1:Y:S01]  /*0fc0*/  LDS R23, [R0.X4+0x818] ;  /* 0x0008180000177984 */ /* 0x000e620000004800 */
[----:B------:R-:W-:-:S03]  /*0fd0*/  HADD2.F32 R33, -RZ, R27.H1_H1 ;  /* 0x3000001bff217230 */ /* 0x000fc60000004100 */
[----:B------:R4:W1:Y:S01]  /*0fe0*/  LDS R27, [R24.X4+0x500] ;  /* 0x00050000181b7984 */ /* 0x0008620000004800 */
[C---:B--2---:R-:W-:Y:S02]  /*0ff0*/  FMUL.FTZ R34, R30.reuse, R31 ;  /* 0x0000001f1e227220 */ /* 0x044fe40000410000 */
[----:B------:R-:W-:Y:S01]  /*1000*/  FMUL.FTZ R33, R30, R33 ;  /* 0x000000211e217220 */ /* 0x000fe20000410000 */
[----:B------:R-:W2:Y:S01]  /*1010*/  LDS R22, [R0.X4+0x840] ;  /* 0x0008400000167984 */ /* 0x000ea20000004800 */
[--C-:B---3--:R-:W-:Y:S02]  /*1020*/  HADD2.F32 R35, -RZ, R28.reuse.H0_H0 ;  /* 0x2000001cff237230 */ /* 0x108fe40000004100 */
[----:B------:R-:W-:Y:S01]  /*1030*/  HADD2.F32 R37, -RZ, R28.H1_H1 ;  /* 0x3000001cff257230 */ /* 0x000fe20000004100 */
[----:B------:R-:W3:Y:S01]  /*1040*/  LDS R30, [R0.X4+0x848] ;  /* 0x00084800001e7984 */ /* 0x000ee20000004800 */
[----:B------:R-:W-:Y:S01]  /*1050*/  F2FP.PACK_AB R33, R33, R34 ;  /* 0x000000222121723e */ /* 0x000fe200000000ff */
[C---:B0-----:R-:W-:Y:S01]  /*1060*/  FMUL.FTZ R35, R6.reuse, R35 ;  /* 0x0000002306237220 */ /* 0x041fe20000410000 */
[--C-:B----4-:R-:W-:Y:S01]  /*1070*/  HADD2.F32 R24, -RZ, R26.reuse.H0_H0 ;  /* 0x2000001aff187230 */ /* 0x110fe20000004100 */
[----:B------:R-:W0:Y:S01]  /*1080*/  LDS R31, [R0.X4+0x850] ;  /* 0x00085000001f7984 */ /* 0x000e220000004800 */
[----:B------:R-:W-:Y:S01]  /*1090*/  FMUL.FTZ R6, R6, R37 ;  /* 0x0000002506067220 */ /* 0x000fe20000410000 */
[----:B------:R-:W-:-:S02]  /*10a0*/  HADD2.F32 R26, -RZ, R26.H1_H1 ;  /* 0x3000001aff1a7230 */ /* 0x000fc40000004100 */
[----:B------:R4:W0:Y:S02]  /*10b0*/  LDS R32, [R0.X4+0x858] ;  /* 0x0008580000207984 */ /* 0x0008240000004800 */
[----:B------:R-:W-:Y:S01]  /*10c0*/  F2FP.PACK_AB R35, R6, R35 ;  /* 0x000000230623723e */ /* 0x000fe200000000ff */
[--C-:B-----5:R-:W-:Y:S01]  /*10d0*/  HADD2.F32 R6, -RZ, R7.reuse.H1_H1 ;  /* 0x30000007ff067230 */ /* 0x120fe20000004100 */
[----:B------:R5:W-:Y:S01]  /*10e0*/  STG.E [R2.64], R33 ;  /* 0x0000002102007986 */ /* 0x000be2000c101906 */
[--C-:B------:R-:W-:Y:S02]  /*10f0*/  HADD2.F32 R37, -RZ, R4.reuse.H1_H1 ;  /* 0x30000004ff257230 */ /* 0x100fe40000004100 */
[----:B----4-:R-:W-:Y:S01]  /*1100*/  HADD2.F32 R0, -RZ, R7.H0_H0 ;  /* 0x20000007ff007230 */ /* 0x010fe20000004100 */
[----:B------:R4:W-:Y:S01]  /*1110*/  STG.E [R10.64], R35 ;  /* 0x000000230a007986 */ /* 0x0009e2000c101906 */
[----:B------:R-:W-:Y:S01]  /*1120*/  HADD2.F32 R7, -RZ, R4.H0_H0 ;  /* 0x20000004ff077230 */ /* 0x000fe20000004100 */
[----:B------:R-:W-:-:S02]  /*1130*/  FMUL.FTZ R24, R25, R24 ;  /* 0x0000001819187220 */ /* 0x000fc40000410000 */
[----:B------:R-:W-:Y:S01]  /*1140*/  FMUL.FTZ R25, R25, R26 ;  /* 0x0000001a19197220 */ /* 0x000fe20000410000 */
[--C-:B-----5:R-:W-:Y:S02]  /*1150*/  HADD2.F32 R3, -RZ, R5.reuse.H0_H0 ;  /* 0x20000005ff037230 */ /* 0x120fe40000004100 */
[----:B------:R-:W-:Y:S02]  /*1160*/  HADD2.F32 R5, -RZ, R5.H1_H1 ;  /* 0x30000005ff057230 */ /* 0x000fe40000004100 */
[----:B------:R-:W-:Y:S01]  /*1170*/  F2FP.PACK_AB R25, R25, R24 ;  /* 0x000000181919723e */ /* 0x000fe200000000ff */
[C---:B-1----:R-:W-:Y:S01]  /*1180*/  FMUL.FTZ R0, R23.reuse, R0 ;  /* 0x0000000017007220 */ /* 0x042fe20000410000 */
[--C-:B----4-:R-:W-:Y:S01]  /*1190*/  HADD2.F32 R11, -RZ, R29.reuse.H0_H0 ;  /* 0x2000001dff0b7230 */ /* 0x110fe20000004100 */
[----:B------:R-:W-:Y:S01]  /*11a0*/  FMUL.FTZ R23, R23, R6 ;  /* 0x0000000617177220 */ /* 0x000fe20000410000 */
[----:B------:R-:W-:Y:S01]  /*11b0*/  HADD2.F32 R29, -RZ, R29.H1_H1 ;  /* 0x3000001dff1d7230 */ /* 0x000fe20000004100 */
[----:B------:R-:W-:Y:S01]  /*11c0*/  STG.E [R12.64], R25 ;  /* 0x000000190c007986 */ /* 0x000fe2000c101906 */
[----:B------:R-:W-:-:S02]  /*11d0*/  HADD2.F32 R2, -RZ, R27.H0_H0 ;  /* 0x2000001bff027230 */ /* 0x000fc40000004100 */
[----:B------:R-:W-:Y:S01]  /*11e0*/  HADD2.F32 R4, -RZ, R27.H1_H1 ;  /* 0x3000001bff047230 */ /* 0x000fe20000004100 */
[C---:B--2---:R-:W-:Y:S01]  /*11f0*/  FMUL.FTZ R7, R22.reuse, R7 ;  /* 0x0000000716077220 */ /* 0x044fe20000410000 */
[----:B------:R-:W-:Y:S01]  /*1200*/  F2FP.PACK_AB R23, R23, R0 ;  /* 0x000000001717723e */ /* 0x000fe200000000ff */
[----:B------:R-:W-:Y:S02]  /*1210*/  FMUL.FTZ R22, R22, R37 ;  /* 0x0000002516167220 */ /* 0x000fe40000410000 */
[C---:B---3--:R-:W-:Y:S02]  /*1220*/  FMUL.FTZ R3, R30.reuse, R3 ;  /* 0x000000031e037220 */ /* 0x048fe40000410000 */
[----:B------:R-:W-:Y:S01]  /*1230*/  FMUL.FTZ R30, R30, R5 ;  /* 0x000000051e1e7220 */ /* 0x000fe20000410000 */
[----:B------:R-:W-:Y:S01]  /*1240*/  F2FP.PACK_AB R7, R22, R7 ;  /* 0x000000071607723e */ /* 0x000fe200000000ff */
[C---:B0-----:R-:W-:Y:S01]  /*1250*/  FMUL.FTZ R2, R31.reuse, R2 ;  /* 0x000000021f027220 */ /* 0x041fe20000410000 */
[----:B------:R-:W-:Y:S01]  /*1260*/  STG.E [R14.64], R23 ;  /* 0x000000170e007986 */ /* 0x000fe2000c101906 */
[----:B------:R-:W-:Y:S01]  /*1270*/  FMUL.FTZ R31, R31, R4 ;  /* 0x000000041f1f7220 */ /* 0x000fe20000410000 */
[----:B------:R-:W-:Y:S01]  /*1280*/  F2FP.PACK_AB R3, R30, R3 ;  /* 0x000000031e03723e */ /* 0x000fe200000000ff */
[C---:B------:R-:W-:Y:S01]  /*1290*/  FMUL.FTZ R11, R32.reuse, R11 ;  /* 0x0000000b200b7220 */ /* 0x040fe20000410000 */
[----:B------:R-:W-:Y:S01]  /*12a0*/  STG.E [R8.64], R7 ;  /* 0x0000000708007986 */ /* 0x000fe2000c101906 */
[----:B------:R-:W-:Y:S01]  /*12b0*/  FMUL.FTZ R32, R32, R29 ;  /* 0x0000001d20207220 */ /* 0x000fe20000410000 */
[----:B------:R-:W-:-:S02]  /*12c0*/  F2FP.PACK_AB R31, R31, R2 ;  /* 0x000000021f1f723e */ /* 0x000fc400000000ff */
[----:B------:R-:W-:Y:S02]  /*12d0*/  STG.E [R16.64], R3 ;  /* 0x0000000310007986 */ /* 0x000fe4000c101906 */
[----:B------:R-:W-:Y:S02]  /*12e0*/  F2FP.PACK_AB R11, R32, R11 ;  /* 0x0000000b200b723e */ /* 0x000fe400000000ff */
[----:B------:R-:W-:Y:S04]  /*12f0*/  STG.E [R18.64], R31 ;  /* 0x0000001f12007986 */ /* 0x000fe8000c101906 */
[----:B------:R-:W-:Y:S01]  /*1300*/  STG.E [R20.64], R11 ;  /* 0x0000000b14007986 */ /* 0x000fe2000c101906 */
[----:B------:R-:W-:Y:S05]  /*1310*/  EXIT ;  /* 0x000000000000794d */ /* 0x000fea0003800000 */
.L_x_369:
        /* <DEDUP_REMOVED lines=14> */
.L_x_424:


//--------------------- .text._ZN17fastertransformer16normalize_kernelI6__halfEEvPaPKT_iiiiff --------------------------
	.section	.text._ZN17fastertransformer16normalize_kernelI6__halfEEvPaPKT_iiiiff,"ax",@progbits
	.sectioninfo	@"SHI_REGISTERS=19"
	.align	128
        .global         _ZN17fastertransformer16normalize_kernelI6__halfEEvPaPKT_iiiiff
        .type           _ZN17fastertransformer16normalize_kernelI6__halfEEvPaPKT_iiiiff,@function
        .size           _ZN17fastertransformer16normalize_kernelI6__halfEEvPaPKT_iiiiff,(.L_x_425 - _ZN17fastertransformer16normalize_kernelI6__halfEEvPaPKT_iiiiff)
        .other          _ZN17fastertransformer16normalize_kernelI6__halfEEvPaPKT_iiiiff,@"STO_CUDA_ENTRY STV_DEFAULT"
_ZN17fastertransformer16normalize_kernelI6__halfEEvPaPKT_iiiiff:
.text._ZN17fastertransformer16normalize_kernelI6__halfEEvPaPKT_iiiiff:
[----:B------:R-:W-:Y:S02]  /*0000*/  MOV R1, c[0x0][0x28] ;  /* 0x00000a0000017a02 */ /* 0x000fe40000000f00 */
[----:B------:R-:W0:Y:S01]  /*0010*/  S2R R8, SR_CTAID.Y ;  /* 0x0000000000087919 */ /* 0x000e220000002600 */
[----:B------:R-:W-:Y:S01]  /*0020*/  HFMA2.MMA R9, -RZ, RZ, 0, 1.1920928955078125e-07 ;  /* 0x00000002ff097435 */ /* 0x000fe200000001ff */
[----:B------:R-:W-:Y:S02]  /*0030*/  ULDC.64 UR4, c[0x0][0x118] ;  /* 0x0000460000047ab9 */ /* 0x000fe40000000a00 */
[----:B------:R-:W0:Y:S04]  /*0040*/  S2R R5, SR_CTAID.Z ;  /* 0x0000000000057919 */ /* 0x000e280000002700 */
[----:B------:R-:W1:Y:S04]  /*0050*/  S2R R3, SR_CTAID.X ;  /* 0x0000000000037919 */ /* 0x000e680000002500 */
[----:B------:R-:W2:Y:S01]  /*0060*/  S2R R0, SR_TID.X ;  /* 0x0000000000007919 */ /* 0x000ea20000002100 */
[----:B0-----:R-:W-:Y:S01]  /*0070*/  IMAD R2, R5, c[0x0][0x178], R8 ;  /* 0x00005e0005027a24 */ /* 0x001fe200078e0208 */
[----:B------:R-:W-:-:S03]  /*0080*/  MOV R5, c[0x0][0x17c] ;  /* 0x00005f0000057a02 */ /* 0x000fc60000000f00 */
[----:B-1----:R-:W-:Y:S01]  /*0090*/  IMAD R4, R2, c[0x0][0x174], R3 ;  /* 0x00005d0002047a24 */ /* 0x002fe200078e0203 */
[----:B------:R-:W-:Y:S01]  /*00a0*/  HFMA2.MMA R2, -RZ, RZ, 0, 0 ;  /* 0x00000000ff027435 */ /* 0x000fe200000001ff */
[----:B------:R-:W-:Y:S02]  /*00b0*/  MOV R3, c[0x0][0x17c] ;  /* 0x00005f0000037a02 */ /* 0x000fe40000000f00 */
[----:B------:R-:W-:-:S07]  /*00c0*/  IMAD R4, R4, c[0x0][0x17c], RZ ;  /* 0x00005f0004047a24 */ /* 0x000fce00078e02ff */
[----:B------:R-:W-:Y:S01]  /*00d0*/  IMAD.HI.U32 R2, R9, R5, R2 ;  /* 0x0000000509027227 */ /* 0x000fe200078e0002 */
[----:B------:R-:W-:-:S04]  /*00e0*/  LEA.HI R5, R4, R4, RZ, 0x1 ;  /* 0x0000000404057211 */ /* 0x000fc800078f08ff */
[----:B------:R-:W-:Y:S02]  /*00f0*/  SHF.R.S32.HI R3, RZ, 0x1, R2 ;  /* 0x00000001ff037819 */ /* 0x000fe40000011402 */
[----:B--2---:R-:W-:Y:S02]  /*0100*/  LEA.HI.SX32 R2, R5, R0, 0x1f ;  /* 0x0000000005027211 */ /* 0x004fe400078ffaff */
[----:B------:R-:W-:-:S03]  /*0110*/  ISETP.GE.AND P1, PT, R0, R3, PT ;  /* 0x000000030000720c */ /* 0x000fc60003f26270 */
[----:B------:R-:W-:Y:S01]  /*0120*/  IMAD.WIDE R2, R2, R9, c[0x0][0x160] ;  /* 0x0000580002027625 */ /* 0x000fe200078e0209 */
[----:B------:R-:W-:-:S04]  /*0130*/  ISETP.NE.U32.AND P0, PT, RZ, c[0x0][0x168], PT ;  /* 0x00005a00ff007a0c */ /* 0x000fc80003f05070 */
[----:B------:R-:W-:-:S05]  /*0140*/  ISETP.NE.AND.EX P0, PT, RZ, c[0x0][0x16c], PT, P0 ;  /* 0x00005b00ff007a0c */ /* 0x000fca0003f05300 */
[----:B------:R-:W2:Y:S08]  /*0150*/  @!P1 LDG.E.U16 R11, [R2.64] ;  /* 0x00000004020b9981 */ /* 0x000eb0000c1e1500 */
[----:B------:R-:W-:-:S06]  /*0160*/  @P0 IMAD.WIDE R8, R8, R9, c[0x0][0x168] ;  /* 0x00005a0008080625 */ /* 0x000fcc00078e0209 */
[----:B------:R-:W3:Y:S01]  /*0170*/  @P0 LDG.E.U16 R8, [R8.64] ;  /* 0x0000000408080981 */ /* 0x000ee2000c1e1500 */
[----:B------:R-:W-:Y:S01]  /*0180*/  MOV R10, c[0x0][0x0] ;  /* 0x00000000000a7a02 */ /* 0x000fe20000000f00 */
[----:B------:R-:W-:-:S03]  /*0190*/  CS2R R4, SRZ ;  /* 0x0000000000047805 */ /* 0x000fc6000001ff00 */
[----:B------:R-:W-:Y:S01]  /*01a0*/  ISETP.GE.U32.AND P2, PT, R10, 0x21, PT ;  /* 0x000000210a00780c */ /* 0x000fe20003f46070 */
[----:B--2---:R-:W0:Y:S08]  /*01b0*/  @!P1 I2F.S8 R6, R11.B1 ;  /* 0x1000000b00069306 */ /* 0x004e300000001400 */
[----:B------:R-:W1:Y:S01]  /*01c0*/  @!P1 I2F.S8 R7, R11 ;  /* 0x0000000b00079306 */ /* 0x000e620000001400 */
[----:B0-----:R-:W-:Y:S01]  /*01d0*/  @!P1 FMUL.FTZ R4, R6, c[0x0][0x180] ;  /* 0x0000600006049a20 */ /* 0x001fe20000410000 */
[----:B------:R-:W-:-:S03]  /*01e0*/  HFMA2.MMA R6, -RZ, RZ, 1.875, 0 ;  /* 0x3f800000ff067435 */ /* 0x000fc600000001ff */
[----:B------:R-:W-:Y:S02]  /*01f0*/  FMUL.FTZ R10, R4, R4 ;  /* 0x00000004040a7220 */ /* 0x000fe40000410000 */
[----:B---3--:R-:W-:Y:S01]  /*0200*/  @P0 HADD2.F32 R6, -RZ, R8.H0_H0 ;  /* 0x20000008ff060230 */ /* 0x008fe20000004100 */
[----:B-1----:R-:W-:-:S04]  /*0210*/  @!P1 FMUL.FTZ R5, R7, c[0x0][0x180] ;  /* 0x0000600007059a20 */ /* 0x002fc80000410000 */
[----:B------:R-:W-:Y:S01]  /*0220*/  FFMA.FTZ R12, R5, R5, R10 ;  /* 0x00000005050c7223 */ /* 0x000fe2000001000a */
[----:B------:R-:W-:Y:S05]  /*0230*/  @!P2 BRA `(.L_x_370) ;  /* 0x000002000000a947 */ /* 0x000fea0003800000 */
[----:B------:R-:W0:Y:S01]  /*0240*/  SHFL.BFLY PT, R7, R12, 0x10, 0x1f ;  /* 0x0e001f000c077f89 */ /* 0x000e2200000e0000 */
[----:B------:R-:W1:Y:S08]  /*0250*/  I2F.U32 R13, c[0x0][0x0] ;  /* 0x00000000000d7b06 */ /* 0x000e700000201000 */
[----:B------:R-:W2:Y:S01]  /*0260*/  I2F.U32 R14, R0 ;  /* 0x00000000000e7306 */ /* 0x000ea20000201000 */
[----:B-1----:R-:W-:-:S02]  /*0270*/  FMUL.FTZ R13, R13, 0.03125 ;  /* 0x3d0000000d0d7820 */ /* 0x002fc40000410000 */
[----:B0-----:R-:W-:Y:S01]  /*0280*/  FADD.FTZ R7, R12, R7 ;  /* 0x000000070c077221 */ /* 0x001fe20000010000 */
[----:B------:R-:W-:Y:S02]  /*0290*/  LOP3.LUT P0, R12, R0, 0x1f, RZ, 0xc0, !PT ;  /* 0x0000001f000c7812 */ /* 0x000fe4000780c0ff */
[----:B--2---:R-:W-:Y:S02]  /*02a0*/  FSETP.GT.FTZ.AND P2, PT, R13, R14, PT ;  /* 0x0000000e0d00720b */ /* 0x004fe40003f54000 */
[----:B------:R-:W0:Y:S02]  /*02b0*/  SHFL.BFLY PT, R8, R7, 0x8, 0x1f ;  /* 0x0d001f0007087f89 */ /* 0x000e2400000e0000 */
[----:B0-----:R-:W-:-:S07]  /*02c0*/  FADD.FTZ R8, R7, R8 ;  /* 0x0000000807087221 */ /* 0x001fce0000010000 */
[----:B------:R-:W-:Y:S01]  /*02d0*/  @!P0 SHF.R.U32.HI R7, RZ, 0x3, R0 ;  /* 0x00000003ff078819 */ /* 0x000fe20000011600 */
[----:B------:R-:W0:Y:S03]  /*02e0*/  SHFL.BFLY PT, R9, R8, 0x4, 0x1f ;  /* 0x0c801f0008097f89 */ /* 0x000e2600000e0000 */
[----:B------:R-:W-:Y:S01]  /*02f0*/  @!P0 LOP3.LUT R7, R7, 0x1ffffffc, RZ, 0xc0, !PT ;  /* 0x1ffffffc07078812 */ /* 0x000fe200078ec0ff */
[----:B0-----:R-:W-:Y:S01]  /*0300*/  FADD.FTZ R9, R8, R9 ;  /* 0x0000000908097221 */ /* 0x001fe20000010000 */
[----:B------:R-:W-:-:S04]  /*0310*/  MOV R8, RZ ;  /* 0x000000ff00087202 */ /* 0x000fc80000000f00 */
        /* <DEDUP_REMOVED lines=18> */
.L_x_370:
[----:B------:R-:W0:Y:S02]  /*0440*/  SHFL.BFLY PT, R7, R12, 0x10, 0x1f ;  /* 0x0e001f000c077f89 */ /* 0x000e2400000e0000 */
        /* <DEDUP_REMOVED lines=9> */
.L_x_371:
[----:B------:R-:W-:Y:S01]  /*04e0*/  ISETP.NE.AND P0, PT, R0, RZ, PT ;  /* 0x000000ff0000720c */ /* 0x000fe20003f05270 */
[----:B------:R-:W-:-:S12]  /*04f0*/  BSSY B0, `(.L_x_372) ;  /* 0x000000b000007945 */ /* 0x000fd80003800000 */
        /* <DEDUP_REMOVED lines=9> */
[----:B------:R0:W-:Y:S02]  /*0590*/  STS [RZ], R6 ;  /* 0x00000006ff007388 */ /* 0x0001e40000000800 */
.L_x_373:
[----:B------:R-:W-:Y:S05]  /*05a0*/  BSYNC B0 ;  /* 0x0000000000007941 */ /* 0x000fea0003800000 */
.L_x_372:
[----:B------:R-:W-:Y:S06]  /*05b0*/  BAR.SYNC.DEFER_BLOCKING 0x0 ;  /* 0x0000000000007b1d */ /* 0x000fec0000010000 */
[----:B------:R-:W-:Y:S05]  /*05c0*/  @P1 EXIT ;  /* 0x000000000000194d */ /* 0x000fea0003800000 */
[----:B------:R-:W1:Y:S02]  /*05d0*/  LDS R0, [RZ] ;  /* 0x00000000ff007984 */ /* 0x000e640000000800 */
[C---:B-1----:R-:W-:Y:S02]  /*05e0*/  FMUL.FTZ R5, R0.reuse, R5 ;  /* 0x0000000500057220 */ /* 0x042fe40000410000 */
[----:B------:R-:W-:-:S02]  /*05f0*/  FMUL.FTZ R0, R0, R4 ;  /* 0x0000000400007220 */ /* 0x000fc40000410000 */
[----:B------:R-:W-:Y:S02]  /*0600*/  FMUL.FTZ R5, R5, c[0x0][0x184] ;  /* 0x0000610005057a20 */ /* 0x000fe40000410000 */
[----:B------:R-:W-:-:S04]  /*0610*/  FMUL.FTZ R0, R0, c[0x0][0x184] ;  /* 0x0000610000007a20 */ /* 0x000fc80000410000 */
[----:B------:R-:W-:Y:S08]  /*0620*/  F2I.S8.NTZ R5, R5 ;  /* 0x0000000500057305 */ /* 0x000ff00000202100 */
[----:B------:R-:W1:Y:S02]  /*0630*/  F2I.S8.NTZ R0, R0 ;  /* 0x0000000000007305 */ /* 0x000e640000202100 */
[----:B-1----:R-:W-:-:S05]  /*0640*/  PRMT R7, R0, 0x7604, R5 ;  /* 0x0000760400077816 */ /* 0x002fca0000000005 */
[----:B------:R-:W-:Y:S01]  /*0650*/  STG.E.U16 [R2.64], R7 ;  /* 0x0000000702007986 */ /* 0x000fe2000c101504 */
[----:B------:R-:W-:Y:S05]  /*0660*/  EXIT ;  /* 0x000000000000794d */ /* 0x000fea0003800000 */
.L_x_374:
        /* <DEDUP_REMOVED lines=9> */
.L_x_425:


//--------------------- .text._ZN17fastertransformer16normalize_kernelI7__half26__halfEEvPT_PKT0_iiii --------------------------
	.section	.text._ZN17fastertransformer16normalize_kernelI7__half26__halfEEvPT_PKT0_iiii,"ax",@progbits
	.sectioninfo	@"SHI_REGISTERS=18"
	.align	128
        .global         _ZN17fastertransformer16normalize_kernelI7__half26__halfEEvPT_PKT0_iiii
        .type           _ZN17fastertransformer16normalize_kernelI7__half26__halfEEvPT_PKT0_iiii,@function
        .size           _ZN17fastertransformer16normalize_kernelI7__half26__halfEEvPT_PKT0_iiii,(.L_x_426 - _ZN17fastertransformer16normalize_kernelI7__half26__halfEEvPT_PKT0_iiii)
        .other          _ZN17fastertransformer16normalize_kernelI7__half26__halfEEvPT_PKT0_iiii,@"STO_CUDA_ENTRY STV_DEFAULT"
_ZN17fastertransformer16normalize_kernelI7__half26__halfEEvPT_PKT0_iiii:
.text._ZN17fastertransformer16normalize_kernelI7__half26__halfEEvPT_PKT0_iiii:
[----:B------:R-:W-:Y:S02]  /*0000*/  MOV R1, c[0x0][0x28] ;  /* 0x00000a0000017a02 */ /* 0x000fe40000000f00 */
[----:B------:R-:W0:Y:S01]  /*0010*/  S2R R4, SR_CTAID.Y ;  /* 0x0000000000047919 */ /* 0x000e220000002600 */
[----:B------:R-:W-:Y:S01]  /*0020*/  HFMA2.MMA R9, -RZ, RZ, 0, 1.1920928955078125e-07 ;  /* 0x00000002ff097435 */ /* 0x000fe200000001ff */
[----:B------:R-:W-:Y:S01]  /*0030*/  IADD3 R1, R1, -0x8, RZ ;  /* 0xfffffff801017810 */ /* 0x000fe20007ffe0ff */
[----:B------:R-:W-:Y:S01]  /*0040*/  HFMA2.MMA R2, -RZ, RZ, 0, 0 ;  /* 0x00000000ff027435 */ /* 0x000fe200000001ff */
[----:B------:R-:W0:Y:S01]  /*0050*/  S2R R5, SR_CTAID.Z ;  /* 0x0000000000057919 */ /* 0x000e220000002700 */
[----:B------:R-:W-:Y:S01]  /*0060*/  ISETP.NE.U32.AND P0, PT, RZ, c[0x0][0x168], PT ;  /* 0x00005a00ff007a0c */ /* 0x000fe20003f05070 */
[----:B------:R-:W-:Y:S01]  /*0070*/  ULDC.64 UR4, c[0x0][0x118] ;  /* 0x0000460000047ab9 */ /* 0x000fe20000000a00 */
[----:B------:R-:W-:Y:S01]  /*0080*/  IADD3 R13, P1, R1, c[0x0][0x20], RZ ;  /* 0x00000800010d7a10 */ /* 0x000fe20007f3e0ff */
[----:B------:R-:W1:Y:S01]  /*0090*/  S2R R3, SR_CTAID.X ;  /* 0x0000000000037919 */ /* 0x000e620000002500 */
[----:B------:R-:W-:-:S03]  /*00a0*/  ISETP.NE.AND.EX P0, PT, RZ, c[0x0][0x16c], PT, P0 ;  /* 0x00005b00ff007a0c */ /* 0x000fc60003f05300 */
[----:B------:R-:W2:Y:S04]  /*00b0*/  S2R R7, SR_TID.X ;  /* 0x0000000000077919 */ /* 0x000ea80000002100 */
[----:B------:R3:W-:Y:S01]  /*00c0*/  STL [R1], RZ ;  /* 0x000000ff01007387 */ /* 0x0007e20000100800 */
[----:B0-----:R-:W-:Y:S01]  /*00d0*/  IMAD R0, R5, c[0x0][0x178], R4 ;  /* 0x00005e0005007a24 */ /* 0x001fe200078e0204 */
[----:B------:R-:W-:-:S03]  /*00e0*/  MOV R5, c[0x0][0x17c] ;  /* 0x00005f0000057a02 */ /* 0x000fc60000000f00 */
[----:B-1----:R-:W-:Y:S01]  /*00f0*/  IMAD R0, R0, c[0x0][0x174], R3 ;  /* 0x00005d0000007a24 */ /* 0x002fe200078e0203 */
[----:B------:R-:W-:-:S03]  /*0100*/  MOV R3, c[0x0][0x17c] ;  /* 0x00005f0000037a02 */ /* 0x000fc60000000f00 */
[----:B------:R-:W-:Y:S02]  /*0110*/  IMAD R0, R0, c[0x0][0x17c], RZ ;  /* 0x00005f0000007a24 */ /* 0x000fe400078e02ff */
[----:B------:R-:W-:Y:S01]  /*0120*/  IMAD.HI.U32 R2, R9, R5, R2 ;  /* 0x0000000509027227 */ /* 0x000fe200078e0002 */
[----:B------:R-:W-:Y:S01]  /*0130*/  HFMA2.MMA R3, -RZ, RZ, 0, 2.384185791015625e-07 ;  /* 0x00000004ff037435 */ /* 0x000fe200000001ff */
[----:B------:R-:W-:Y:S02]  /*0140*/  IADD3.X R5, RZ, c[0x0][0x24], RZ, P1, !PT ;  /* 0x00000900ff057a10 */ /* 0x000fe40000ffe4ff */
[----:B------:R-:W-:Y:S02]  /*0150*/  LEA.HI R8, R0, R0, RZ, 0x1 ;  /* 0x0000000000087211 */ /* 0x000fe400078f08ff */
[----:B------:R-:W-:Y:S02]  /*0160*/  SHF.R.S32.HI R10, RZ, 0x1, R2 ;  /* 0x00000001ff0a7819 */ /* 0x000fe40000011402 */
[----:B--2---:R-:W-:-:S02]  /*0170*/  LEA.HI.SX32 R8, R8, R7, 0x1f ;  /* 0x0000000708087211 */ /* 0x004fc400078ffaff */
[----:B------:R-:W-:-:S03]  /*0180*/  ISETP.GE.AND P2, PT, R7, R10, PT ;  /* 0x0000000a0700720c */ /* 0x000fc60003f46270 */
[----:B------:R-:W-:-:S05]  /*0190*/  IMAD.WIDE R2, R8, R3, c[0x0][0x160] ;  /* 0x0000580008027625 */ /* 0x000fca00078e0203 */
[----:B------:R-:W-:Y:S02]  /*01a0*/  SEL R12, R2, R13, !P2 ;  /* 0x0000000d020c7207 */ /* 0x000fe40005000000 */
[----:B------:R-:W-:Y:S01]  /*01b0*/  SEL R13, R3, R5, !P2 ;  /* 0x00000005030d7207 */ /* 0x000fe20005000000 */
[----:B------:R-:W-:-:S04]  /*01c0*/  @P0 IMAD.WIDE R4, R4, R9, c[0x0][0x168] ;  /* 0x00005a0004040625 */ /* 0x000fc800078e0209 */
[----:B------:R-:W2:Y:S04]  /*01d0*/  LD.E R3, [R12.64] ;  /* 0x000000040c037980 */ /* 0x000ea8000c101900 */
[----:B------:R-:W4:Y:S01]  /*01e0*/  @P0 LDG.E.U16 R4, [R4.64] ;  /* 0x0000000404040981 */ /* 0x000f22000c1e1500 */
[----:B------:R-:W-:Y:S01]  /*01f0*/  MOV R6, c[0x0][0x0] ;  /* 0x0000000000067a02 */ /* 0x000fe20000000f00 */
[----:B------:R-:W-:Y:S01]  /*0200*/  HFMA2.MMA R2, -RZ, RZ, 1.875, 0 ;  /* 0x3f800000ff027435 */ /* 0x000fe200000001ff */
[----:B------:R-:W-:Y:S02]  /*0210*/  SHF.R.S32.HI R9, RZ, 0x1f, R8 ;  /* 0x0000001fff097819 */ /* 0x000fe40000011408 */
[----:B------:R-:W-:Y:S01]  /*0220*/  ISETP.GE.U32.AND P1, PT, R6, 0x21, PT ;  /* 0x000000210600780c */ /* 0x000fe20003f26070 */
[----:B--2---:R-:W-:-:S02]  /*0230*/  HADD2.F32 R0, -RZ, R3.H1_H1 ;  /* 0x30000003ff007230 */ /* 0x004fc40000004100 */
[----:B------:R-:W-:Y:S02]  /*0240*/  HADD2.F32 R3, -RZ, R3.H0_H0 ;  /* 0x20000003ff037230 */ /* 0x000fe40000004100 */
[----:B----4-:R-:W-:Y:S01]  /*0250*/  @P0 HADD2.F32 R2, -RZ, R4.H0_H0 ;  /* 0x20000004ff020230 */ /* 0x010fe20000004100 */
[----:B------:R-:W-:-:S04]  /*0260*/  FMUL.FTZ R6, R0, R0 ;  /* 0x0000000000067220 */ /* 0x000fc80000410000 */
[----:B------:R-:W-:-:S03]  /*0270*/  FFMA.FTZ R6, R3, R3, R6 ;  /* 0x0000000303067223 */ /* 0x000fc60000010006 */
[----:B------:R-:W-:Y:S05]  /*0280*/  @!P1 BRA `(.L_x_375) ;  /* 0x0000020000009947 */ /* 0x000fea0003800000 */
[----:B---3--:R-:W0:Y:S01]  /*0290*/  SHFL.BFLY PT, R5, R6, 0x10, 0x1f ;  /* 0x0e001f0006057f89 */ /* 0x008e2200000e0000 */
        /* <DEDUP_REMOVED lines=9> */
[----:B------:R-:W0:Y:S02]  /*0330*/  SHFL.BFLY PT, R11, R4, 0x4, 0x1f ;  /* 0x0c801f00040b7f89 */ /* 0x000e2400000e0000 */
[----:B0-----:R-:W-:Y:S01]  /*0340*/  FADD.FTZ R11, R4, R11 ;  /* 0x0000000b040b7221 */ /* 0x001fe20000010000 */
[----:B------:R-:W-:Y:S02]  /*0350*/  @!P0 LOP3.LUT R4, R5, 0x1ffffffc, RZ, 0xc0, !PT ;  /* 0x1ffffffc05048812 */ /* 0x000fe400078ec0ff */
[----:B------:R-:W-:Y:S02]  /*0360*/  MOV R5, RZ ;  /* 0x000000ff00057202 */ /* 0x000fe40000000f00 */
        /* <DEDUP_REMOVED lines=18> */
.L_x_375:
[----:B---3--:R-:W0:Y:S02]  /*0490*/  SHFL.BFLY PT, R5, R6, 0x10, 0x1f ;  /* 0x0e001f0006057f89 */ /* 0x008e2400000e0000 */
        /* <DEDUP_REMOVED lines=9> */
.L_x_376:
        /* <DEDUP_REMOVED lines=12> */
.L_x_378:
[----:B------:R-:W-:Y:S05]  /*05f0*/  BSYNC B0 ;  /* 0x0000000000007941 */ /* 0x000fea0003800000 */
.L_x_377:
[----:B------:R-:W-:Y:S01]  /*0600*/  BAR.SYNC.DEFER_BLOCKING 0x0 ;  /* 0x0000000000007b1d */ /* 0x000fe20000010000 */
[----:B------:R-:W-:-:S05]  /*0610*/  ISETP.GE.AND P0, PT, R7, R10, PT ;  /* 0x0000000a0700720c */ /* 0x000fca0003f06270 */
[----:B0-----:R-:W0:Y:S02]  /*0620*/  LDS R2, [RZ] ;  /* 0x00000000ff027984 */ /* 0x001e240000000800 */
[-C--:B0-----:R-:W-:Y:S02]  /*0630*/  FMUL.FTZ R4, R3, R2.reuse ;  /* 0x0000000203047220 */ /* 0x081fe40000410000 */
[----:B------:R-:W-:-:S04]  /*0640*/  FMUL.FTZ R5, R0, R2 ;  /* 0x0000000200057220 */ /* 0x000fc80000410000 */
[----:B------:R-:W-:Y:S05]  /*0650*/  @P0 EXIT ;  /* 0x000000000000094d */ /* 0x000fea0003800000 */
[C---:B------:R-:W-:Y:S02]  /*0660*/  LEA R2, P0, R8.reuse, c[0x0][0x160], 0x2 ;  /* 0x0000580008027a11 */ /* 0x040fe400078010ff */
[----:B------:R-:W-:Y:S02]  /*0670*/  F2FP.PACK_AB R5, R5, R4 ;  /* 0x000000040505723e */ /* 0x000fe400000000ff */
[----:B------:R-:W-:-:S05]  /*0680*/  LEA.HI.X R3, R8, c[0x0][0x164], R9, 0x2, P0 ;  /* 0x0000590008037a11 */ /* 0x000fca00000f1409 */
[----:B------:R-:W-:Y:S01]  /*0690*/  STG.E [R2.64], R5 ;  /* 0x0000000502007986 */ /* 0x000fe2000c101904 */
[----:B------:R-:W-:Y:S05]  /*06a0*/  EXIT ;  /* 0x000000000000794d */ /* 0x000fea0003800000 */
.L_x_379:
        /* <DEDUP_REMOVED lines=13> */
.L_x_426:


//--------------------- .text._ZN17fastertransformer30normalize_for_FMHA_INT8_kernelEP5char2PK6__halfiiiiffff --------------------------
	.section	.text._ZN17fastertransformer30normalize_for_FMHA_INT8_kernelEP5char2PK6__halfiiiiffff,"ax",@progbits
	.sectioninfo	@"SHI_REGISTERS=19"
	.align	128
        .global         _ZN17fastertransformer30normalize_for_FMHA_INT8_kernelEP5char2PK6__halfiiiiffff
        .type           _ZN17fastertransformer30normalize_for_FMHA_INT8_kernelEP5char2PK6__halfiiiiffff,@function
        .size           _ZN17fastertransformer30normalize_for_FMHA_INT8_kernelEP5char2PK6__halfiiiiffff,(.L_x_427 - _ZN17fastertransformer30normalize_for_FMHA_INT8_kernelEP5char2PK6__halfiiiiffff)
        .other          _ZN17fastertransformer30normalize_for_FMHA_INT8_kernelEP5char2PK6__halfiiiiffff,@"STO_CUDA_ENTRY STV_DEFAULT"
_ZN17fastertransformer30normalize_for_FMHA_INT8_kernelEP5char2PK6__halfiiiiffff:
.text._ZN17fastertransformer30normalize_for_FMHA_INT8_kernelEP5char2PK6__halfiiiiffff:
[----:B------:R-:W-:Y:S02]  /*0000*/  MOV R1, c[0x0][0x28] ;  /* 0x00000a0000017a02 */ /* 0x000fe40000000f00 */
[----:B------:R-:W0:Y:S01]  /*0010*/  S2R R3, SR_CTAID.Y ;  /* 0x0000000000037919 */ /* 0x000e220000002600 */
[----:B------:R-:W-:Y:S01]  /*0020*/  HFMA2.MMA R7, -RZ, RZ, 0, 1.1920928955078125e-07 ;  /* 0x00000002ff077435 */ /* 0x000fe200000001ff */
[----:B------:R-:W-:Y:S01]  /*0030*/  MOV R8, c[0x0][0x17c] ;  /* 0x00005f0000087a02 */ /* 0x000fe20000000f00 */
[----:B------:R-:W-:Y:S01]  /*0040*/  ULDC.64 UR4, c[0x0][0x118] ;  /* 0x0000460000047ab9 */ /* 0x000fe20000000a00 */
[----:B------:R-:W1:Y:S04]  /*0050*/  S2R R4, SR_CTAID.X ;  /* 0x0000000000047919 */ /* 0x000e680000002500 */
[----:B------:R-:W0:Y:S04]  /*0060*/  S2R R2, SR_CTAID.Z ;  /* 0x0000000000027919 */ /* 0x000e280000002700 */
[----:B------:R-:W2:Y:S01]  /*0070*/  S2R R0, SR_TID.X ;  /* 0x0000000000007919 */ /* 0x000ea20000002100 */
[----:B-1----:R-:W-:-:S02]  /*0080*/  SHF.R.U32.HI R6, RZ, 0x1, R4 ;  /* 0x00000001ff067819 */ /* 0x002fc40000011604 */
[----:B------:R-:W-:Y:S01]  /*0090*/  LOP3.LUT R4, R4, 0x1, RZ, 0xc0, !PT ;  /* 0x0000000104047812 */ /* 0x000fe200078ec0ff */
[----:B0-----:R-:W-:Y:S01]  /*00a0*/  IMAD R3, R2, c[0x0][0x174], R3 ;  /* 0x00005d0002037a24 */ /* 0x001fe200078e0203 */
[----:B------:R-:W-:-:S03]  /*00b0*/  HFMA2.MMA R2, -RZ, RZ, 0, 0 ;  /* 0x00000000ff027435 */ /* 0x000fc600000001ff */
[----:B------:R-:W-:Y:S01]  /*00c0*/  IMAD R5, R3, c[0x0][0x178], R6 ;  /* 0x00005e0003057a24 */ /* 0x000fe200078e0206 */
[----:B------:R-:W-:-:S03]  /*00d0*/  MOV R3, c[0x0][0x17c] ;  /* 0x00005f0000037a02 */ /* 0x000fc60000000f00 */
[----:B------:R-:W-:-:S03]  /*00e0*/  IMAD R5, R5, 0x3, R4 ;  /* 0x0000000305057824 */ /* 0x000fc600078e0204 */
[----:B------:R-:W-:-:S04]  /*00f0*/  IMAD.HI.U32 R2, R7, R8, R2 ;  /* 0x0000000807027227 */ /* 0x000fc800078e0002 */
[----:B------:R-:W-:Y:S01]  /*0100*/  IMAD R5, R5, c[0x0][0x17c], RZ ;  /* 0x00005f0005057a24 */ /* 0x000fe200078e02ff */
[----:B------:R-:W-:-:S04]  /*0110*/  SHF.R.S32.HI R3, RZ, 0x1, R2 ;  /* 0x00000001ff037819 */ /* 0x000fc80000011402 */
[----:B------:R-:W-:Y:S02]  /*0120*/  LEA.HI R5, R5, R5, RZ, 0x1 ;  /* 0x0000000505057211 */ /* 0x000fe400078f08ff */
[----:B--2---:R-:W-:Y:S02]  /*0130*/  ISETP.GE.AND P0, PT, R0, R3, PT ;  /* 0x000000030000720c */ /* 0x004fe40003f06270 */
[----:B------:R-:W-:-:S05]  /*0140*/  LEA.HI.SX32 R2, R5, R0, 0x1f ;  /* 0x0000000005027211 */ /* 0x000fca00078ffaff */
[----:B------:R-:W-:Y:S01]  /*0150*/  IMAD.WIDE R2, R2, R7, c[0x0][0x160] ;  /* 0x0000580002027625 */ /* 0x000fe200078e0207 */
[----:B------:R-:W-:-:S05]  /*0160*/  ISETP.NE.U32.AND P2, PT, R4, 0x1, PT ;  /* 0x000000010400780c */ /* 0x000fca0003f45070 */
[----:B------:R-:W2:Y:S08]  /*0170*/  @!P0 LDG.E.U16 R10, [R2.64] ;  /* 0x00000004020a8981 */ /* 0x000eb0000c1e1500 */
[----:B------:R-:W-:-:S06]  /*0180*/  @P2 IMAD.WIDE.U32 R6, R6, R7, c[0x0][0x168] ;  /* 0x00005a0006062625 */ /* 0x000fcc00078e0007 */
[----:B------:R0:W3:Y:S01]  /*0190*/  @P2 LDG.E.U16 R7, [R6.64] ;  /* 0x0000000406072981 */ /* 0x0000e2000c1e1500 */
[----:B------:R-:W-:Y:S02]  /*01a0*/  MOV R12, c[0x0][0x0] ;  /* 0x00000000000c7a02 */ /* 0x000fe40000000f00 */
[----:B------:R-:W-:Y:S02]  /*01b0*/  ISETP.NE.AND P1, PT, R4, RZ, PT ;  /* 0x000000ff0400720c */ /* 0x000fe40003f25270 */
[----:B------:R-:W-:Y:S01]  /*01c0*/  @!P0 MOV R8, c[0x0][0x180] ;  /* 0x0000600000088a02 */ /* 0x000fe20000000f00 */
[----:B------:R-:W-:Y:S01]  /*01d0*/  CS2R R4, SRZ ;  /* 0x0000000000047805 */ /* 0x000fe2000001ff00 */
[----:B------:R-:W-:Y:S02]  /*01e0*/  ISETP.GE.U32.AND P3, PT, R12, 0x21, PT ;  /* 0x000000210c00780c */ /* 0x000fe40003f66070 */
[----:B------:R-:W-:Y:S01]  /*01f0*/  @!P0 FSEL R8, R8, c[0x0][0x184], !P1 ;  /* 0x0000610008088a08 */ /* 0x000fe20004800000 */
[----:B0-----:R-:W-:Y:S01]  /*0200*/  HFMA2.MMA R6, -RZ, RZ, 1.875, 0 ;  /* 0x3f800000ff067435 */ /* 0x001fe200000001ff */
[----:B--2---:R-:W0:Y:S08]  /*0210*/  @!P0 I2F.S8 R11, R10.B1 ;  /* 0x1000000a000b8306 */ /* 0x004e300000001400 */
[----:B------:R-:W1:Y:S01]  /*0220*/  @!P0 I2F.S8 R9, R10 ;  /* 0x0000000a00098306 */ /* 0x000e620000001400 */
[----:B---3--:R-:W-:Y:S01]  /*0230*/  @P2 HADD2.F32 R6, -RZ, R7.H0_H0 ;  /* 0x20000007ff062230 */ /* 0x008fe20000004100 */
[----:B0-----:R-:W-:-:S02]  /*0240*/  @!P0 FMUL.FTZ R4, R8, R11 ;  /* 0x0000000b08048220 */ /* 0x001fc40000410000 */
[----:B-1----:R-:W-:Y:S02]  /*0250*/  @!P0 FMUL.FTZ R5, R8, R9 ;  /* 0x0000000908058220 */ /* 0x002fe40000410000 */
[----:B------:R-:W-:-:S04]  /*0260*/  FMUL.FTZ R8, R4, R4 ;  /* 0x0000000404087220 */ /* 0x000fc80000410000 */
        /* <DEDUP_REMOVED lines=34> */
.L_x_380:
        /* <DEDUP_REMOVED lines=10> */
.L_x_381:
[----:B------:R-:W-:Y:S01]  /*0530*/  ISETP.NE.AND P2, PT, R0, RZ, PT ;  /* 0x000000ff0000720c */ /* 0x000fe20003f45270 */
[----:B------:R-:W-:-:S12]  /*0540*/  BSSY B0, `(.L_x_382) ;  /* 0x000000e000007945 */ /* 0x000fd80003800000 */
[----:B------:R-:W-:Y:S05]  /*0550*/  @P2 BRA `(.L_x_383) ;  /* 0x000000c000002947 */ /* 0x000fea0003800000 */
[----:B------:R-:W-:Y:S01]  /*0560*/  FMUL.FTZ R11, R11, 1 ;  /* 0x3f8000000b0b7820 */ /* 0x000fe20000410000 */
[----:B------:R-:W-:-:S03]  /*0570*/  MOV R13, c[0x0][0x188] ;  /* 0x00006200000d7a02 */ /* 0x000fc60000000f00 */
[----:B------:R-:W0:Y:S01]  /*0580*/  F2F.F64.F32 R8, R11 ;  /* 0x0000000b00087310 */ /* 0x000e220000201800 */
[----:B------:R-:W-:Y:S01]  /*0590*/  FSEL R13, R13, c[0x0][0x18c], !P1 ;  /* 0x000063000d0d7a08 */ /* 0x000fe20004800000 */
[----:B0-----:R-:W0:-:S06]  /*05a0*/  DADD R8, R8, c[0x2][0x0] ;  /* 0x0080000008087629 */ /* 0x001e0c0000000000 */
[----:B0-----:R-:W0:Y:S01]  /*05b0*/  F2F.F32.F64 R0, R8 ;  /* 0x0000000800007310 */ /* 0x001e220000301000 */
[----:B------:R-:W0:-:S14]  /*05c0*/  DSETP.GEU.AND P2, PT, |R8|, c[0x2][0x8], PT ;  /* 0x008002000800762a */ /* 0x000e1c0003f4e200 */
[----:B0-----:R-:W-:-:S04]  /*05d0*/  @!P2 FMUL R0, R0, 1.175494350822287508e-38 ;  /* 0x008000000000a820 */ /* 0x001fc80000400000 */
[----:B------:R-:W0:Y:S02]  /*05e0*/  MUFU.RSQ R7, R0 ;  /* 0x0000000000077308 */ /* 0x000e240000001400 */
[----:B0-----:R-:W-:-:S04]  /*05f0*/  FMUL.FTZ R6, R7, R6 ;  /* 0x0000000607067220 */ /* 0x001fc80000410000 */
[----:B------:R-:W-:-:S05]  /*0600*/  FMUL.FTZ R6, R6, R13 ;  /* 0x0000000d06067220 */ /* 0x000fca0000410000 */
[----:B------:R0:W-:Y:S02]  /*0610*/  STS [RZ], R6 ;  /* 0x00000006ff007388 */ /* 0x0001e40000000800 */
.L_x_383:
[----:B------:R-:W-:Y:S05]  /*0620*/  BSYNC B0 ;  /* 0x0000000000007941 */ /* 0x000fea0003800000 */
.L_x_382:
[----:B------:R-:W-:Y:S06]  /*0630*/  BAR.SYNC.DEFER_BLOCKING 0x0 ;  /* 0x0000000000007b1d */ /* 0x000fec0000010000 */
[----:B------:R-:W-:Y:S05]  /*0640*/  @P0 EXIT ;  /* 0x000000000000094d */ /* 0x000fea0003800000 */
[----:B------:R-:W1:Y:S02]  /*0650*/  LDS R0, [RZ] ;  /* 0x00000000ff007984 */ /* 0x000e640000000800 */
[C---:B-1----:R-:W-:Y:S02]  /*0660*/  FMUL.FTZ R5, R0.reuse, R5 ;  /* 0x0000000500057220 */ /* 0x042fe40000410000 */
[----:B------:R-:W-:-:S04]  /*0670*/  FMUL.FTZ R0, R0, R4 ;  /* 0x0000000400007220 */ /* 0x000fc80000410000 */
[----:B------:R-:W-:Y:S08]  /*0680*/  F2I.S8.NTZ R5, R5 ;  /* 0x0000000500057305 */ /* 0x000ff00000202100 */
[----:B------:R-:W1:Y:S02]  /*0690*/  F2I.S8.NTZ R0, R0 ;  /* 0x0000000000007305 */ /* 0x000e640000202100 */
[----:B-1----:R-:W-:-:S05]  /*06a0*/  PRMT R7, R0, 0x7604, R5 ;  /* 0x0000760400077816 */ /* 0x002fca0000000005 */
[----:B------:R-:W-:Y:S01]  /*06b0*/  STG.E.U16 [R2.64], R7 ;  /* 0x0000000702007986 */ /* 0x000fe2000c101504 */
[----:B------:R-:W-:Y:S05]  /*06c0*/  EXIT ;  /* 0x000000000000794d */ /* 0x000fea0003800000 */
.L_x_384:
        /* <DEDUP_REMOVED lines=11> */
.L_x_427:


//--------------------- .text._ZN17fastertransformer25normalize_for_FMHA_kernelEP7__half2PK6__halfiiiif --------------------------
	.section	.text._ZN17fastertransformer25normalize_for_FMHA_kernelEP7__half2PK6__halfiiiif,"ax",@progbits
	.sectioninfo	@"SHI_REGISTERS=18"
	.align	128
        .global         _ZN17fastertransformer25normalize_for_FMHA_kernelEP7__half2PK6__halfiiiif
        .type           _ZN17fastertransformer25normalize_for_FMHA_kernelEP7__half2PK6__halfiiiif,@function
        .size           _ZN17fastertransformer25normalize_for_FMHA_kernelEP7__half2PK6__halfiiiif,(.L_x_428 - _ZN17fastertransformer25normalize_for_FMHA_kernelEP7__half2PK6__halfiiiif)
        .other          _ZN17fastertransformer25normalize_for_FMHA_kernelEP7__half2PK6__halfiiiif,@"STO_CUDA_ENTRY STV_DEFAULT"
_ZN17fastertransformer25normalize_for_FMHA_kernelEP7__half2PK6__halfiiiif:
.text._ZN17fastertransformer25normalize_for_FMHA_kernelEP7__half2PK6__halfiiiif:
[----:B------:R-:W-:Y:S02]  /*0000*/  MOV R1, c[0x0][0x28] ;  /* 0x00000a0000017a02 */ /* 0x000fe40000000f00 */
[----:B------:R-:W0:Y:S01]  /*0010*/  S2R R4, SR_CTAID.X ;  /* 0x0000000000047919 */ /* 0x000e220000002500 */
[----:B------:R-:W-:Y:S01]  /*0020*/  HFMA2.MMA R6, -RZ, RZ, 0, 1.1920928955078125e-07 ;  /* 0x00000002ff067435 */ /* 0x000fe200000001ff */
[----:B------:R-:W-:Y:S01]  /*0030*/  MOV R9, c[0x0][0x17c] ;  /* 0x00005f0000097a02 */ /* 0x000fe20000000f00 */
[----:B------:R-:W-:Y:S01]  /*0040*/  HFMA2.MMA R2, -RZ, RZ, 0, 0 ;  /* 0x00000000ff027435 */ /* 0x000fe200000001ff */
[----:B------:R-:W1:Y:S01]  /*0050*/  S2R R0, SR_CTAID.Z ;  /* 0x0000000000007919 */ /* 0x000e620000002700 */
[----:B------:R-:W-:Y:S01]  /*0060*/  IADD3 R1, R1, -0x8, RZ ;  /* 0xfffffff801017810 */ /* 0x000fe20007ffe0ff */
[----:B------:R-:W-:Y:S02]  /*0070*/  ULDC.64 UR4, c[0x0][0x118] ;  /* 0x0000460000047ab9 */ /* 0x000fe40000000a00 */
[----:B------:R-:W1:Y:S01]  /*0080*/  S2R R3, SR_CTAID.Y ;  /* 0x0000000000037919 */ /* 0x000e620000002600 */
[----:B------:R-:W-:-:S03]  /*0090*/  IADD3 R15, P2, R1, c[0x0][0x20], RZ ;  /* 0x00000800010f7a10 */ /* 0x000fc60007f5e0ff */
[----:B------:R-:W2:Y:S04]  /*00a0*/  S2R R7, SR_TID.X ;  /* 0x0000000000077919 */ /* 0x000ea80000002100 */
[----:B------:R3:W-:Y:S01]  /*00b0*/  STL [R1], RZ ;  /* 0x000000ff01007387 */ /* 0x0007e20000100800 */
[----:B0-----:R-:W-:Y:S02]  /*00c0*/  SHF.R.U32.HI R5, RZ, 0x1, R4 ;  /* 0x00000001ff057819 */ /* 0x001fe40000011604 */
[----:B------:R-:W-:-:S04]  /*00d0*/  LOP3.LUT R4, R4, 0x1, RZ, 0xc0, !PT ;  /* 0x0000000104047812 */ /* 0x000fc800078ec0ff */
[----:B------:R-:W-:Y:S01]  /*00e0*/  ISETP.NE.U32.AND P0, PT, R4, 0x1, PT ;  /* 0x000000010400780c */ /* 0x000fe20003f05070 */
[----:B-1----:R-:W-:-:S04]  /*00f0*/  IMAD R0, R0, c[0x0][0x174], R3 ;  /* 0x00005d0000007a24 */ /* 0x002fc800078e0203 */
[----:B------:R-:W-:-:S04]  /*0100*/  IMAD R3, R0, c[0x0][0x178], R5 ;  /* 0x00005e0000037a24 */ /* 0x000fc800078e0205 */
[----:B------:R-:W-:-:S04]  /*0110*/  IMAD R3, R3, 0x3, R4 ;  /* 0x0000000303037824 */ /* 0x000fc800078e0204 */
[----:B------:R-:W-:-:S04]  /*0120*/  @P0 IMAD.WIDE.U32 R4, R5, R6, c[0x0][0x168] ;  /* 0x00005a0005040625 */ /* 0x000fc800078e0006 */
[----:B------:R-:W-:Y:S02]  /*0130*/  IMAD R3, R3, c[0x0][0x17c], RZ ;  /* 0x00005f0003037a24 */ /* 0x000fe400078e02ff */
[----:B------:R-:W4:Y:S03]  /*0140*/  @P0 LDG.E.U16 R4, [R4.64] ;  /* 0x0000000404040981 */ /* 0x000f26000c1e1500 */
[----:B------:R-:W-:Y:S02]  /*0150*/  LEA.HI R0, R3, R3, RZ, 0x1 ;  /* 0x0000000303007211 */ /* 0x000fe400078f08ff */
[----:B------:R-:W-:Y:S02]  /*0160*/  MOV R3, c[0x0][0x17c] ;  /* 0x00005f0000037a02 */ /* 0x000fe40000000f00 */
[----:B--2---:R-:W-:-:S03]  /*0170*/  LEA.HI.SX32 R0, R0, R7, 0x1f ;  /* 0x0000000700007211 */ /* 0x004fc600078ffaff */
[----:B------:R-:W-:Y:S01]  /*0180*/  IMAD.HI.U32 R2, R6, R9, R2 ;  /* 0x0000000906027227 */ /* 0x000fe200078e0002 */
[----:B------:R-:W-:Y:S02]  /*0190*/  SHF.R.S32.HI R3, RZ, 0x1f, R0 ;  /* 0x0000001fff037819 */ /* 0x000fe40000011400 */
[C---:B------:R-:W-:Y:S02]  /*01a0*/  LEA R10, P1, R0.reuse, c[0x0][0x160], 0x2 ;  /* 0x00005800000a7a11 */ /* 0x040fe400078210ff */
[----:B------:R-:W-:Y:S02]  /*01b0*/  SHF.R.S32.HI R12, RZ, 0x1, R2 ;  /* 0x00000001ff0c7819 */ /* 0x000fe40000011402 */
[----:B------:R-:W-:Y:S02]  /*01c0*/  SHF.L.U64.HI R3, R0, 0x2, R3 ;  /* 0x0000000200037819 */ /* 0x000fe40000010203 */
[----:B------:R-:W-:Y:S02]  /*01d0*/  IADD3.X R9, RZ, c[0x0][0x24], RZ, P2, !PT ;  /* 0x00000900ff097a10 */ /* 0x000fe400017fe4ff */
[----:B------:R-:W-:-:S02]  /*01e0*/  ISETP.GE.AND P2, PT, R7, R12, PT ;  /* 0x0000000c0700720c */ /* 0x000fc40003f46270 */
[----:B------:R-:W-:Y:S02]  /*01f0*/  IADD3.X R11, R3, c[0x0][0x164], RZ, P1, !PT ;  /* 0x00005900030b7a10 */ /* 0x000fe40000ffe4ff */
[----:B------:R-:W-:Y:S02]  /*0200*/  SEL R14, R10, R15, !P2 ;  /* 0x0000000f0a0e7207 */ /* 0x000fe40005000000 */
[----:B------:R-:W-:-:S05]  /*0210*/  SEL R15, R11, R9, !P2 ;  /* 0x000000090b0f7207 */ /* 0x000fca0005000000 */
[----:B------:R-:W2:Y:S01]  /*0220*/  LD.E R3, [R14.64] ;  /* 0x000000040e037980 */ /* 0x000ea2000c101900 */
[----:B------:R-:W-:-:S04]  /*0230*/  MOV R2, c[0x0][0x0] ;  /* 0x0000000000027a02 */ /* 0x000fc80000000f00 */
[----:B------:R-:W-:Y:S01]  /*0240*/  ISETP.GE.U32.AND P1, PT, R2, 0x21, PT ;  /* 0x000000210200780c */ /* 0x000fe20003f26070 */
[----:B------:R-:W-:Y:S01]  /*0250*/  HFMA2.MMA R2, -RZ, RZ, 1.875, 0 ;  /* 0x3f800000ff027435 */ /* 0x000fe200000001ff */
[----:B----4-:R-:W-:-:S05]  /*0260*/  @P0 HADD2.F32 R6, -RZ, R4.H0_H0 ;  /* 0x20000004ff060230 */ /* 0x010fca0000004100 */
[----:B------:R-:W-:Y:S01]  /*0270*/  @P0 FMUL.FTZ R2, R6, c[0x0][0x180] ;  /* 0x0000600006020a20 */ /* 0x000fe20000410000 */
[--C-:B--2---:R-:W-:Y:S02]  /*0280*/  HADD2.F32 R0, -RZ, R3.reuse.H1_H1 ;  /* 0x30000003ff007230 */ /* 0x104fe40000004100 */
[----:B------:R-:W-:-:S03]  /*0290*/  HADD2.F32 R3, -RZ, R3.H0_H0 ;  /* 0x20000003ff037230 */ /* 0x000fc60000004100 */
[----:B------:R-:W-:-:S04]  /*02a0*/  FMUL.FTZ R8, R0, R0 ;  /* 0x0000000000087220 */ /* 0x000fc80000410000 */
[----:B------:R-:W-:Y:S01]  /*02b0*/  FFMA.FTZ R8, R3, R3, R8 ;  /* 0x0000000303087223 */ /* 0x000fe20000010008 */
        /* <DEDUP_REMOVED lines=33> */
.L_x_385:
        /* <DEDUP_REMOVED lines=10> */
.L_x_386:
        /* <DEDUP_REMOVED lines=12> */
.L_x_388:
[----:B------:R-:W-:Y:S05]  /*0630*/  BSYNC B0 ;  /* 0x0000000000007941 */ /* 0x000fea0003800000 */
.L_x_387:
[----:B------:R-:W-:Y:S01]  /*0640*/  BAR.SYNC.DEFER_BLOCKING 0x0 ;  /* 0x0000000000007b1d */ /* 0x000fe20000010000 */
[----:B------:R-:W-:-:S05]  /*0650*/  ISETP.GE.AND P0, PT, R7, R12, PT ;  /* 0x0000000c0700720c */ /* 0x000fca0003f06270 */
[----:B0-----:R-:W0:Y:S02]  /*0660*/  LDS R2, [RZ] ;  /* 0x00000000ff027984 */ /* 0x001e240000000800 */
[-C--:B0-----:R-:W-:Y:S02]  /*0670*/  FMUL.FTZ R3, R3, R2.reuse ;  /* 0x0000000203037220 */ /* 0x081fe40000410000 */
[----:B------:R-:W-:-:S05]  /*0680*/  FMUL.FTZ R0, R0, R2 ;  /* 0x0000000200007220 */ /* 0x000fca0000410000 */
[----:B------:R-:W-:Y:S01]  /*0690*/  F2FP.PACK_AB R3, R0, R3 ;  /* 0x000000030003723e */ /* 0x000fe200000000ff */
[----:B------:R-:W-:Y:S06]  /*06a0*/  @P0 EXIT ;  /* 0x000000000000094d */ /* 0x000fec0003800000 */
[----:B------:R-:W-:Y:S01]  /*06b0*/  STG.E [R10.64], R3 ;  /* 0x000000030a007986 */ /* 0x000fe2000c101904 */
[----:B------:R-:W-:Y:S05]  /*06c0*/  EXIT ;  /* 0x000000000000794d */ /* 0x000fea0003800000 */
.L_x_389:
        /* <DEDUP_REMOVED lines=11> */
.L_x_428:


//--------------------- .nv.global.init           --------------------------
	.section	.nv.global.init,"aw",@progbits
	.align	4
.nv.global.init:
	.type		mrg32k3aM1SubSeq,@object
	.size		mrg32k3aM1SubSeq,(mrg32k3aM2SubSeq - mrg32k3aM1SubSeq)
mrg32k3aM1SubSeq:
        /*0000*/ 	.byte	0x0b, 0xcc, 0xee, 0x04, 0x73, 0x29, 0x8b, 0x6f, 0xf6, 0x53, 0x03, 0xf6, 0x23, 0xf6, 0xea, 0xda
        /* <DEDUP_REMOVED lines=125> */
	.type		mrg32k3aM2SubSeq,@object
	.size		mrg32k3aM2SubSeq,(mrg32k3aM1 - mrg32k3aM2SubSeq)
mrg32k3aM2SubSeq:
        /* <DEDUP_REMOVED lines=126> */
	.type		mrg32k3aM1,@object
	.size		mrg32k3aM1,(mrg32k3aM1Seq - mrg32k3aM1)
mrg32k3aM1:
        /* <DEDUP_REMOVED lines=144> */
	.type		mrg32k3aM1Seq,@object
	.size		mrg32k3aM1Seq,(mrg32k3aM2 - mrg32k3aM1Seq)
mrg32k3aM1Seq:
        /* <DEDUP_REMOVED lines=144> */
	.type		mrg32k3aM2,@object
	.size		mrg32k3aM2,(mrg32k3aM2Seq - mrg32k3aM2)
mrg32k3aM2:
        /* <DEDUP_REMOVED lines=144> */
	.type		mrg32k3aM2Seq,@object
	.size		mrg32k3aM2Seq,(precalc_xorwow_matrix - mrg32k3aM2Seq)
mrg32k3aM2Seq:
        /* <DEDUP_REMOVED lines=144> */
	.type		precalc_xorwow_matrix,@object
	.size		precalc_xorwow_matrix,(precalc_xorwow_offset_matrix - precalc_xorwow_matrix)
precalc_xorwow_matrix:
        /* <DEDUP_REMOVED lines=6400> */
	.type		precalc_xorwow_offset_matrix,@object
	.size		precalc_xorwow_offset_matrix,(.L_1 - precalc_xorwow_offset_matrix)
precalc_xorwow_offset_matrix:
        /* <DEDUP_REMOVED lines=6400> */
.L_1:


//--------------------- .nv.shared._ZN17fastertransformer19normalize_kernel_v2ILi4ELi1ELi4EEEvP5char4PK6__halfiiiiff --------------------------
	.section	.nv.shared._ZN17fastertransformer19normalize_kernel_v2ILi4ELi1ELi4EEEvP5char4PK6__halfiiiiff,"aw",@nobits
	.sectionflags	@""
	.align	16
.nv.shared._ZN17fastertransformer19normalize_kernel_v2ILi4ELi1ELi4EEEvP5char4PK6__halfiiiiff:
	.zero		16


//--------------------- .nv.global                --------------------------
	.section	.nv.global,"aw",@nobits
.nv.global:
	.type		_ZN51_INTERNAL_1fd921f6_20_normalize_kernels_cu_b578a2214cuda3std6ranges3__45__cpo9iter_moveE,@object
	.size		_ZN51_INTERNAL_1fd921f6_20_normalize_kernels_cu_b578a2214cuda3std6ranges3__45__cpo9iter_moveE,(_ZN51_INTERNAL_1fd921f6_20_normalize_kernels_cu_b578a2214cuda3std3__453_GLOBAL__N__1fd921f6_20_normalize_kernels_cu_b578a2216ignoreE - _ZN51_INTERNAL_1fd921f6_20_normalize_kernels_cu_b578a2214cuda3std6ranges3__45__cpo9iter_moveE)
_ZN51_INTERNAL_1fd921f6_20_normalize_kernels_cu_b578a2214cuda3std6ranges3__45__cpo9iter_moveE:
	.zero		1
	.type		_ZN51_INTERNAL_1fd921f6_20_normalize_kernels_cu_b578a2214cuda3std3__453_GLOBAL__N__1fd921f6_20_normalize_kernels_cu_b578a2216ignoreE,@object
	.size		_ZN51_INTERNAL_1fd921f6_20_normalize_kernels_cu_b578a2214cuda3std3__453_GLOBAL__N__1fd921f6_20_normalize_kernels_cu_b578a2216ignoreE,(_ZN51_INTERNAL_1fd921f6_20_normalize_kernels_cu_b578a2214cuda3std3__45__cpo4cendE - _ZN51_INTERNAL_1fd921f6_20_normalize_kernels_cu_b578a2214cuda3std3__453_GLOBAL__N__1fd921f6_20_normalize_kernels_cu_b578a2216ignoreE)
_ZN51_INTERNAL_1fd921f6_20_normalize_kernels_cu_b578a2214cuda3std3__453_GLOBAL__N__1fd921f6_20_normalize_kernels_cu_b578a2216ignoreE:
	.zero		1
	.type		_ZN51_INTERNAL_1fd921f6_20_normalize_kernels_cu_b578a2214cuda3std3__45__cpo4cendE,@object
	.size		_ZN51_INTERNAL_1fd921f6_20_normalize_kernels_cu_b578a2214cuda3std3__45__cpo4cendE,(_ZN51_INTERNAL_1fd921f6_20_normalize_kernels_cu_b578a2214cuda3std3__45__cpo3endE - _ZN51_INTERNAL_1fd921f6_20_normalize_kernels_cu_b578a2214cuda3std3__45__cpo4cendE)
_ZN51_INTERNAL_1fd921f6_20_normalize_kernels_cu_b578a2214cuda3std3__45__cpo4cendE:
	.zero		1
	.type		_ZN51_INTERNAL_1fd921f6_20_normalize_kernels_cu_b578a2214cuda3std3__45__cpo3endE,@object
	.size		_ZN51_INTERNAL_1fd921f6_20_normalize_kernels_cu_b578a2214cuda3std3__45__cpo3endE,(_ZN51_INTERNAL_1fd921f6_20_normalize_kernels_cu_b578a2214cuda3std3__48in_placeE - _ZN51_INTERNAL_1fd921f6_20_normalize_kernels_cu_b578a2214cuda3std3__45__cpo3endE)
_ZN51_INTERNAL_1fd921f6_20_normalize_kernels_cu_b578a2214cuda3std3__45__cpo3endE:
	.zero		1
	.type		_ZN51_INTERNAL_1fd921f6_20_normalize_kernels_cu_b578a2214cuda3std3__48in_placeE,@object
	.size		_ZN51_INTERNAL_1fd921f6_20_normalize_kernels_cu_b578a2214cuda3std3__48in_placeE,(_ZN51_INTERNAL_1fd921f6_20_normalize_kernels_cu_b578a2214cuda3std6ranges3__45__cpo7advanceE - _ZN51_INTERNAL_1fd921f6_20_normalize_kernels_cu_b578a2214cuda3std3__48in_placeE)
_ZN51_INTERNAL_1fd921f6_20_normalize_kernels_cu_b578a2214cuda3std3__48in_placeE:
	.zero		1
	.type		_ZN51_INTERNAL_1fd921f6_20_normalize_kernels_cu_b578a2214cuda3std6ranges3__45__cpo7advanceE,@object
	.size		_ZN51_INTERNAL_1fd921f6_20_normalize_kernels_cu_b578a2214cuda3std6ranges3__45__cpo7advanceE,(_ZN51_INTERNAL_1fd921f6_20_normalize_kernels_cu_b578a2214cuda3std3__45__cpo5beginE - _ZN51_INTERNAL_1fd921f6_20_normalize_kernels_cu_b578a2214cuda3std6ranges3__45__cpo7advanceE)
_ZN51_INTERNAL_1fd921f6_20_normalize_kernels_cu_b578a2214cuda3std6ranges3__45__cpo7advanceE:
	.zero		1
	.type		_ZN51_INTERNAL_1fd921f6_20_normalize_kernels_cu_b578a2214cuda3std3__45__cpo5beginE,@object
	.size		_ZN51_INTERNAL_1fd921f6_20_normalize_kernels_cu_b578a2214cuda3std3__45__cpo5beginE,(_ZN51_INTERNAL_1fd921f6_20_normalize_kernels_cu_b578a2214cuda3std3__419piecewise_constructE - _ZN51_INTERNAL_1fd921f6_20_normalize_kernels_cu_b578a2214cuda3std3__45__cpo5beginE)
_ZN51_INTERNAL_1fd921f6_20_normalize_kernels_cu_b578a2214cuda3std3__45__cpo5beginE:
	.zero		1
	.type		_ZN51_INTERNAL_1fd921f6_20_normalize_kernels_cu_b578a2214cuda3std3__419piecewise_constructE,@object
	.size		_ZN51_INTERNAL_1fd921f6_20_normalize_kernels_cu_b578a2214cuda3std3__419piecewise_constructE,(_ZN51_INTERNAL_1fd921f6_20_normalize_kernels_cu_b578a2214cuda3std3__45__cpo6cbeginE - _ZN51_INTERNAL_1fd921f6_20_normalize_kernels_cu_b578a2214cuda3std3__419piecewise_constructE)
_ZN51_INTERNAL_1fd921f6_20_normalize_kernels_cu_b578a2214cuda3std3__419piecewise_constructE:
	.zero		1
	.type		_ZN51_INTERNAL_1fd921f6_20_normalize_kernels_cu_b578a2214cuda3std3__45__cpo6cbeginE,@object
	.size		_ZN51_INTERNAL_1fd921f6_20_normalize_kernels_cu_b578a2214cuda3std3__45__cpo6cbeginE,(_ZN51_INTERNAL_1fd921f6_20_normalize_kernels_cu_b578a2214cuda3std6ranges3__45__cpo4swapE - _ZN51_INTERNAL_1fd921f6_20_normalize_kernels_cu_b578a2214cuda3std3__45__cpo6cbeginE)
_ZN51_INTERNAL_1fd921f6_20_normalize_kernels_cu_b578a2214cuda3std3__45__cpo6cbeginE:
	.zero		1
	.type		_ZN51_INTERNAL_1fd921f6_20_normalize_kernels_cu_b578a2214cuda3std6ranges3__45__cpo4swapE,@object
	.size		_ZN51_INTERNAL_1fd921f6_20_normalize_kernels_cu_b578a2214cuda3std6ranges3__45__cpo4swapE,(.L_16 - _ZN51_INTERNAL_1fd921f6_20_normalize_kernels_cu_b578a2214cuda3std6ranges3__45__cpo4swapE)
_ZN51_INTERNAL_1fd921f6_20_normalize_kernels_cu_b578a2214cuda3std6ranges3__45__cpo4swapE:
	.zero		1
.L_16:


//--------------------- .nv.shared._ZN17fastertransformer19normalize_kernel_v2ILi4ELi2ELi4EEEvP5char4PK6__halfiiiiff --------------------------
	.section	.nv.shared._ZN17fastertransformer19normalize_kernel_v2ILi4ELi2ELi4EEEvP5char4PK6__halfiiiiff,"aw",@nobits
	.sectionflags	@""
	.align	16
.nv.shared._ZN17fastertransformer19normalize_kernel_v2ILi4ELi2ELi4EEEvP5char4PK6__halfiiiiff:
	.zero		32


//--------------------- .nv.shared._ZN17fastertransformer19normalize_kernel_v2ILi4ELi4ELi4EEEvP5char4PK6__halfiiiiff --------------------------
	.section	.nv.shared._ZN17fastertransformer19normalize_kernel_v2ILi4ELi4ELi4EEEvP5char4PK6__halfiiiiff,"aw",@nobits
	.sectionflags	@""
	.align	16
.nv.shared._ZN17fastertransformer19normalize_kernel_v2ILi4ELi4ELi4EEEvP5char4PK6__halfiiiiff:
	.zero		64


//--------------------- .nv.shared._ZN17fastertransformer16normalize_kernelI6__halfS1_EEvPT_PKT0_iiii --------------------------
	.section	.nv.shared._ZN17fastertransformer16normalize_kernelI6__halfS1_EEvPT_PKT0_iiii,"aw",@nobits
	.sectionflags	@""
	.align	16
.nv.shared._ZN17fastertransformer16normalize_kernelI6__halfS1_EEvPT_PKT0_iiii:
	.zero		144


//--------------------- .nv.shared._ZN17fastertransformer19normalize_kernel_v2I6__halfS1_Li1ELi4ELi1EEEvPT_PKT0_iiii --------------------------
	.section	.nv.shared._ZN17fastertransformer19normalize_kernel_v2I6__halfS1_Li1ELi4ELi1EEEvPT_PKT0_iiii,"aw",@nobits
	.sectionflags	@""
	.align	16
.nv.shared._ZN17fastertransformer19normalize_kernel_v2I6__halfS1_Li1ELi4ELi1EEEvPT_PKT0_iiii:
	.zero		16


//--------------------- .nv.shared._ZN17fastertransformer19normalize_kernel_v2I7__half26__halfLi1ELi4ELi2EEEvPT_PKT0_iiii --------------------------
	.section	.nv.shared._ZN17fastertransformer19normalize_kernel_v2I7__half26__halfLi1ELi4ELi2EEEvPT_PKT0_iiii,"aw",@nobits
	.sectionflags	@""
	.align	16
.nv.shared._ZN17fastertransformer19normalize_kernel_v2I7__half26__halfLi1ELi4ELi2EEEvPT_PKT0_iiii:
	.zero		16


//--------------------- .nv.shared._ZN17fastertransformer19normalize_kernel_v2INS_5half4E6__halfLi1ELi4ELi4EEEvPT_PKT0_iiii --------------------------
	.section	.nv.shared._ZN17fastertransformer19normalize_kernel_v2INS_5half4E6__halfLi1ELi4ELi4EEEvPT_PKT0_iiii,"aw",@nobits
	.sectionflags	@""
	.align	16
.nv.shared._ZN17fastertransformer19normalize_kernel_v2INS_5half4E6__halfLi1ELi4ELi4EEEvPT_PKT0_iiii:
	.zero		16


//--------------------- .nv.shared._ZN17fastertransformer19normalize_kernel_v2I6__halfS1_Li2ELi4ELi1EEEvPT_PKT0_iiii --------------------------
	.section	.nv.shared._ZN17fastertransformer19normalize_kernel_v2I6__halfS1_Li2ELi4ELi1EEEvPT_PKT0_iiii,"aw",@nobits
	.sectionflags	@""
	.align	16
.nv.shared._ZN17fastertransformer19normalize_kernel_v2I6__halfS1_Li2ELi4ELi1EEEvPT_PKT0_iiii:
	.zero		32


//--------------------- .nv.shared._ZN17fastertransformer19normalize_kernel_v2I7__half26__halfLi2ELi4ELi2EEEvPT_PKT0_iiii --------------------------
	.section	.nv.shared._ZN17fastertransformer19normalize_kernel_v2I7__half26__halfLi2ELi4ELi2EEEvPT_PKT0_iiii,"aw",@nobits
	.sectionflags	@""
	.align	16
.nv.shared._ZN17fastertransformer19normalize_kernel_v2I7__half26__halfLi2ELi4ELi2EEEvPT_PKT0_iiii:
	.zero		32


//--------------------- .nv.shared._ZN17fastertransformer19normalize_kernel_v2INS_5half4E6__halfLi2ELi4ELi4EEEvPT_PKT0_iiii --------------------------
	.section	.nv.shared._ZN17fastertransformer19normalize_kernel_v2INS_5half4E6__halfLi2ELi4ELi4EEEvPT_PKT0_iiii,"aw",@nobits
	.sectionflags	@""
	.align	16
.nv.shared._ZN17fastertransformer19normalize_kernel_v2INS_5half4E6__halfLi2ELi4ELi4EEEvPT_PKT0_iiii:
	.zero		32


//--------------------- .nv.shared._ZN17fastertransformer19normalize_kernel_v2I6__halfS1_Li4ELi4ELi1EEEvPT_PKT0_iiii --------------------------
	.section	.nv.shared._ZN17fastertransformer19normalize_kernel_v2I6__halfS1_Li4ELi4ELi1EEEvPT_PKT0_iiii,"aw",@nobits
	.sectionflags	@""
	.align	16
.nv.shared._ZN17fastertransformer19normalize_kernel_v2I6__halfS1_Li4ELi4ELi1EEEvPT_PKT0_iiii:
	.zero		64


//--------------------- .nv.shared._ZN17fastertransformer19normalize_kernel_v2I7__half26__halfLi4ELi4ELi2EEEvPT_PKT0_iiii --------------------------
	.section	.nv.shared._ZN17fastertransformer19normalize_kernel_v2I7__half26__halfLi4ELi4ELi2EEEvPT_PKT0_iiii,"aw",@nobits
	.sectionflags	@""
	.align	16
.nv.shared._ZN17fastertransformer19normalize_kernel_v2I7__half26__halfLi4ELi4ELi2EEEvPT_PKT0_iiii:
	.zero		64


//--------------------- .nv.shared._ZN17fastertransformer19normalize_kernel_v2INS_5half4E6__halfLi4ELi4ELi4EEEvPT_PKT0_iiii --------------------------
	.section	.nv.shared._ZN17fastertransformer19normalize_kernel_v2INS_5half4E6__halfLi4ELi4ELi4EEEvPT_PKT0_iiii,"aw",@nobits
	.sectionflags	@""
	.align	16
.nv.shared._ZN17fastertransformer19normalize_kernel_v2INS_5half4E6__halfLi4ELi4ELi4EEEvPT_PKT0_iiii:
	.zero		64


//--------------------- .nv.shared._ZN17fastertransformer16normalize_kernelIffEEvPT_PKT0_iiii --------------------------
	.section	.nv.shared._ZN17fastertransformer16normalize_kernelIffEEvPT_PKT0_iiii,"aw",@nobits
	.sectionflags	@""
	.align	16
.nv.shared._ZN17fastertransformer16normalize_kernelIffEEvPT_PKT0_iiii:
	.zero		144


//--------------------- .nv.shared._ZN17fastertransformer19normalize_kernel_v2IffLi1ELi4ELi1EEEvPT_PKT0_iiii --------------------------
	.section	.nv.shared._ZN17fastertransformer19normalize_kernel_v2IffLi1ELi4ELi1EEEvPT_PKT0_iiii,"aw",@nobits
	.sectionflags	@""
	.align	16
.nv.shared._ZN17fastertransformer19normalize_kernel_v2IffLi1ELi4ELi1EEEvPT_PKT0_iiii:
	.zero		16


//--------------------- .nv.shared._ZN17fastertransformer19normalize_kernel_v2I6float2fLi1ELi4ELi2EEEvPT_PKT0_iiii --------------------------
	.section	.nv.shared._ZN17fastertransformer19normalize_kernel_v2I6float2fLi1ELi4ELi2EEEvPT_PKT0_iiii,"aw",@nobits
	.sectionflags	@""
	.align	16
.nv.shared._ZN17fastertransformer19normalize_kernel_v2I6float2fLi1ELi4ELi2EEEvPT_PKT0_iiii:
	.zero		16


//--------------------- .nv.shared._ZN17fastertransformer19normalize_kernel_v2I6float4fLi1ELi4ELi4EEEvPT_PKT0_iiii --------------------------
	.section	.nv.shared._ZN17fastertransformer19normalize_kernel_v2I6float4fLi1ELi4ELi4EEEvPT_PKT0_iiii,"aw",@nobits
	.sectionflags	@""
	.align	16
.nv.shared._ZN17fastertransformer19normalize_kernel_v2I6float4fLi1ELi4ELi4EEEvPT_PKT0_iiii:
	.zero		16


//--------------------- .nv.shared._ZN17fastertransformer19normalize_kernel_v2IffLi2ELi4ELi1EEEvPT_PKT0_iiii --------------------------
	.section	.nv.shared._ZN17fastertransformer19normalize_kernel_v2IffLi2ELi4ELi1EEEvPT_PKT0_iiii,"aw",@nobits
	.sectionflags	@""
	.align	16
.nv.shared._ZN17fastertransformer19normalize_kernel_v2IffLi2ELi4ELi1EEEvPT_PKT0_iiii:
	.zero		32


//--------------------- .nv.shared._ZN17fastertransformer19normalize_kernel_v2I6float2fLi2ELi4ELi2EEEvPT_PKT0_iiii --------------------------
	.section	.nv.shared._ZN17fastertransformer19normalize_kernel_v2I6float2fLi2ELi4ELi2EEEvPT_PKT0_iiii,"aw",@nobits
	.sectionflags	@""
	.align	16
.nv.shared._ZN17fastertransformer19normalize_kernel_v2I6float2fLi2ELi4ELi2EEEvPT_PKT0_iiii:
	.zero		32


//--------------------- .nv.shared._ZN17fastertransformer19normalize_kernel_v2I6float4fLi2ELi4ELi4EEEvPT_PKT0_iiii --------------------------
	.section	.nv.shared._ZN17fastertransformer19normalize_kernel_v2I6float4fLi2ELi4ELi4EEEvPT_PKT0_iiii,"aw",@nobits
	.sectionflags	@""
	.align	16
.nv.shared._ZN17fastertransformer19normalize_kernel_v2I6float4fLi2ELi4ELi4EEEvPT_PKT0_iiii:
	.zero		32


//--------------------- .nv.shared._ZN17fastertransformer19normalize_kernel_v2IffLi4ELi4ELi1EEEvPT_PKT0_iiii --------------------------
	.section	.nv.shared._ZN17fastertransformer19normalize_kernel_v2IffLi4ELi4ELi1EEEvPT_PKT0_iiii,"aw",@nobits
	.sectionflags	@""
	.align	16
.nv.shared._ZN17fastertransformer19normalize_kernel_v2IffLi4ELi4ELi1EEEvPT_PKT0_iiii:
	.zero		64


//--------------------- .nv.shared._ZN17fastertransformer19normalize_kernel_v2I6float2fLi4ELi4ELi2EEEvPT_PKT0_iiii --------------------------
	.section	.nv.shared._ZN17fastertransformer19normalize_kernel_v2I6float2fLi4ELi4ELi2EEEvPT_PKT0_iiii,"aw",@nobits
	.sectionflags	@""
	.align	16
.nv.shared._ZN17fastertransformer19normalize_kernel_v2I6float2fLi4ELi4ELi2EEEvPT_PKT0_iiii:
	.zero		64


//--------------------- .nv.shared._ZN17fastertransformer19normalize_kernel_v2I6float4fLi4ELi4ELi4EEEvPT_PKT0_iiii --------------------------
	.section	.nv.shared._ZN17fastertransformer19normalize_kernel_v2I6float4fLi4ELi4ELi4EEEvPT_PKT0_iiii,"aw",@nobits
	.sectionflags	@""
	.align	16
.nv.shared._ZN17fastertransformer19normalize_kernel_v2I6float4fLi4ELi4ELi4EEEvPT_PKT0_iiii:
	.zero		64


//--------------------- .nv.shared._ZN17fastertransformer38normalize_for_FMHA_headz32_INT8_kernelILi1ELi1ELi1EEEvP5char2PK6__halfiiiiffff --------------------------
	.section	.nv.shared._ZN17fastertransformer38normalize_for_FMHA_headz32_INT8_kernelILi1ELi1ELi1EEEvP5char2PK6__halfiiiiffff,"aw",@nobits
	.sectionflags	@""
	.align	16
.nv.shared._ZN17fastertransformer38normalize_for_FMHA_headz32_INT8_kernelILi1ELi1ELi1EEEvP5char2PK6__halfiiiiffff:
	.zero		80


//--------------------- .nv.shared._ZN17fastertransformer38normalize_for_FMHA_headz32_INT8_kernelILi1ELi2ELi1EEEvP5char2PK6__halfiiiiffff --------------------------
	.section	.nv.shared._ZN17fastertransformer38normalize_for_FMHA_headz32_INT8_kernelILi1ELi2ELi1EEEvP5char2PK6__halfiiiiffff,"aw",@nobits
	.sectionflags	@""
	.align	16
.nv.shared._ZN17fastertransformer38normalize_for_FMHA_headz32_INT8_kernelILi1ELi2ELi1EEEvP5char2PK6__halfiiiiffff:
	.zero		144


//--------------------- .nv.shared._ZN17fastertransformer38normalize_for_FMHA_headz32_INT8_kernelILi1ELi2ELi2EEEvP5char2PK6__halfiiiiffff --------------------------
	.section	.nv.shared._ZN17fastertransformer38normalize_for_FMHA_headz32_INT8_kernelILi1ELi2ELi2EEEvP5char2PK6__halfiiiiffff,"aw",@nobits
	.sectionflags	@""
	.align	16
.nv.shared._ZN17fastertransformer38normalize_for_FMHA_headz32_INT8_kernelILi1ELi2ELi2EEEvP5char2PK6__halfiiiiffff:
	.zero		288


//--------------------- .nv.shared._ZN17fastertransformer38normalize_for_FMHA_headz32_INT8_kernelILi1ELi4ELi2EEEvP5char2PK6__halfiiiiffff --------------------------
	.section	.nv.shared._ZN17fastertransformer38normalize_for_FMHA_headz32_INT8_kernelILi1ELi4ELi2EEEvP5char2PK6__halfiiiiffff,"aw",@nobits
	.sectionflags	@""
	.align	16
.nv.shared._ZN17fastertransformer38normalize_for_FMHA_headz32_INT8_kernelILi1ELi4ELi2EEEvP5char2PK6__halfiiiiffff:
	.zero		576


//--------------------- .nv.shared._ZN17fastertransformer38normalize_for_FMHA_headz32_INT8_kernelILi2ELi4ELi2EEEvP5char2PK6__halfiiiiffff --------------------------
	.section	.nv.shared._ZN17fastertransformer38normalize_for_FMHA_headz32_INT8_kernelILi2ELi4ELi2EEEvP5char2PK6__halfiiiiffff,"aw",@nobits
	.sectionflags	@""
	.align	16
.nv.shared._ZN17fastertransformer38normalize_for_FMHA_headz32_INT8_kernelILi2ELi4ELi2EEEvP5char2PK6__halfiiiiffff:
	.zero		1152


//--------------------- .nv.shared._ZN17fastertransformer33normalize_for_FMHA_headz32_kernelILi1ELi1ELi1EEEvP7__half2PK6__halfiiiif --------------------------
	.section	.nv.shared._ZN17fastertransformer33normalize_for_FMHA_headz32_kernelILi1ELi1ELi1EEEvP7__half2PK6__halfiiiif,"aw",@nobits
	.sectionflags	@""
	.align	16
.nv.shared._ZN17fastertransformer33normalize_for_FMHA_headz32_kernelILi1ELi1ELi1EEEvP7__half2PK6__halfiiiif:
	.zero		144


//--------------------- .nv.shared._ZN17fastertransformer33normalize_for_FMHA_headz32_kernelILi1ELi2ELi1EEEvP7__half2PK6__halfiiiif --------------------------
	.section	.nv.shared._ZN17fastertransformer33normalize_for_FMHA_headz32_kernelILi1ELi2ELi1EEEvP7__half2PK6__halfiiiif,"aw",@nobits
	.sectionflags	@""
	.align	16
.nv.shared._ZN17fastertransformer33normalize_for_FMHA_headz32_kernelILi1ELi2ELi1EEEvP7__half2PK6__halfiiiif:
	.zero		272


//--------------------- .nv.shared._ZN17fastertransformer33normalize_for_FMHA_headz32_kernelILi1ELi2ELi2EEEvP7__half2PK6__halfiiiif --------------------------
	.section	.nv.shared._ZN17fastertransformer33normalize_for_FMHA_headz32_kernelILi1ELi2ELi2EEEvP7__half2PK6__halfiiiif,"aw",@nobits
	.sectionflags	@""
	.align	16
.nv.shared._ZN17fastertransformer33normalize_for_FMHA_headz32_kernelILi1ELi2ELi2EEEvP7__half2PK6__halfiiiif:
	.zero		544


//--------------------- .nv.shared._ZN17fastertransformer33normalize_for_FMHA_headz32_kernelILi1ELi4ELi2EEEvP7__half2PK6__halfiiiif --------------------------
	.section	.nv.shared._ZN17fastertransformer33normalize_for_FMHA_headz32_kernelILi1ELi4ELi2EEEvP7__half2PK6__halfiiiif,"aw",@nobits
	.sectionflags	@""
	.align	16
.nv.shared._ZN17fastertransformer33normalize_for_FMHA_headz32_kernelILi1ELi4ELi2EEEvP7__half2PK6__halfiiiif:
	.zero		1088


//--------------------- .nv.shared._ZN17fastertransformer33normalize_for_FMHA_headz32_kernelILi2ELi4ELi2EEEvP7__half2PK6__halfiiiif --------------------------
	.section	.nv.shared._ZN17fastertransformer33normalize_for_FMHA_headz32_kernelILi2ELi4ELi2EEEvP7__half2PK6__halfiiiif,"aw",@nobits
	.sectionflags	@""
	.align	16
.nv.shared._ZN17fastertransformer33normalize_for_FMHA_headz32_kernelILi2ELi4ELi2EEEvP7__half2PK6__halfiiiif:
	.zero		2176


//--------------------- .nv.shared._ZN17fastertransformer16normalize_kernelI6__halfEEvPaPKT_iiiiff --------------------------
	.section	.nv.shared._ZN17fastertransformer16normalize_kernelI6__halfEEvPaPKT_iiiiff,"aw",@nobits
	.sectionflags	@""
	.align	16
.nv.shared._ZN17fastertransformer16normalize_kernelI6__halfEEvPaPKT_iiiiff:
	.zero		144


//--------------------- .nv.shared._ZN17fastertransformer16normalize_kernelI7__half26__halfEEvPT_PKT0_iiii --------------------------
	.section	.nv.shared._ZN17fastertransformer16normalize_kernelI7__half26__halfEEvPT_PKT0_iiii,"aw",@nobits
	.sectionflags	@""
	.align	16
.nv.shared._ZN17fastertransformer16normalize_kernelI7__half26__halfEEvPT_PKT0_iiii:
	.zero		144


//--------------------- .nv.shared._ZN17fastertransformer30normalize_for_FMHA_INT8_kernelEP5char2PK6__halfiiiiffff --------------------------
	.section	.nv.shared._ZN17fastertransformer30normalize_for_FMHA_INT8_kernelEP5char2PK6__halfiiiiffff,"aw",@nobits
	.sectionflags	@""
	.align	16
.nv.shared._ZN17fastertransformer30normalize_for_FMHA_INT8_kernelEP5char2PK6__halfiiiiffff:
	.zero		144


//--------------------- .nv.shared._ZN17fastertransformer25normalize_for_FMHA_kernelEP7__half2PK6__halfiiiif --------------------------
	.section	.nv.shared._ZN17fastertransformer25normalize_for_FMHA_kernelEP7__half2PK6__halfiiiif,"aw",@nobits
	.sectionflags	@""
	.align	16
.nv.shared._ZN17fastertransformer25normalize_for_FMHA_kernelEP7__half2PK6__halfiiiif:
	.zero		144
